def matmul_kernel(
    a_ptr,
    b_ptr,
    c_ptr,
    M,
    N,
    K,
    stride_am,
    stride_ak,
    stride_bk,
    stride_bn,
    stride_cm,
    stride_cn,
    BLOCK_M: tl.constexpr,
    BLOCK_N: tl.constexpr,
    BLOCK_K: tl.constexpr,
    GROUP_M: tl.constexpr,
):
    pid = tl.program_id(axis=0)
    num_pid_m = tl.cdiv(M, BLOCK_M)
    num_pid_n = tl.cdiv(N, BLOCK_N)
    num_pid_in_group = GROUP_M * num_pid_n
    group_id = pid // num_pid_in_group
    first_pid_m = group_id * GROUP_M
    group_size_m = min(num_pid_m - first_pid_m, GROUP_M)
    pid_m = first_pid_m + ((pid % num_pid_in_group) % group_size_m)
    pid_n = (pid % num_pid_in_group) // group_size_m

    offs_am = (pid_m * BLOCK_M + tl.arange(0, BLOCK_M)) % M
    offs_bn = (pid_n * BLOCK_N + tl.arange(0, BLOCK_N)) % N
    offs_k = tl.arange(0, BLOCK_K)
    a_ptrs = a_ptr + offs_am[:, None] * stride_am + offs_k[None, :] * stride_ak
    b_ptrs = b_ptr + offs_k[:, None] * stride_bk + offs_bn[None, :] * stride_bn

    acc = tl.zeros((BLOCK_M, BLOCK_N), dtype=tl.float32)
    for kk in range(0, tl.cdiv(K, BLOCK_K)):
        a = tl.load(a_ptrs, mask=offs_k[None, :] < K - kk * BLOCK_K, other=0.0)
        b = tl.load(b_ptrs, mask=offs_k[:, None] < K - kk * BLOCK_K, other=0.0)
        acc = tl.dot(a, b, acc)
        a_ptrs += BLOCK_K * stride_ak
        b_ptrs += BLOCK_K * stride_bk

    c = acc.to(c_ptr.dtype.element_ty)
    offs_cm = pid_m * BLOCK_M + tl.arange(0, BLOCK_M)
    offs_cn = pid_n * BLOCK_N + tl.arange(0, BLOCK_N)
    c_ptrs = c_ptr + offs_cm[:, None] * stride_cm + offs_cn[None, :] * stride_cn
    mask = (offs_cm[:, None] < M) & (offs_cn[None, :] < N)
    tl.store(c_ptrs, c, mask=mask)

# config = {"BLOCK_K": 128, "BLOCK_M": 256, "BLOCK_N": 64, "GROUP_M": 8, "arch": "sm_100", "dtype": "bf16", "num_ctas": 1, "num_stages": 3, "num_warps": 8}
# arch = sm_100


// ===== COMPILED SASS (sm_100a) =====

	.target	sm_100a

	.elftype	@"ET_EXEC"


//--------------------- .note.nv.tkinfo           --------------------------
	.section	.note.nv.tkinfo,"",@"SHT_NOTE"
	.sectionflags	@"SHF_NOTE_NV_TKINFO"
	.tkinfo
        /*0018*/ 	.word	0x00000081
        /*0030*/ 	.string	""
        /*0030*/ 	.string	"ptxas-blackwell"
        /*0030*/ 	.string	"Cuda compilation tools, release 12.9, V12.9.86"
        /*0030*/ 	.string	"Build cuda_12.9.r12.9/compiler.36037853_0"
        /*0030*/ 	.string	"-v  -suppress-debug-info  -lineinfo  -arch sm_100a "



//--------------------- .note.nv.cuver            --------------------------
	.section	.note.nv.cuver,"",@"SHT_NOTE"
	.sectionflags	@"SHF_NOTE_NV_CUVER"
        /*0018*/ 	.short	0x0001
        /*001a*/ 	.short	0x0064
        /*001c*/ 	.short	0x0001
        /*001e*/ 	.short	0x0000
        /*0020*/ 	.short	0x0001
        /*0022*/ 	.short	0x0000


//--------------------- .nv.info                  --------------------------
	.section	.nv.info,"",@"SHT_CUDA_INFO"
	.align	4


	//----- nvinfo : EIATTR_REGCOUNT
	.align		4
        /*0000*/ 	.byte	0x04, 0x2f
        /*0002*/ 	.short	(.L_4 - .L_3)
	.align		4
.L_3:
        /*0004*/ 	.word	index@(matmul_kernel)
        /*0008*/ 	.word	0x00000080


	//----- nvinfo : EIATTR_FRAME_SIZE
	.align		4
.L_4:
        /*000c*/ 	.byte	0x04, 0x11
        /*000e*/ 	.short	(.L_6 - .L_5)
	.align		4
.L_5:
        /*0010*/ 	.word	index@($__internal_2_$__cuda_sm10x_tcgen05_guardrail_trap_unallocated_columns_being_dealloced)
        /*0014*/ 	.word	0x000005e8


	//----- nvinfo : EIATTR_FRAME_SIZE
	.align		4
.L_6:
        /*0018*/ 	.byte	0x04, 0x11
        /*001a*/ 	.short	(.L_8 - .L_7)
	.align		4
.L_7:
        /*001c*/ 	.word	index@($__internal_1_$__cuda_sm10x_tcgen05_guardrail_trap_phase_invalid_during_alloc)
        /*0020*/ 	.word	0x000005e8


	//----- nvinfo : EIATTR_FRAME_SIZE
	.align		4
.L_8:
        /*0024*/ 	.byte	0x04, 0x11
        /*0026*/ 	.short	(.L_10 - .L_9)
	.align		4
.L_9:
        /*0028*/ 	.word	index@($__internal_0_$__cuda_sm10x_tcgen05_guardrail_trap_col_being_dealloced_not_returned_by_alloc)
        /*002c*/ 	.word	0x000005e8


	//----- nvinfo : EIATTR_FRAME_SIZE
	.align		4
.L_10:
        /*0030*/ 	.byte	0x04, 0x11
        /*0032*/ 	.short	(.L_12 - .L_11)
	.align		4
.L_11:
        /*0034*/ 	.word	index@(matmul_kernel)
        /*0038*/ 	.word	0x000005e8


	//----- nvinfo : EIATTR_MIN_STACK_SIZE
	.align		4
.L_12:
        /*003c*/ 	.byte	0x04, 0x12
        /*003e*/ 	.short	(.L_14 - .L_13)
	.align		4
.L_13:
        /*0040*/ 	.word	index@(matmul_kernel)
        /*0044*/ 	.word	0x000005e8
.L_14:


//--------------------- .nv.info.matmul_kernel    --------------------------
	.section	.nv.info.matmul_kernel,"",@"SHT_CUDA_INFO"
	.sectionflags	@""
	.align	4


	//----- nvinfo : EIATTR_CUDA_API_VERSION
	.align		4
        /*0000*/ 	.byte	0x04, 0x37
        /*0002*/ 	.short	(.L_16 - .L_15)
.L_15:
        /*0004*/ 	.word	0x00000081


	//----- nvinfo : EIATTR_KPARAM_INFO
	.align		4
.L_16:
        /*0008*/ 	.byte	0x04, 0x17
        /*000a*/ 	.short	(.L_18 - .L_17)
.L_17:
        /*000c*/ 	.word	0x00000000
        /*0010*/ 	.short	0x000d
        /*0012*/ 	.short	0x0048
        /*0014*/ 	.byte	0x00, 0xf4, 0x21, 0x00


	//----- nvinfo : EIATTR_KPARAM_INFO
	.align		4
.L_18:
        /*0018*/ 	.byte	0x04, 0x17
        /*001a*/ 	.short	(.L_20 - .L_19)
.L_19:
        /*001c*/ 	.word	0x00000000
        /*0020*/ 	.short	0x000c
        /*0022*/ 	.short	0x0040
        /*0024*/ 	.byte	0x00, 0xf4, 0x21, 0x00


	//----- nvinfo : EIATTR_KPARAM_INFO
	.align		4
.L_20:
        /*0028*/ 	.byte	0x04, 0x17
        /*002a*/ 	.short	(.L_22 - .L_21)
.L_21:
        /*002c*/ 	.word	0x00000000
        /*0030*/ 	.short	0x000b
        /*0032*/ 	.short	0x0038
        /*0034*/ 	.byte	0x00, 0xf0, 0x11, 0x00


	//----- nvinfo : EIATTR_KPARAM_INFO
	.align		4
.L_22:
        /*0038*/ 	.byte	0x04, 0x17
        /*003a*/ 	.short	(.L_24 - .L_23)
.L_23:
        /*003c*/ 	.word	0x00000000
        /*0040*/ 	.short	0x000a
        /*0042*/ 	.short	0x0034
        /*0044*/ 	.byte	0x00, 0xf0, 0x11, 0x00


	//----- nvinfo : EIATTR_KPARAM_INFO
	.align		4
.L_24:
        /*0048*/ 	.byte	0x04, 0x17
        /*004a*/ 	.short	(.L_26 - .L_25)
.L_25:
        /*004c*/ 	.word	0x00000000
        /*0050*/ 	.short	0x0009
        /*0052*/ 	.short	0x0030
        /*0054*/ 	.byte	0x00, 0xf0, 0x11, 0x00


	//----- nvinfo : EIATTR_KPARAM_INFO
	.align		4
.L_26:
        /*0058*/ 	.byte	0x04, 0x17
        /*005a*/ 	.short	(.L_28 - .L_27)
.L_27:
        /*005c*/ 	.word	0x00000000
        /*0060*/ 	.short	0x0008
        /*0062*/ 	.short	0x002c
        /*0064*/ 	.byte	0x00, 0xf0, 0x11, 0x00


	//----- nvinfo : EIATTR_KPARAM_INFO
	.align		4
.L_28:
        /*0068*/ 	.byte	0x04, 0x17
        /*006a*/ 	.short	(.L_30 - .L_29)
.L_29:
        /*006c*/ 	.word	0x00000000
        /*0070*/ 	.short	0x0007
        /*0072*/ 	.short	0x0028
        /*0074*/ 	.byte	0x00, 0xf0, 0x11, 0x00


	//----- nvinfo : EIATTR_KPARAM_INFO
	.align		4
.L_30:
        /*0078*/ 	.byte	0x04, 0x17
        /*007a*/ 	.short	(.L_32 - .L_31)
.L_31:
        /*007c*/ 	.word	0x00000000
        /*0080*/ 	.short	0x0006
        /*0082*/ 	.short	0x0024
        /*0084*/ 	.byte	0x00, 0xf0, 0x11, 0x00


	//----- nvinfo : EIATTR_KPARAM_INFO
	.align		4
.L_32:
        /*0088*/ 	.byte	0x04, 0x17
        /*008a*/ 	.short	(.L_34 - .L_33)
.L_33:
        /*008c*/ 	.word	0x00000000
        /*0090*/ 	.short	0x0005
        /*0092*/ 	.short	0x0020
        /*0094*/ 	.byte	0x00, 0xf0, 0x11, 0x00


	//----- nvinfo : EIATTR_KPARAM_INFO
	.align		4
.L_34:
        /*0098*/ 	.byte	0x04, 0x17
        /*009a*/ 	.short	(.L_36 - .L_35)
.L_35:
        /*009c*/ 	.word	0x00000000
        /*00a0*/ 	.short	0x0004
        /*00a2*/ 	.short	0x001c
        /*00a4*/ 	.byte	0x00, 0xf0, 0x11, 0x00


	//----- nvinfo : EIATTR_KPARAM_INFO
	.align		4
.L_36:
        /*00a8*/ 	.byte	0x04, 0x17
        /*00aa*/ 	.short	(.L_38 - .L_37)
.L_37:
        /*00ac*/ 	.word	0x00000000
        /*00b0*/ 	.short	0x0003
        /*00b2*/ 	.short	0x0018
        /*00b4*/ 	.byte	0x00, 0xf0, 0x11, 0x00


	//----- nvinfo : EIATTR_KPARAM_INFO
	.align		4
.L_38:
        /*00b8*/ 	.byte	0x04, 0x17
        /*00ba*/ 	.short	(.L_40 - .L_39)
.L_39:
        /*00bc*/ 	.word	0x00000000
        /*00c0*/ 	.short	0x0002
        /*00c2*/ 	.short	0x0010
        /*00c4*/ 	.byte	0x00, 0xf4, 0x21, 0x00


	//----- nvinfo : EIATTR_KPARAM_INFO
	.align		4
.L_40:
        /*00c8*/ 	.byte	0x04, 0x17
        /*00ca*/ 	.short	(.L_42 - .L_41)
.L_41:
        /*00cc*/ 	.word	0x00000000
        /*00d0*/ 	.short	0x0001
        /*00d2*/ 	.short	0x0008
        /*00d4*/ 	.byte	0x00, 0xf4, 0x21, 0x00


	//----- nvinfo : EIATTR_KPARAM_INFO
	.align		4
.L_42:
        /*00d8*/ 	.byte	0x04, 0x17
        /*00da*/ 	.short	(.L_44 - .L_43)
.L_43:
        /*00dc*/ 	.word	0x00000000
        /*00e0*/ 	.short	0x0000
        /*00e2*/ 	.short	0x0000
        /*00e4*/ 	.byte	0x00, 0xf4, 0x21, 0x00


	//----- nvinfo : EIATTR_AT_ENTRY_FRAGMENTS
	.align		4
.L_44:
        /*00e8*/ 	.byte	0x04, 0x4f
        /*00ea*/ 	.short	(.L_46 - .L_45)


	//   ....[0]....
.L_45:
        /*00ec*/ 	.word	0x00000004


	//----- nvinfo : EIATTR_RESERVED_SMEM_USED
	.align		4
.L_46:
        /*00f0*/ 	.byte	0x01, 0x41
	.zero		2


	//----- nvinfo : EIATTR_SPARSE_MMA_MASK
	.align		4
        /*00f4*/ 	.byte	0x03, 0x50
        /*00f6*/ 	.short	0x0000


	//----- nvinfo : EIATTR_TCGEN05_1CTA_USED
	.align		4
        /*00f8*/ 	.byte	0x01, 0x51
	.zero		2


	//----- nvinfo : EIATTR_MAXREG_COUNT
	.align		4
        /*00fc*/ 	.byte	0x03, 0x1b
        /*00fe*/ 	.short	0x00ff


	//----- nvinfo : EIATTR_NUM_BARRIERS
	.align		4
        /*0100*/ 	.byte	0x02, 0x4c
        /*0102*/ 	.byte	0x01
	.zero		1


	//----- nvinfo : EIATTR_ANNOTATIONS
	.align		4
        /*0104*/ 	.byte	0x04, 0x55
        /*0106*/ 	.short	(.L_48 - .L_47)


	//   ....[0]....
.L_47:
        /*0108*/ 	.word	0x00000001
        /*010c*/ 	.byte	0x70, 0x09, 0x00, 0x00, 0x01, 0x00, 0x00, 0x00, 0xb0, 0x09, 0x00, 0x00, 0x01, 0x00, 0x00, 0x00
        /* <DEDUP_REMOVED lines=592> */
        /*261c*/ 	.byte	0xc0, 0x32, 0x01, 0x00, 0x01, 0x00, 0x00, 0x00, 0xd0, 0x32, 0x01, 0x00


	//----- nvinfo : EIATTR_INT_WARP_WIDE_INSTR_OFFSETS
	.align		4
.L_48:
        /*2628*/ 	.byte	0x04, 0x31
        /*262a*/ 	.short	(.L_50 - .L_49)


	//   ....[0]....
.L_49:
        /*262c*/ 	.word	0x00002630


	//   ....[1]....
        /*2630*/ 	.word	0x00002670


	//   ....[2]....
        /*2634*/ 	.word	0x00008f10


	//   ....[3]....
        /*2638*/ 	.word	0x00015110


	//   ....[4]....
        /*263c*/ 	.word	0x00015160


	//----- nvinfo : EIATTR_COOP_GROUP_MASK_REGIDS
	.align		4
.L_50:
        /*2640*/ 	.byte	0x04, 0x29
        /*2642*/ 	.short	(.L_52 - .L_51)


	//   ....[0]....
.L_51:
        /*2644*/ 	.word	0xffffffff


	//   ....[1]....
        /*2648*/ 	.word	0xffffffff


	//   ....[2]....
        /*264c*/ 	.word	0xffffffff


	//   ....[3]....
        /*2650*/ 	.word	0xffffffff


	//----- nvinfo : EIATTR_COOP_GROUP_INSTR_OFFSETS
	.align		4
.L_52:
        /*2654*/ 	.byte	0x04, 0x28
        /*2656*/ 	.short	(.L_54 - .L_53)


	//   ....[0]....
.L_53:
        /*2658*/ 	.word	0x00000070


	//   ....[1]....
        /*265c*/ 	.word	0x00000330


	//   ....[2]....
        /*2660*/ 	.word	0x00014fa0


	//   ....[3]....
        /*2664*/ 	.word	0x00015210


	//----- nvinfo : EIATTR_VRC_CTA_INIT_COUNT
	.align		4
.L_54:
        /*2668*/ 	.byte	0x02, 0x4a
        /*266a*/ 	.byte	0x80
	.zero		1


	//----- nvinfo : EIATTR_MBARRIER_INSTR_OFFSETS
	.align		4
        /*266c*/ 	.byte	0x04, 0x39
        /*266e*/ 	.short	(.L_56 - .L_55)


	//   ....[0]....
.L_55:
        /*2670*/ 	.word	0x00002980
        /*2674*/ 	.word	0x000000ff
        /*2678*/ 	.word	0x00000000
        /*267c*/ 	.short	0x0100
        /*267e*/ 	.byte	0x07
	.zero		1


	//   ....[1]....
        /*2680*/ 	.word	0x00008f20
        /*2684*/ 	.word	0x000000ff
        /*2688*/ 	.word	0x00008008
        /*268c*/ 	.short	0x0100
        /*268e*/ 	.byte	0x04
	.zero		1


	//   ....[2]....
        /*2690*/ 	.word	0x00011140
        /*2694*/ 	.word	0x000000ff
        /*2698*/ 	.word	0x00000000
        /*269c*/ 	.short	0x010a
        /*269e*/ 	.byte	0x07
	.zero		1


	//   ....[3]....
        /*26a0*/ 	.word	0x000132a0
        /*26a4*/ 	.word	0x000000ff
        /*26a8*/ 	.word	0x00000000
        /*26ac*/ 	.short	0x010a
        /*26ae*/ 	.byte	0x07
	.zero		1


	//   ....[4]....
        /*26b0*/ 	.word	0x000132f0
        /*26b4*/ 	.word	0x000000ff
        /*26b8*/ 	.word	0x00008000
        /*26bc*/ 	.short	0x0108
        /*26be*/ 	.byte	0x04
	.zero		1


	//   ....[5]....
        /*26c0*/ 	.word	0x00013320
        /*26c4*/ 	.word	0x000000ff
        /*26c8*/ 	.word	0x00008008
        /*26cc*/ 	.short	0x0108
        /*26ce*/ 	.byte	0x04
	.zero		1


	//   ....[6]....
        /*26d0*/ 	.word	0x00015230
        /*26d4*/ 	.word	0x000000ff
        /*26d8*/ 	.word	0x00000000
        /*26dc*/ 	.short	0x010a
        /*26de*/ 	.byte	0x07
	.zero		1


	//   ....[7]....
        /*26e0*/ 	.word	0x00015260
        /*26e4*/ 	.word	0x000000ff
        /*26e8*/ 	.word	0x00000000
        /*26ec*/ 	.short	0x010a
        /*26ee*/ 	.byte	0x07
	.zero		1


	//----- nvinfo : EIATTR_NUM_MBARRIERS
	.align		4
.L_56:
        /*26f0*/ 	.byte	0x03, 0x38
        /*26f2*/ 	.short	0x0002


	//----- nvinfo : EIATTR_EXIT_INSTR_OFFSETS
	.align		4
        /*26f4*/ 	.byte	0x04, 0x1c
        /*26f6*/ 	.short	(.L_58 - .L_57)


	//   ....[0]....
.L_57:
        /*26f8*/ 	.word	0x00015220


	//----- nvinfo : EIATTR_REQNTID
	.align		4
.L_58:
        /*26fc*/ 	.byte	0x04, 0x10
        /*26fe*/ 	.short	(.L_60 - .L_59)
.L_59:
        /*2700*/ 	.word	0x00000100
        /*2704*/ 	.word	0x00000001
        /*2708*/ 	.word	0x00000001


	//----- nvinfo : EIATTR_CRS_STACK_SIZE
	.align		4
.L_60:
        /*270c*/ 	.byte	0x04, 0x1e
        /*270e*/ 	.short	(.L_62 - .L_61)
.L_61:
        /*2710*/ 	.word	0x00000000


	//----- nvinfo : EIATTR_CBANK_PARAM_SIZE
	.align		4
.L_62:
        /*2714*/ 	.byte	0x03, 0x19
        /*2716*/ 	.short	0x0050


	//----- nvinfo : EIATTR_PARAM_CBANK
	.align		4
        /*2718*/ 	.byte	0x04, 0x0a
        /*271a*/ 	.short	(.L_64 - .L_63)
	.align		4
.L_63:
        /*271c*/ 	.word	index@(.nv.constant0.matmul_kernel)
        /*2720*/ 	.short	0x0380
        /*2722*/ 	.short	0x0050


	//----- nvinfo : EIATTR_SW_WAR
	.align		4
.L_64:
        /*2724*/ 	.byte	0x04, 0x36
        /*2726*/ 	.short	(.L_66 - .L_65)
.L_65:
        /*2728*/ 	.word	0x00000008
.L_66:


//--------------------- .nv.compat                --------------------------
	.section	.nv.compat,"",@"SHT_CUDA_COMPAT_INFO"
	.align	4
        /*0000*/ 	.byte	0x02, 0x02, 0x02, 0x00, 0x02, 0x05, 0x05, 0x00, 0x02, 0x03, 0x00, 0x00, 0x02, 0x06, 0x01, 0x00


//--------------------- .nv.callgraph             --------------------------
	.section	.nv.callgraph,"",@"SHT_CUDA_CALLGRAPH"
	.align	4
	.sectionentsize	8
	.align		4
        /*0000*/ 	.word	0x00000000
	.align		4
        /*0004*/ 	.word	0xffffffff
	.align		4
        /*0008*/ 	.word	0x00000000
	.align		4
        /*000c*/ 	.word	0xfffffffe
	.align		4
        /*0010*/ 	.word	0x00000000
	.align		4
        /*0014*/ 	.word	0xfffffffd
	.align		4
        /*0018*/ 	.word	0x00000000
	.align		4
        /*001c*/ 	.word	0xfffffffc


//--------------------- .text.matmul_kernel       --------------------------
	.section	.text.matmul_kernel,"ax",@progbits
	.align	128
        .global         matmul_kernel
        .type           matmul_kernel,@function
        .size           matmul_kernel,(.L_x_21 - matmul_kernel)
        .other          matmul_kernel,@"STO_CUDA_ENTRY STV_DEFAULT"
matmul_kernel:
.text.matmul_kernel:
[----:B------:R-:W0:Y:S01]  /*0000*/  LDC R1, c[0x0][0x37c] ;  /* 0x0000df00ff017b82 */ /* 0x000e220000000800 */
[----:B------:R-:W1:Y:S01]  /*0010*/  S2R R0, SR_TID.X ;  /* 0x0000000000007919 */ /* 0x000e620000002100 */
[----:B0-----:R-:W-:Y:S01]  /*0020*/  VIADD R1, R1, 0xfffffa18 ;  /* 0xfffffa1801017836 */ /* 0x001fe20000000000 */
[----:B-1----:R-:W-:-:S13]  /*0030*/  ISETP.GE.U32.AND P0, PT, R0, 0x20, PT ;  /* 0x000000200000780c */ /* 0x002fda0003f06070 */
[----:B------:R-:W-:Y:S02]  /*0040*/  VOTEU.ANY UP0, P0 ;  /* 0x0000000000ff7886 */ /* 0x000fe40000000100 */
[----:B------:R-:W-:Y:S05]  /*0050*/  BRA.U UP0, `(.L_x_0) ;  /* 0x0000000100b87547 */ /* 0x000fea000b800000 */
[----:B------:R-:W0:Y:S01]  /*0060*/  S2UR UR6, SR_CgaCtaId ;  /* 0x00000000000679c3 */ /* 0x000e220000008800 */
[----:B------:R-:W-:Y:S01]  /*0070*/  NOP ;  /* 0x0000000000007918 */ /* 0x000fe20000000000 */
[----:B------:R-:W-:Y:S02]  /*0080*/  UMOV UR4, 0x40 ;  /* 0x0000004000047882 */ /* 0x000fe40000000000 */
[----:B0-----:R-:W-:-:S09]  /*0090*/  ULEA UR4, UR6, UR4, 0x18 ;  /* 0x0000000406047291 */ /* 0x001fd2000f8ec0ff */
[----:B------:R-:W0:Y:S01]  /*00a0*/  LDS.U8 R0, [UR4] ;  /* 0x00000004ff007984 */ /* 0x000e220008000000 */
[----:B------:R-:W-:Y:S02]  /*00b0*/  UMOV UR4, 0x400 ;  /* 0x0000040000047882 */ /* 0x000fe40000000000 */
[----:B------:R-:W-:Y:S01]  /*00c0*/  ULEA UR4, UR6, UR4, 0x18 ;  /* 0x0000000406047291 */ /* 0x000fe2000f8ec0ff */
[----:B0-----:R-:W-:-:S13]  /*00d0*/  ISETP.NE.AND P0, PT, R0, RZ, PT ;  /* 0x000000ff0000720c */ /* 0x001fda0003f05270 */
[----:B------:R-:W-:Y:S05]  /*00e0*/  @P0 BRA `(.L_x_1) ;  /* 0x00000000007c0947 */ /* 0x000fea0003800000 */
[----:B------:R-:W-:-:S13]  /*00f0*/  ELECT P0, URZ, PT ;  /* 0x0000000000ff782f */ /* 0x000fda0003800000 */
[----:B------:R-:W-:Y:S05]  /*0100*/  @!P0 BRA `(.L_x_2) ;  /* 0x0000000000848947 */ /* 0x000fea0003800000 */
[----:B------:R-:W-:Y:S01]  /*0110*/  UMOV UR5, 0x8 ;  /* 0x0000000800057882 */ /* 0x000fe20000000000 */
[----:B------:R-:W-:Y:S02]  /*0120*/  IMAD.MOV.U32 R4, RZ, RZ, 0x1 ;  /* 0x00000001ff047424 */ /* 0x000fe400078e00ff */
[----:B------:R-:W-:Y:S02]  /*0130*/  IMAD.MOV.U32 R5, RZ, RZ, 0xff ;  /* 0x000000ffff057424 */ /* 0x000fe400078e00ff */
[----:B------:R-:W-:Y:S04]  /*0140*/  DEPBAR.LE SB0, 0x36 ;  /* 0x00008d800000791a */ /* 0x000fe80000000000 */
[----:B------:R-:W0:Y:S02]  /*0150*/  UTCATOMSWS.FIND_AND_SET.ALIGN UP1, UR5, UR5 ;  /* 0x00000005000575e3 */ /* 0x000e240008020800 */
[----:B0-----:R-:W-:-:S04]  /*0160*/  PLOP3.LUT P0, PT, PT, PT, UP1, 0x80, 0x8 ;  /* 0x000000000008781c */ /* 0x001fc80003f0f018 */
[----:B------:R-:W-:-:S04]  /*0170*/  SEL R0, RZ, 0xffffffff, !P0 ;  /* 0xffffffffff007807 */ /* 0x000fc80004000000 */
[----:B------:R-:W-:Y:S01]  /*0180*/  ISETP.NE.AND P0, PT, R0, RZ, PT ;  /* 0x000000ff0000720c */ /* 0x000fe20003f05270 */
[----:B------:R-:W-:-:S12]  /*0190*/  IMAD.U32 R0, RZ, RZ, UR5 ;  /* 0x00000005ff007e24 */ /* 0x000fd8000f8e00ff */
[----:B------:R-:W-:Y:S05]  /*01a0*/  @P0 BRA `(.L_x_3) ;  /* 0x0000000000240947 */ /* 0x000fea0003800000 */
.L_x_4:
[----:B------:R-:W-:Y:S05]  /*01b0*/  NANOSLEEP 0x64 ;  /* 0x000000640000795d */ /* 0x000fea0003800000 */
[----:B------:R-:W-:-:S05]  /*01c0*/  UMOV UR5, 0x8 ;  /* 0x0000000800057882 */ /* 0x000fca0000000000 */
[----:B------:R-:W-:Y:S04]  /*01d0*/  DEPBAR.LE SB0, 0x36 ;  /* 0x00008d800000791a */ /* 0x000fe80000000000 */
[----:B------:R-:W0:Y:S02]  /*01e0*/  UTCATOMSWS.FIND_AND_SET.ALIGN UP1, UR5, UR5 ;  /* 0x00000005000575e3 */ /* 0x000e240008020800 */
[----:B0-----:R-:W-:-:S04]  /*01f0*/  PLOP3.LUT P0, PT, PT, PT, UP1, 0x80, 0x8 ;  /* 0x000000000008781c */ /* 0x001fc80003f0f018 */
[----:B------:R-:W-:-:S04]  /*0200*/  SEL R0, RZ, 0xffffffff, !P0 ;  /* 0xffffffffff007807 */ /* 0x000fc80004000000 */
[----:B------:R-:W-:Y:S01]  /*0210*/  ISETP.NE.AND P0, PT, R0, RZ, PT ;  /* 0x000000ff0000720c */ /* 0x000fe20003f05270 */
[----:B------:R-:W-:-:S12]  /*0220*/  IMAD.U32 R0, RZ, RZ, UR5 ;  /* 0x00000005ff007e24 */ /* 0x000fd8000f8e00ff */
[----:B------:R-:W-:Y:S05]  /*0230*/  @!P0 BRA `(.L_x_4) ;  /* 0xfffffffc00dc8947 */ /* 0x000fea000383ffff */
.L_x_3:
[C---:B------:R-:W-:Y:S01]  /*0240*/  VIADD R3, R0.reuse, 0x10 ;  /* 0x0000001000037836 */ /* 0x040fe20000000000 */
[----:B------:R-:W-:Y:S01]  /*0250*/  UMOV UR5, 0x50 ;  /* 0x0000005000057882 */ /* 0x000fe20000000000 */
[----:B------:R-:W-:Y:S01]  /*0260*/  SHF.L.U32 R2, R5, R0, RZ ;  /* 0x0000000005027219 */ /* 0x000fe200000006ff */
[----:B------:R-:W-:Y:S01]  /*0270*/  ULEA UR5, UR6, UR5, 0x18 ;  /* 0x0000000506057291 */ /* 0x000fe2000f8ec0ff */
[----:B------:R-:W-:Y:S01]  /*0280*/  IMAD.SHL.U32 R0, R0, 0x20, RZ ;  /* 0x0000002000007824 */ /* 0x000fe200078e00ff */
[----:B------:R-:W-:-:S04]  /*0290*/  SHF.L.U32 R3, R4, R3, RZ ;  /* 0x0000000304037219 */ /* 0x000fc800000006ff */
[----:B------:R-:W-:-:S05]  /*02a0*/  LOP3.LUT R2, R3, R2, RZ, 0xfc, !PT ;  /* 0x0000000203027212 */ /* 0x000fca00078efcff */
[----:B------:R0:W-:Y:S04]  /*02b0*/  ATOMS.OR RZ, [UR5], R2 ;  /* 0x00000002ffff798c */ /* 0x0001e8000b000005 */
[----:B------:R0:W-:Y:S01]  /*02c0*/  STS [UR4], R0 ;  /* 0x00000000ff007988 */ /* 0x0001e20008000804 */
[----:B------:R-:W-:Y:S05]  /*02d0*/  BRA `(.L_x_2) ;  /* 0x0000000000107947 */ /* 0x000fea0003800000 */
.L_x_1:
[----:B------:R-:W-:Y:S01]  /*02e0*/  IMAD.MOV.U32 R0, RZ, RZ, -0x1 ;  /* 0xffffffffff007424 */ /* 0x000fe200078e00ff */
[----:B------:R-:W-:-:S04]  /*02f0*/  MOV R2, 0x320 ;  /* 0x0000032000027802 */ /* 0x000fc80000000f00 */
[----:B------:R0:W-:Y:S03]  /*0300*/  STS [UR4], R0 ;  /* 0x00000000ff007988 */ /* 0x0001e60008000804 */
[----:B0-----:R-:W-:Y:S05]  /*0310*/  CALL.REL.NOINC `($__internal_1_$__cuda_sm10x_tcgen05_guardrail_trap_phase_invalid_during_alloc) ;  /* 0x0000014c00e87944 */ /* 0x001fea0003c00000 */
.L_x_2:
[----:B------:R-:W-:Y:S05]  /*0320*/  WARPSYNC.ALL ;  /* 0x0000000000007948 */ /* 0x000fea0003800000 */
[----:B------:R-:W-:Y:S01]  /*0330*/  NOP ;  /* 0x0000000000007918 */ /* 0x000fe20000000000 */
.L_x_0:
[----:B------:R-:W1:Y:S01]  /*0340*/  LDC.64 R8, c[0x0][0x398] ;  /* 0x0000e600ff087b82 */ /* 0x000e620000000a00 */
[----:B------:R-:W2:Y:S01]  /*0350*/  S2R R5, SR_CTAID.X ;  /* 0x0000000000057919 */ /* 0x000ea20000002500 */
[----:B------:R-:W-:Y:S01]  /*0360*/  UMOV UR4, 0x400 ;  /* 0x0000040000047882 */ /* 0x000fe20000000000 */
[----:B------:R-:W3:Y:S01]  /*0370*/  LDCU UR9, c[0x0][0x3a4] ;  /* 0x00007480ff0977ac */ /* 0x000ee20008000800 */
[----:B------:R-:W4:Y:S01]  /*0380*/  S2R R52, SR_TID.X ;  /* 0x0000000000347919 */ /* 0x000f220000002100 */
[----:B------:R-:W5:Y:S03]  /*0390*/  LDCU.128 UR16, c[0x0][0x380] ;  /* 0x00007000ff1077ac */ /* 0x000f660008000c00 */
[----:B------:R-:W0:Y:S01]  /*03a0*/  S2UR UR8, SR_CgaCtaId ;  /* 0x00000000000879c3 */ /* 0x000e220000008800 */
[----:B------:R-:W0:Y:S07]  /*03b0*/  LDCU.64 UR26, c[0x0][0x358] ;  /* 0x00006b00ff1a77ac */ /* 0x000e2e0008000a00 */
[----:B------:R-:W3:Y:S01]  /*03c0*/  LDC R68, c[0x0][0x3a0] ;  /* 0x0000e800ff447b82 */ /* 0x000ee20000000800 */
[----:B01----:R-:W-:-:S05]  /*03d0*/  VIADD R0, R9, 0x3f ;  /* 0x0000003f09007836 */ /* 0x003fca0000000000 */
[----:B------:R-:W-:Y:S01]  /*03e0*/  SHF.R.S32.HI R3, RZ, 0x1f, R0 ;  /* 0x0000001fff037819 */ /* 0x000fe20000011400 */
[----:B------:R-:W-:-:S03]  /*03f0*/  ULEA UR4, UR8, UR4, 0x18 ;  /* 0x0000000408047291 */ /* 0x000fc6000f8ec0ff */
[----:B------:R-:W-:Y:S02]  /*0400*/  LEA.HI R3, R3, R0, RZ, 0x6 ;  /* 0x0000000003037211 */ /* 0x000fe400078f30ff */
[----:B--2---:R-:W-:Y:S02]  /*0410*/  IABS R10, R5 ;  /* 0x00000005000a7213 */ /* 0x004fe40000000000 */
[----:B------:R-:W-:-:S05]  /*0420*/  SHF.R.S32.HI R3, RZ, 0x6, R3 ;  /* 0x00000006ff037819 */ /* 0x000fca0000011403 */
[----:B------:R-:W-:-:S05]  /*0430*/  IMAD.SHL.U32 R4, R3, 0x8, RZ ;  /* 0x0000000803047824 */ /* 0x000fca00078e00ff */
[-C--:B------:R-:W-:Y:S02]  /*0440*/  IABS R7, R4.reuse ;  /* 0x0000000400077213 */ /* 0x080fe40000000000 */
[----:B------:R-:W-:Y:S02]  /*0450*/  IABS R12, R4 ;  /* 0x00000004000c7213 */ /* 0x000fe40000000000 */
[----:B------:R-:W0:Y:S08]  /*0460*/  I2F.RP R0, R7 ;  /* 0x0000000700007306 */ /* 0x000e300000209400 */
[----:B0-----:R-:W0:Y:S02]  /*0470*/  MUFU.RCP R0, R0 ;  /* 0x0000000000007308 */ /* 0x001e240000001000 */
[----:B0-----:R-:W-:-:S02]  /*0480*/  VIADD R2, R0, 0xffffffe ;  /* 0x0ffffffe00027836 */ /* 0x001fc40000000000 */
[----:B------:R-:W-:Y:S01]  /*0490*/  IMAD.MOV R0, RZ, RZ, -R12 ;  /* 0x000000ffff007224 */ /* 0x000fe200078e0a0c */
[----:B------:R-:W-:-:S03]  /*04a0*/  IABS R12, R8 ;  /* 0x00000008000c7213 */ /* 0x000fc60000000000 */
[----:B------:R0:W1:Y:S02]  /*04b0*/  F2I.FTZ.U32.TRUNC.NTZ R3, R2 ;  /* 0x0000000200037305 */ /* 0x000064000021f000 */
[----:B0-----:R-:W-:Y:S02]  /*04c0*/  IMAD.MOV.U32 R2, RZ, RZ, RZ ;  /* 0x000000ffff027224 */ /* 0x001fe400078e00ff */
[----:B-1----:R-:W-:-:S04]  /*04d0*/  IMAD.MOV R6, RZ, RZ, -R3 ;  /* 0x000000ffff067224 */ /* 0x002fc800078e0a03 */
[----:B------:R-:W-:Y:S02]  /*04e0*/  IMAD R11, R6, R7, RZ ;  /* 0x00000007060b7224 */ /* 0x000fe400078e02ff */
[----:B------:R-:W-:Y:S02]  /*04f0*/  IMAD.MOV.U32 R6, RZ, RZ, R10 ;  /* 0x000000ffff067224 */ /* 0x000fe400078e000a */
[----:B------:R-:W-:-:S06]  /*0500*/  IMAD.HI.U32 R3, R3, R11, R2 ;  /* 0x0000000b03037227 */ /* 0x000fcc00078e0002 */
[----:B------:R-:W-:-:S04]  /*0510*/  IMAD.HI.U32 R3, R3, R6, RZ ;  /* 0x0000000603037227 */ /* 0x000fc800078e00ff */
[----:B------:R-:W-:Y:S01]  /*0520*/  IMAD R0, R3, R0, R6 ;  /* 0x0000000003007224 */ /* 0x000fe200078e0206 */
[----:B------:R-:W-:Y:S04]  /*0530*/  BAR.SYNC.DEFER_BLOCKING 0x0 ;  /* 0x0000000000007b1d */ /* 0x000fe80000010000 */
[----:B------:R-:W-:-:S13]  /*0540*/  ISETP.GT.U32.AND P1, PT, R7, R0, PT ;  /* 0x000000000700720c */ /* 0x000fda0003f24070 */
[----:B------:R-:W-:Y:S02]  /*0550*/  @!P1 IMAD.IADD R0, R0, 0x1, -R7 ;  /* 0x0000000100009824 */ /* 0x000fe400078e0a07 */
[----:B------:R-:W-:Y:S01]  /*0560*/  @!P1 VIADD R3, R3, 0x1 ;  /* 0x0000000103039836 */ /* 0x000fe20000000000 */
[----:B------:R-:W-:Y:S02]  /*0570*/  ISETP.NE.AND P1, PT, R4, RZ, PT ;  /* 0x000000ff0400720c */ /* 0x000fe40003f25270 */
[----:B------:R-:W-:Y:S02]  /*0580*/  ISETP.GE.U32.AND P0, PT, R0, R7, PT ;  /* 0x000000070000720c */ /* 0x000fe40003f06070 */
[----:B------:R-:W-:-:S04]  /*0590*/  LOP3.LUT R0, R5, R4, RZ, 0x3c, !PT ;  /* 0x0000000405007212 */ /* 0x000fc800078e3cff */
[----:B------:R-:W-:Y:S01]  /*05a0*/  ISETP.GE.AND P2, PT, R0, RZ, PT ;  /* 0x000000ff0000720c */ /* 0x000fe20003f46270 */
[----:B------:R-:W-:-:S06]  /*05b0*/  VIADD R0, R8, 0xff ;  /* 0x000000ff08007836 */ /* 0x000fcc0000000000 */
[----:B------:R-:W-:-:S04]  /*05c0*/  @P0 VIADD R3, R3, 0x1 ;  /* 0x0000000103030836 */ /* 0x000fc80000000000 */
[----:B------:R-:W-:Y:S01]  /*05d0*/  IMAD.MOV.U32 R2, RZ, RZ, R3 ;  /* 0x000000ffff027224 */ /* 0x000fe200078e0003 */
[----:B------:R-:W-:-:S03]  /*05e0*/  SHF.R.S32.HI R3, RZ, 0x1f, R0 ;  /* 0x0000001fff037819 */ /* 0x000fc60000011400 */
[----:B------:R-:W-:Y:S01]  /*05f0*/  @!P2 IMAD.MOV R2, RZ, RZ, -R2 ;  /* 0x000000ffff02a224 */ /* 0x000fe200078e0a02 */
[----:B------:R-:W-:Y:S02]  /*0600*/  @!P1 LOP3.LUT R2, RZ, R4, RZ, 0x33, !PT ;  /* 0x00000004ff029212 */ /* 0x000fe400078e33ff */
[----:B------:R-:W-:-:S03]  /*0610*/  LEA.HI R3, R3, R0, RZ, 0x8 ;  /* 0x0000000003037211 */ /* 0x000fc600078f40ff */
[----:B------:R-:W-:Y:S02]  /*0620*/  IMAD.SHL.U32 R11, R2, 0x8, RZ ;  /* 0x00000008020b7824 */ /* 0x000fe400078e00ff */
[----:B------:R-:W-:-:S03]  /*0630*/  IMAD.MOV R2, RZ, RZ, -R2 ;  /* 0x000000ffff027224 */ /* 0x000fc600078e0a02 */
[----:B------:R-:W-:Y:S01]  /*0640*/  LEA.HI.SX32 R3, R3, -R11, 0x18 ;  /* 0x8000000b03037211 */ /* 0x000fe200078fc2ff */
[----:B------:R-:W-:Y:S02]  /*0650*/  IMAD R10, R4, R2, R5 ;  /* 0x00000002040a7224 */ /* 0x000fe400078e0205 */
[----:B------:R-:W-:Y:S01]  /*0660*/  IMAD.MOV.U32 R2, RZ, RZ, RZ ;  /* 0x000000ffff027224 */ /* 0x000fe200078e00ff */
[----:B------:R-:W-:-:S04]  /*0670*/  VIMNMX R13, PT, PT, R3, 0x8, PT ;  /* 0x00000008030d7848 */ /* 0x000fc80003fe0100 */
[-C--:B------:R-:W-:Y:S02]  /*0680*/  IABS R6, R13.reuse ;  /* 0x0000000d00067213 */ /* 0x080fe40000000000 */
[----:B------:R-:W-:Y:S02]  /*0690*/  IABS R4, R13 ;  /* 0x0000000d00047213 */ /* 0x000fe40000000000 */
[----:B------:R-:W0:Y:S08]  /*06a0*/  I2F.RP R0, R6 ;  /* 0x0000000600007306 */ /* 0x000e300000209400 */
[----:B0-----:R-:W0:Y:S02]  /*06b0*/  MUFU.RCP R0, R0 ;  /* 0x0000000000007308 */ /* 0x001e240000001000 */
[----:B0-----:R-:W-:-:S06]  /*06c0*/  VIADD R3, R0, 0xffffffe ;  /* 0x0ffffffe00037836 */ /* 0x001fcc0000000000 */
[----:B------:R-:W0:Y:S02]  /*06d0*/  F2I.FTZ.U32.TRUNC.NTZ R3, R3 ;  /* 0x0000000300037305 */ /* 0x000e24000021f000 */
[----:B0-----:R-:W-:-:S04]  /*06e0*/  IMAD.MOV R7, RZ, RZ, -R3 ;  /* 0x000000ffff077224 */ /* 0x001fc800078e0a03 */
[----:B------:R-:W-:Y:S01]  /*06f0*/  IMAD.MOV.U32 R5, RZ, RZ, R7 ;  /* 0x000000ffff057224 */ /* 0x000fe200078e0007 */
[----:B------:R-:W-:-:S03]  /*0700*/  IABS R7, R10 ;  /* 0x0000000a00077213 */ /* 0x000fc60000000000 */
[----:B------:R-:W-:-:S04]  /*0710*/  IMAD R5, R5, R6, RZ ;  /* 0x0000000605057224 */ /* 0x000fc800078e02ff */
[----:B------:R-:W-:-:S04]  /*0720*/  IMAD.HI.U32 R2, R3, R5, R2 ;  /* 0x0000000503027227 */ /* 0x000fc800078e0002 */
[----:B------:R-:W-:Y:S02]  /*0730*/  IMAD.MOV R3, RZ, RZ, -R4 ;  /* 0x000000ffff037224 */ /* 0x000fe400078e0a04 */
[----:B------:R-:W-:Y:S01]  /*0740*/  IMAD.HI.U32 R0, R2, R7, RZ ;  /* 0x0000000702007227 */ /* 0x000fe200078e00ff */
[----:B------:R-:W0:Y:S01]  /*0750*/  I2F.RP R4, R12 ;  /* 0x0000000c00047306 */ /* 0x000e220000209400 */
[----:B------:R-:W-:Y:S02]  /*0760*/  IABS R2, R9 ;  /* 0x0000000900027213 */ /* 0x000fe40000000000 */
[----:B------:R-:W-:-:S05]  /*0770*/  IMAD R3, R0, R3, R7 ;  /* 0x0000000300037224 */ /* 0x000fca00078e0207 */
[----:B------:R-:W-:Y:S01]  /*0780*/  ISETP.GT.U32.AND P1, PT, R6, R3, PT ;  /* 0x000000030600720c */ /* 0x000fe20003f24070 */
[----:B------:R-:W1:Y:S08]  /*0790*/  I2F.RP R5, R2 ;  /* 0x0000000200057306 */ /* 0x000e700000209400 */
[----:B0-----:R-:W0:Y:S04]  /*07a0*/  MUFU.RCP R4, R4 ;  /* 0x0000000400047308 */ /* 0x001e280000001000 */
[----:B------:R-:W-:-:S02]  /*07b0*/  @!P1 IMAD.IADD R3, R3, 0x1, -R6 ;  /* 0x0000000103039824 */ /* 0x000fc400078e0a06 */
[----:B------:R-:W-:Y:S01]  /*07c0*/  @!P1 VIADD R0, R0, 0x1 ;  /* 0x0000000100009836 */ /* 0x000fe20000000000 */
[----:B------:R-:W-:Y:S01]  /*07d0*/  ISETP.NE.AND P1, PT, R13, RZ, PT ;  /* 0x000000ff0d00720c */ /* 0x000fe20003f25270 */
[----:B-1----:R-:W1:Y:S01]  /*07e0*/  MUFU.RCP R5, R5 ;  /* 0x0000000500057308 */ /* 0x002e620000001000 */
[----:B------:R-:W-:Y:S02]  /*07f0*/  ISETP.GE.U32.AND P0, PT, R3, R6, PT ;  /* 0x000000060300720c */ /* 0x000fe40003f06070 */
[----:B------:R-:W-:-:S04]  /*0800*/  LOP3.LUT R3, R10, R13, RZ, 0x3c, !PT ;  /* 0x0000000d0a037212 */ /* 0x000fc800078e3cff */
[----:B------:R-:W-:Y:S01]  /*0810*/  ISETP.GE.AND P2, PT, R3, RZ, PT ;  /* 0x000000ff0300720c */ /* 0x000fe20003f46270 */
[----:B0-----:R-:W-:Y:S01]  /*0820*/  VIADD R6, R4, 0xffffffe ;  /* 0x0ffffffe04067836 */ /* 0x001fe20000000000 */
[----:B----4-:R-:W-:-:S03]  /*0830*/  LOP3.LUT R4, R52, 0xff, RZ, 0xc0, !PT ;  /* 0x000000ff34047812 */ /* 0x010fc600078ec0ff */
[----:B------:R0:W2:Y:S02]  /*0840*/  F2I.FTZ.U32.TRUNC.NTZ R7, R6 ;  /* 0x0000000600077305 */ /* 0x0000a4000021f000 */
[----:B------:R-:W-:-:S04]  /*0850*/  @P0 VIADD R0, R0, 0x1 ;  /* 0x0000000100000836 */ /* 0x000fc80000000000 */
[----:B------:R-:W-:-:S04]  /*0860*/  IMAD.MOV.U32 R14, RZ, RZ, R0 ;  /* 0x000000ffff0e7224 */ /* 0x000fc800078e0000 */
[----:B------:R-:W-:Y:S01]  /*0870*/  @!P2 IMAD.MOV R14, RZ, RZ, -R14 ;  /* 0x000000ffff0ea224 */ /* 0x000fe200078e0a0e */
[----:B------:R-:W-:Y:S01]  /*0880*/  @!P1 LOP3.LUT R14, RZ, R13, RZ, 0x33, !PT ;  /* 0x0000000dff0e9212 */ /* 0x000fe200078e33ff */
[----:B0-----:R-:W-:-:S04]  /*0890*/  IMAD.MOV.U32 R6, RZ, RZ, RZ ;  /* 0x000000ffff067224 */ /* 0x001fc800078e00ff */
[----:B------:R-:W-:Y:S02]  /*08a0*/  IMAD.MOV R0, RZ, RZ, -R14 ;  /* 0x000000ffff007224 */ /* 0x000fe400078e0a0e */
[----:B------:R-:W-:Y:S02]  /*08b0*/  IMAD.SHL.U32 R15, R14, 0x40, RZ ;  /* 0x000000400e0f7824 */ /* 0x000fe400078e00ff */
[----:B------:R-:W-:Y:S02]  /*08c0*/  IMAD R0, R13, R0, R10 ;  /* 0x000000000d007224 */ /* 0x000fe400078e020a */
[----:B-1----:R-:W-:Y:S02]  /*08d0*/  VIADD R10, R5, 0xffffffe ;  /* 0x0ffffffe050a7836 */ /* 0x002fe40000000000 */
[----:B------:R-:W-:Y:S02]  /*08e0*/  IMAD.IADD R3, R11, 0x1, R0 ;  /* 0x000000010b037824 */ /* 0x000fe400078e0200 */
[----:B--2---:R-:W-:Y:S01]  /*08f0*/  IMAD.MOV R5, RZ, RZ, -R7 ;  /* 0x000000ffff057224 */ /* 0x004fe200078e0a07 */
[----:B------:R0:W1:Y:S01]  /*0900*/  F2I.FTZ.U32.TRUNC.NTZ R11, R10 ;  /* 0x0000000a000b7305 */ /* 0x000062000021f000 */
[----:B------:R-:W-:-:S02]  /*0910*/  IMAD R54, R3, 0x100, R4 ;  /* 0x0000010003367824 */ /* 0x000fc400078e0204 */
[----:B------:R-:W-:Y:S01]  /*0920*/  IMAD R3, R5, R12, RZ ;  /* 0x0000000c05037224 */ /* 0x000fe200078e02ff */
[----:B------:R-:W-:Y:S02]  /*0930*/  SHF.R.U32.HI R5, RZ, 0x7, R52 ;  /* 0x00000007ff057819 */ /* 0x000fe40000011634 */
[----:B------:R-:W-:Y:S01]  /*0940*/  IABS R0, R54 ;  /* 0x0000003600007213 */ /* 0x000fe20000000000 */
[----:B------:R-:W-:Y:S01]  /*0950*/  IMAD.HI.U32 R6, R7, R3, R6 ;  /* 0x0000000307067227 */ /* 0x000fe200078e0006 */
[----:B------:R-:W-:Y:S01]  /*0960*/  SGXT.U32 R5, R5, 0x1 ;  /* 0x000000010505781a */ /* 0x000fe20000000000 */
[----:B------:R-:W-:Y:S02]  /*0970*/  STL [R1+0x59c], R54 ;  /* 0x00059c3601007387 */ /* 0x000fe40000100800 */
[----:B------:R-:W-:Y:S01]  /*0980*/  IMAD.MOV.U32 R3, RZ, RZ, R0 ;  /* 0x000000ffff037224 */ /* 0x000fe200078e0000 */
[----:B------:R-:W-:Y:S01]  /*0990*/  LOP3.LUT R5, R15, R5, RZ, 0xfc, !PT ;  /* 0x000000050f057212 */ /* 0x000fe200078efcff */
[----:B0-----:R-:W-:Y:S01]  /*09a0*/  IMAD.MOV.U32 R10, RZ, RZ, RZ ;  /* 0x000000ffff0a7224 */ /* 0x001fe200078e00ff */
[----:B------:R0:W-:Y:S01]  /*09b0*/  STL [R1+0x28], R15 ;  /* 0x0000280f01007387 */ /* 0x0001e20000100800 */
[----:B------:R-:W-:Y:S01]  /*09c0*/  IMAD.HI.U32 R6, R6, R3, RZ ;  /* 0x0000000306067227 */ /* 0x000fe200078e00ff */
[----:B------:R-:W-:-:S02]  /*09d0*/  IABS R13, R5 ;  /* 0x00000005000d7213 */ /* 0x000fc40000000000 */
[C---:B------:R-:W-:Y:S01]  /*09e0*/  LOP3.LUT R18, R5.reuse, 0x3e, RZ, 0xfc, !PT ;  /* 0x0000003e05127812 */ /* 0x040fe200078efcff */
[----:B------:R-:W-:Y:S01]  /*09f0*/  IMAD.MOV R6, RZ, RZ, -R6 ;  /* 0x000000ffff067224 */ /* 0x000fe200078e0a06 */
[----:B------:R-:W-:Y:S01]  /*0a00*/  LOP3.LUT R14, R5, 0x4, RZ, 0xfc, !PT ;  /* 0x00000004050e7812 */ /* 0x000fe200078efcff */
[----:B-1----:R-:W-:Y:S01]  /*0a10*/  IMAD.MOV R7, RZ, RZ, -R11 ;  /* 0x000000ffff077224 */ /* 0x002fe200078e0a0b */
[----:B------:R-:W-:Y:S01]  /*0a20*/  IABS R19, R18 ;  /* 0x0000001200137213 */ /* 0x000fe20000000000 */
[----:B------:R-:W-:Y:S01]  /*0a30*/  IMAD R3, R12, R6, R3 ;  /* 0x000000060c037224 */ /* 0x000fe200078e0203 */
[----:B------:R-:W-:Y:S01]  /*0a40*/  IABS R17, R14 ;  /* 0x0000000e00117213 */ /* 0x000fe20000000000 */
[----:B------:R-:W-:Y:S01]  /*0a50*/  IMAD R7, R7, R2, RZ ;  /* 0x0000000207077224 */ /* 0x000fe200078e02ff */
[----:B------:R-:W-:Y:S02]  /*0a60*/  ISETP.GE.AND P3, PT, R14, RZ, PT ;  /* 0x000000ff0e00720c */ /* 0x000fe40003f66270 */
[----:B------:R-:W-:Y:S01]  /*0a70*/  ISETP.GT.U32.AND P0, PT, R12, R3, PT ;  /* 0x000000030c00720c */ /* 0x000fe20003f04070 */
[----:B------:R-:W-:Y:S01]  /*0a80*/  IMAD.HI.U32 R6, R11, R7, R10 ;  /* 0x000000070b067227 */ /* 0x000fe200078e000a */
[----:B------:R-:W-:-:S02]  /*0a90*/  LOP3.LUT R7, R5, 0x2, RZ, 0xfc, !PT ;  /* 0x0000000205077812 */ /* 0x000fc400078efcff */
[----:B------:R-:W-:Y:S02]  /*0aa0*/  LOP3.LUT R24, R5, 0xc, RZ, 0xfc, !PT ;  /* 0x0000000c05187812 */ /* 0x000fe400078efcff */
[----:B0-----:R-:W-:Y:S01]  /*0ab0*/  IABS R15, R7 ;  /* 0x00000007000f7213 */ /* 0x001fe20000000000 */
[----:B------:R-:W-:Y:S01]  /*0ac0*/  IMAD.HI.U32 R0, R6, R13, RZ ;  /* 0x0000000d06007227 */ /* 0x000fe200078e00ff */
[----:B------:R-:W-:Y:S02]  /*0ad0*/  ISETP.GE.AND P4, PT, R7, RZ, PT ;  /* 0x000000ff0700720c */ /* 0x000fe40003f86270 */
[----:B------:R-:W-:Y:S01]  /*0ae0*/  LOP3.LUT R22, R5, 0xa, RZ, 0xfc, !PT ;  /* 0x0000000a05167812 */ /* 0x000fe200078efcff */
[----:B------:R-:W-:Y:S01]  /*0af0*/  IMAD.MOV R11, RZ, RZ, -R0 ;  /* 0x000000ffff0b7224 */ /* 0x000fe200078e0a00 */
[----:B------:R-:W-:Y:S01]  /*0b00*/  IABS R23, R24 ;  /* 0x0000001800177213 */ /* 0x000fe20000000000 */
[----:B------:R-:W-:Y:S01]  /*0b10*/  @!P0 IMAD.IADD R3, R3, 0x1, -R12 ;  /* 0x0000000103038824 */ /* 0x000fe200078e0a0c */
[----:B------:R-:W-:Y:S01]  /*0b20*/  ISETP.GE.AND P1, PT, R5, RZ, PT ;  /* 0x000000ff0500720c */ /* 0x000fe20003f26270 */
[----:B------:R-:W-:Y:S01]  /*0b30*/  IMAD R13, R2, R11, R13 ;  /* 0x0000000b020d7224 */ /* 0x000fe200078e020d */
[----:B------:R-:W-:Y:S01]  /*0b40*/  IABS R21, R22 ;  /* 0x0000001600157213 */ /* 0x000fe20000000000 */
[----:B------:R-:W-:Y:S01]  /*0b50*/  IMAD.HI.U32 R10, R6, R19, RZ ;  /* 0x00000013060a7227 */ /* 0x000fe200078e00ff */
[----:B------:R-:W-:-:S02]  /*0b60*/  ISETP.GT.U32.AND P0, PT, R12, R3, PT ;  /* 0x000000030c00720c */ /* 0x000fc40003f04070 */
[----:B------:R-:W-:Y:S01]  /*0b70*/  ISETP.GT.U32.AND P5, PT, R2, R13, PT ;  /* 0x0000000d0200720c */ /* 0x000fe20003fa4070 */
[C---:B------:R-:W-:Y:S01]  /*0b80*/  IMAD.HI.U32 R0, R6.reuse, R15, RZ ;  /* 0x0000000f06007227 */ /* 0x040fe200078e00ff */
[C---:B------:R-:W-:Y:S02]  /*0b90*/  LOP3.LUT R25, R5.reuse, 0xe, RZ, 0xfc, !PT ;  /* 0x0000000e05197812 */ /* 0x040fe400078efcff */
[C---:B------:R-:W-:Y:S01]  /*0ba0*/  LOP3.LUT R26, R5.reuse, 0x10, RZ, 0xfc, !PT ;  /* 0x00000010051a7812 */ /* 0x040fe200078efcff */
[----:B------:R-:W-:Y:S01]  /*0bb0*/  IMAD.MOV R10, RZ, RZ, -R10 ;  /* 0x000000ffff0a7224 */ /* 0x000fe200078e0a0a */
[C---:B------:R-:W-:Y:S01]  /*0bc0*/  LOP3.LUT R27, R5.reuse, 0x12, RZ, 0xfc, !PT ;  /* 0x00000012051b7812 */ /* 0x040fe200078efcff */
[----:B------:R-:W-:Y:S01]  /*0bd0*/  IMAD.HI.U32 R7, R6, R17, RZ ;  /* 0x0000001106077227 */ /* 0x000fe200078e00ff */
[C---:B------:R-:W-:Y:S02]  /*0be0*/  LOP3.LUT R32, R5.reuse, 0x24, RZ, 0xfc, !PT ;  /* 0x0000002405207812 */ /* 0x040fe400078efcff */
[C---:B------:R-:W-:Y:S01]  /*0bf0*/  LOP3.LUT R30, R5.reuse, 0x22, RZ, 0xfc, !PT ;  /* 0x00000022051e7812 */ /* 0x040fe200078efcff */
[----:B------:R-:W-:Y:S01]  /*0c00*/  IMAD.MOV R0, RZ, RZ, -R0 ;  /* 0x000000ffff007224 */ /* 0x000fe200078e0a00 */
[----:B------:R-:W-:Y:S01]  /*0c10*/  IABS R33, R32 ;  /* 0x0000002000217213 */ /* 0x000fe20000000000 */
[C---:B------:R-:W-:Y:S01]  /*0c20*/  IMAD R11, R2.reuse, R10, R19 ;  /* 0x0000000a020b7224 */ /* 0x040fe200078e0213 */
[C---:B------:R-:W-:Y:S01]  /*0c30*/  LOP3.LUT R34, R5.reuse, 0x26, RZ, 0xfc, !PT ;  /* 0x0000002605227812 */ /* 0x040fe200078efcff */
[----:B------:R-:W-:Y:S01]  /*0c40*/  IMAD.MOV R7, RZ, RZ, -R7 ;  /* 0x000000ffff077224 */ /* 0x000fe200078e0a07 */
[----:B------:R-:W-:Y:S01]  /*0c50*/  IABS R31, R30 ;  /* 0x0000001e001f7213 */ /* 0x000fe20000000000 */
[C---:B------:R-:W-:Y:S01]  /*0c60*/  IMAD R14, R2.reuse, R0, R15 ;  /* 0x00000000020e7224 */ /* 0x040fe200078e020f */
[----:B------:R-:W-:Y:S01]  /*0c70*/  LOP3.LUT R0, R5, 0x6, RZ, 0xfc, !PT ;  /* 0x0000000605007812 */ /* 0x000fe200078efcff */
[----:B------:R-:W-:Y:S01]  /*0c80*/  @!P0 IMAD.IADD R3, R3, 0x1, -R12 ;  /* 0x0000000103038824 */ /* 0x000fe200078e0a0c */
[----:B------:R-:W-:Y:S01]  /*0c90*/  LOP3.LUT R12, R5, 0x8, RZ, 0xfc, !PT ;  /* 0x00000008050c7812 */ /* 0x000fe200078efcff */
[C---:B------:R-:W-:Y:S01]  /*0ca0*/  IMAD R15, R2.reuse, R7, R17 ;  /* 0x00000007020f7224 */ /* 0x040fe200078e0211 */
[----:B------:R-:W-:Y:S01]  /*0cb0*/  ISETP.GT.U32.AND P6, PT, R2, R11, PT ;  /* 0x0000000b0200720c */ /* 0x000fe20003fc4070 */
[----:B------:R-:W-:Y:S01]  /*0cc0*/  @!P5 IMAD.IADD R13, R13, 0x1, -R2 ;  /* 0x000000010d0dd824 */ /* 0x000fe200078e0a02 */
[----:B------:R-:W-:-:S02]  /*0cd0*/  IABS R17, R0 ;  /* 0x0000000000117213 */ /* 0x000fc40000000000 */
[----:B------:R-:W-:Y:S02]  /*0ce0*/  IABS R19, R12 ;  /* 0x0000000c00137213 */ /* 0x000fe40000000000 */
[----:B------:R-:W-:Y:S01]  /*0cf0*/  ISETP.GE.AND P2, PT, R0, RZ, PT ;  /* 0x000000ff0000720c */ /* 0x000fe20003f46270 */
[----:B------:R-:W-:Y:S01]  /*0d00*/  IMAD.HI.U32 R0, R6, R17, RZ ;  /* 0x0000001106007227 */ /* 0x000fe200078e00ff */
[C---:B------:R-:W-:Y:S02]  /*0d10*/  ISETP.GT.U32.AND P0, PT, R2.reuse, R13, PT ;  /* 0x0000000d0200720c */ /* 0x040fe40003f04070 */
[----:B------:R-:W-:Y:S01]  /*0d20*/  ISETP.GT.U32.AND P5, PT, R2, R14, PT ;  /* 0x0000000e0200720c */ /* 0x000fe20003fa4070 */
[----:B------:R-:W-:Y:S01]  /*0d30*/  IMAD.HI.U32 R7, R6, R19, RZ ;  /* 0x0000001306077227 */ /* 0x000fe200078e00ff */
[----:B------:R-:W-:Y:S02]  /*0d40*/  IABS R35, R34 ;  /* 0x0000002200237213 */ /* 0x000fe40000000000 */
[C---:B------:R-:W-:Y:S01]  /*0d50*/  LOP3.LUT R36, R5.reuse, 0x28, RZ, 0xfc, !PT ;  /* 0x0000002805247812 */ /* 0x040fe200078efcff */
[----:B------:R-:W-:Y:S01]  /*0d60*/  IMAD.MOV R16, RZ, RZ, -R0 ;  /* 0x000000ffff107224 */ /* 0x000fe200078e0a00 */
[C---:B------:R-:W-:Y:S01]  /*0d70*/  LOP3.LUT R40, R5.reuse, 0x2c, RZ, 0xfc, !PT ;  /* 0x0000002c05287812 */ /* 0x040fe200078efcff */
[----:B------:R-:W-:Y:S01]  /*0d80*/  IMAD.MOV R10, RZ, RZ, -R7 ;  /* 0x000000ffff0a7224 */ /* 0x000fe200078e0a07 */
[----:B------:R-:W-:Y:S01]  /*0d90*/  LOP3.LUT R38, R5, 0x2a, RZ, 0xfc, !PT ;  /* 0x0000002a05267812 */ /* 0x000fe200078efcff */
[--C-:B------:R-:W-:Y:S01]  /*0da0*/  @!P6 IMAD.IADD R11, R11, 0x1, -R2.reuse ;  /* 0x000000010b0be824 */ /* 0x100fe200078e0a02 */
[----:B------:R-:W-:Y:S01]  /*0db0*/  IABS R39, R40 ;  /* 0x0000002800277213 */ /* 0x000fe20000000000 */
[C---:B------:R-:W-:Y:S01]  /*0dc0*/  IMAD R16, R2.reuse, R16, R17 ;  /* 0x0000001002107224 */ /* 0x040fe200078e0211 */
[----:B------:R-:W-:Y:S01]  /*0dd0*/  IABS R37, R38 ;  /* 0x0000002600257213 */ /* 0x000fe20000000000 */
[C---:B------:R-:W-:Y:S01]  /*0de0*/  IMAD R17, R2.reuse, R10, R19 ;  /* 0x0000000a02117224 */ /* 0x040fe200078e0213 */
[C---:B------:R-:W-:Y:S01]  /*0df0*/  ISETP.GT.U32.AND P6, PT, R2.reuse, R11, PT ;  /* 0x0000000b0200720c */ /* 0x040fe20003fc4070 */
[--C-:B------:R-:W-:Y:S01]  /*0e00*/  @!P0 IMAD.IADD R13, R13, 0x1, -R2.reuse ;  /* 0x000000010d0d8824 */ /* 0x100fe200078e0a02 */
[----:B------:R-:W-:Y:S01]  /*0e10*/  ISETP.GT.U32.AND P0, PT, R2, R15, PT ;  /* 0x0000000f0200720c */ /* 0x000fe20003f04070 */
[----:B------:R-:W-:Y:S01]  /*0e20*/  @!P5 IMAD.IADD R14, R14, 0x1, -R2 ;  /* 0x000000010e0ed824 */ /* 0x000fe200078e0a02 */
[----:B------:R-:W-:Y:S01]  /*0e30*/  ISETP.GT.U32.AND P5, PT, R2, R17, PT ;  /* 0x000000110200720c */ /* 0x000fe20003fa4070 */
[----:B------:R-:W-:Y:S01]  /*0e40*/  IMAD.HI.U32 R7, R6, R23, RZ ;  /* 0x0000001706077227 */ /* 0x000fe200078e00ff */
[----:B------:R-:W-:-:S02]  /*0e50*/  LOP3.LUT R42, R5, 0x2e, RZ, 0xfc, !PT ;  /* 0x0000002e052a7812 */ /* 0x000fc400078efcff */
[C---:B------:R-:W-:Y:S01]  /*0e60*/  LOP3.LUT R44, R5.reuse, 0x30, RZ, 0xfc, !PT ;  /* 0x00000030052c7812 */ /* 0x040fe200078efcff */
[----:B------:R-:W-:Y:S01]  /*0e70*/  IMAD.HI.U32 R0, R6, R21, RZ ;  /* 0x0000001506007227 */ /* 0x000fe200078e00ff */
[----:B------:R-:W-:Y:S02]  /*0e80*/  IABS R41, R42 ;  /* 0x0000002a00297213 */ /* 0x000fe40000000000 */
[----:B------:R-:W-:Y:S01]  /*0e90*/  IABS R43, R44 ;  /* 0x0000002c002b7213 */ /* 0x000fe20000000000 */
[----:B------:R-:W-:Y:S01]  /*0ea0*/  IMAD.MOV R7, RZ, RZ, -R7 ;  /* 0x000000ffff077224 */ /* 0x000fe200078e0a07 */
[C---:B------:R-:W-:Y:S01]  /*0eb0*/  LOP3.LUT R46, R5.reuse, 0x32, RZ, 0xfc, !PT ;  /* 0x00000032052e7812 */ /* 0x040fe200078efcff */
[----:B------:R-:W-:Y:S01]  /*0ec0*/  IMAD.MOV R0, RZ, RZ, -R0 ;  /* 0x000000ffff007224 */ /* 0x000fe200078e0a00 */
[----:B------:R-:W-:Y:S01]  /*0ed0*/  LOP3.LUT R48, R5, 0x38, RZ, 0xfc, !PT ;  /* 0x0000003805307812 */ /* 0x000fe200078efcff */
[C---:B------:R-:W-:Y:S01]  /*0ee0*/  IMAD R19, R2.reuse, R7, R23 ;  /* 0x0000000702137224 */ /* 0x040fe200078e0217 */
[----:B------:R-:W-:Y:S01]  /*0ef0*/  IABS R7, R25 ;  /* 0x0000001900077213 */ /* 0x000fe20000000000 */
[--C-:B------:R-:W-:Y:S01]  /*0f00*/  @!P6 IMAD.IADD R11, R11, 0x1, -R2.reuse ;  /* 0x000000010b0be824 */ /* 0x100fe200078e0a02 */
[----:B------:R-:W-:Y:S01]  /*0f10*/  ISETP.GT.U32.AND P6, PT, R2, R16, PT ;  /* 0x000000100200720c */ /* 0x000fe20003fc4070 */
[----:B------:R-:W-:Y:S01]  /*0f20*/  @!P1 IMAD.MOV R13, RZ, RZ, -R13 ;  /* 0x000000ffff0d9224 */ /* 0x000fe200078e0a0d */
[----:B------:R-:W-:Y:S01]  /*0f30*/  ISETP.GE.AND P1, PT, R18, RZ, PT ;  /* 0x000000ff1200720c */ /* 0x000fe20003f26270 */
[C---:B------:R-:W-:Y:S01]  /*0f40*/  IMAD R18, R2.reuse, R0, R21 ;  /* 0x0000000002127224 */ /* 0x040fe200078e0215 */
[----:B------:R-:W-:Y:S01]  /*0f50*/  IABS R21, R26 ;  /* 0x0000001a00157213 */ /* 0x000fe20000000000 */
[--C-:B------:R-:W-:Y:S01]  /*0f60*/  @!P0 IMAD.IADD R15, R15, 0x1, -R2.reuse ;  /* 0x000000010f0f8824 */ /* 0x100fe200078e0a02 */
[C---:B------:R-:W-:Y:S01]  /*0f70*/  ISETP.GT.U32.AND P0, PT, R2.reuse, R14, PT ;  /* 0x0000000e0200720c */ /* 0x040fe20003f04070 */
[--C-:B------:R-:W-:Y:S01]  /*0f80*/  @!P5 IMAD.IADD R17, R17, 0x1, -R2.reuse ;  /* 0x000000011111d824 */ /* 0x100fe200078e0a02 */
[----:B------:R-:W-:Y:S01]  /*0f90*/  IABS R23, R27 ;  /* 0x0000001b00177213 */ /* 0x000fe20000000000 */
[----:B------:R-:W-:Y:S01]  /*0fa0*/  IMAD.MOV.U32 R0, RZ, RZ, R11 ;  /* 0x000000ffff007224 */ /* 0x000fe200078e000b */
[----:B------:R-:W-:Y:S01]  /*0fb0*/  IABS R45, R46 ;  /* 0x0000002e002d7213 */ /* 0x000fe20000000000 */
[----:B------:R-:W-:Y:S01]  /*0fc0*/  IMAD.MOV.U32 R11, RZ, RZ, R7 ;  /* 0x000000ffff0b7224 */ /* 0x000fe200078e0007 */
[----:B------:R-:W-:Y:S01]  /*0fd0*/  ISETP.GT.U32.AND P5, PT, R2, R17, PT ;  /* 0x000000110200720c */ /* 0x000fe20003fa4070 */
[----:B------:R-:W-:Y:S01]  /*0fe0*/  @!P6 IMAD.IADD R16, R16, 0x1, -R2 ;  /* 0x000000011010e824 */ /* 0x000fe200078e0a02 */
[----:B------:R-:W-:Y:S01]  /*0ff0*/  ISETP.GT.U32.AND P6, PT, R2, R15, PT ;  /* 0x0000000f0200720c */ /* 0x000fe20003fc4070 */
[----:B------:R-:W-:Y:S01]  /*1000*/  IMAD.HI.U32 R7, R6, R11, RZ ;  /* 0x0000000b06077227 */ /* 0x000fe200078e00ff */
[----:B------:R-:W-:-:S02]  /*1010*/  IABS R51, R48 ;  /* 0x0000003000337213 */ /* 0x000fc40000000000 */
[----:B------:R-:W-:Y:S01]  /*1020*/  LOP3.LUT R50, R5, 0x3a, RZ, 0xfc, !PT ;  /* 0x0000003a05327812 */ /* 0x000fe200078efcff */
[----:B------:R-:W-:Y:S02]  /*1030*/  IMAD.MOV R7, RZ, RZ, -R7 ;  /* 0x000000ffff077224 */ /* 0x000fe400078e0a07 */
[--C-:B------:R-:W-:Y:S01]  /*1040*/  @!P0 IMAD.IADD R14, R14, 0x1, -R2.reuse ;  /* 0x000000010e0e8824 */ /* 0x100fe200078e0a02 */
[C---:B------:R-:W-:Y:S01]  /*1050*/  ISETP.GT.U32.AND P0, PT, R2.reuse, R18, PT ;  /* 0x000000120200720c */ /* 0x040fe20003f04070 */
[C---:B------:R-:W-:Y:S01]  /*1060*/  IMAD R20, R2.reuse, R7, R11 ;  /* 0x0000000702147224 */ /* 0x040fe200078e020b */
[----:B------:R-:W-:Y:S01]  /*1070*/  IABS R53, R50 ;  /* 0x0000003200357213 */ /* 0x000fe20000000000 */
[----:B------:R-:W-:Y:S02]  /*1080*/  @!P5 IMAD.IADD R17, R17, 0x1, -R2 ;  /* 0x000000011111d824 */ /* 0x000fe400078e0a02 */
[----:B------:R-:W-:Y:S01]  /*1090*/  @!P1 IMAD.MOV R0, RZ, RZ, -R0 ;  /* 0x000000ffff009224 */ /* 0x000fe200078e0a00 */
[----:B------:R-:W-:Y:S01]  /*10a0*/  ISETP.GT.U32.AND P5, PT, R2, R20, PT ;  /* 0x000000140200720c */ /* 0x000fe20003fa4070 */
[----:B------:R-:W-:Y:S01]  /*10b0*/  IMAD.HI.U32 R7, R6, R21, RZ ;  /* 0x0000001506077227 */ /* 0x000fe200078e00ff */
[----:B------:R-:W-:-:S03]  /*10c0*/  ISETP.GT.U32.AND P1, PT, R2, R16, PT ;  /* 0x000000100200720c */ /* 0x000fc60003f24070 */
[----:B------:R-:W-:-:S04]  /*10d0*/  IMAD.HI.U32 R10, R6, R23, RZ ;  /* 0x00000017060a7227 */ /* 0x000fc800078e00ff */
[--C-:B------:R-:W-:Y:S01]  /*10e0*/  @!P0 IMAD.IADD R18, R18, 0x1, -R2.reuse ;  /* 0x0000000112128824 */ /* 0x100fe200078e0a02 */
[----:B------:R-:W-:Y:S01]  /*10f0*/  ISETP.GE.AND P0, PT, R22, RZ, PT ;  /* 0x000000ff1600720c */ /* 0x000fe20003f06270 */
[----:B------:R-:W-:Y:S02]  /*1100*/  IMAD.MOV R7, RZ, RZ, -R7 ;  /* 0x000000ffff077224 */ /* 0x000fe400078e0a07 */
[--C-:B------:R-:W-:Y:S01]  /*1110*/  @!P5 IMAD.IADD R20, R20, 0x1, -R2.reuse ;  /* 0x000000011414d824 */ /* 0x100fe200078e0a02 */
[----:B------:R-:W-:Y:S01]  /*1120*/  ISETP.GT.U32.AND P5, PT, R2, R18, PT ;  /* 0x000000120200720c */ /* 0x000fe20003fa4070 */
[----:B------:R-:W-:Y:S01]  /*1130*/  @!P1 IMAD.IADD R16, R16, 0x1, -R2 ;  /* 0x0000000110109824 */ /* 0x000fe200078e0a02 */
[----:B------:R-:W-:Y:S01]  /*1140*/  ISETP.GE.AND P1, PT, R12, RZ, PT ;  /* 0x000000ff0c00720c */ /* 0x000fe20003f26270 */
[----:B------:R-:W-:Y:S01]  /*1150*/  IMAD.MOV R10, RZ, RZ, -R10 ;  /* 0x000000ffff0a7224 */ /* 0x000fe200078e0a0a */
[----:B------:R-:W-:Y:S01]  /*1160*/  LOP3.LUT R12, R5, 0x14, RZ, 0xfc, !PT ;  /* 0x00000014050c7812 */ /* 0x000fe200078efcff */
[----:B------:R-:W-:-:S02]  /*1170*/  IMAD R21, R2, R7, R21 ;  /* 0x0000000702157224 */ /* 0x000fc400078e0215 */
[C---:B------:R-:W-:Y:S01]  /*1180*/  IMAD R22, R2.reuse, R10, R23 ;  /* 0x0000000a02167224 */ /* 0x040fe200078e0217 */
[----:B------:R-:W-:Y:S01]  /*1190*/  IABS R23, R12 ;  /* 0x0000000c00177213 */ /* 0x000fe20000000000 */
[----:B------:R-:W-:Y:S01]  /*11a0*/  @!P2 IMAD.MOV R16, RZ, RZ, -R16 ;  /* 0x000000ffff10a224 */ /* 0x000fe200078e0a10 */
[C---:B------:R-:W-:Y:S01]  /*11b0*/  ISETP.GT.U32.AND P2, PT, R2.reuse, R21, PT ;  /* 0x000000150200720c */ /* 0x040fe20003f44070 */
[--C-:B------:R-:W-:Y:S01]  /*11c0*/  @!P6 IMAD.IADD R15, R15, 0x1, -R2.reuse ;  /* 0x000000010f0fe824 */ /* 0x100fe200078e0a02 */
[----:B------:R-:W-:Y:S01]  /*11d0*/  ISETP.GT.U32.AND P6, PT, R2, R19, PT ;  /* 0x000000130200720c */ /* 0x000fe20003fc4070 */
[----:B------:R-:W-:Y:S01]  /*11e0*/  @!P5 IMAD.IADD R18, R18, 0x1, -R2 ;  /* 0x000000011212d824 */ /* 0x000fe200078e0a02 */
[----:B------:R-:W-:Y:S01]  /*11f0*/  ISETP.GT.U32.AND P5, PT, R2, R22, PT ;  /* 0x000000160200720c */ /* 0x000fe20003fa4070 */
[----:B------:R-:W-:Y:S01]  /*1200*/  IMAD.HI.U32 R7, R6, R23, RZ ;  /* 0x0000001706077227 */ /* 0x000fe200078e00ff */
[----:B------:R-:W-:-:S03]  /*1210*/  LOP3.LUT R10, R5, 0x16, RZ, 0xfc, !PT ;  /* 0x00000016050a7812 */ /* 0x000fc600078efcff */
[----:B------:R-:W-:Y:S01]  /*1220*/  IMAD.MOV R7, RZ, RZ, -R7 ;  /* 0x000000ffff077224 */ /* 0x000fe200078e0a07 */
[----:B------:R-:W-:Y:S01]  /*1230*/  IABS R11, R10 ;  /* 0x0000000a000b7213 */ /* 0x000fe20000000000 */
[----:B------:R-:W-:Y:S01]  /*1240*/  @!P4 IMAD.MOV R14, RZ, RZ, -R14 ;  /* 0x000000ffff0ec224 */ /* 0x000fe200078e0a0e */
[----:B------:R-:W-:Y:S01]  /*1250*/  ISETP.GT.U32.AND P4, PT, R2, R20, PT ;  /* 0x000000140200720c */ /* 0x000fe20003f84070 */
[--C-:B------:R-:W-:Y:S01]  /*1260*/  @!P2 IMAD.IADD R21, R21, 0x1, -R2.reuse ;  /* 0x000000011515a824 */ /* 0x100fe200078e0a02 */
[----:B------:R-:W-:Y:S01]  /*1270*/  ISETP.GE.AND P2, PT, R12, RZ, PT ;  /* 0x000000ff0c00720c */ /* 0x000fe20003f46270 */
[--C-:B------:R-:W-:Y:S01]  /*1280*/  @!P6 IMAD.IADD R19, R19, 0x1, -R2.reuse ;  /* 0x000000011313e824 */ /* 0x100fe200078e0a02 */
[----:B------:R-:W-:Y:S01]  /*1290*/  ISETP.GE.AND P6, PT, R24, RZ, PT ;  /* 0x000000ff1800720c */ /* 0x000fe20003fc6270 */
[----:B------:R-:W-:Y:S01]  /*12a0*/  @!P5 IMAD.IADD R22, R22, 0x1, -R2 ;  /* 0x000000011616d824 */ /* 0x000fe200078e0a02 */
[C---:B------:R-:W-:Y:S01]  /*12b0*/  ISETP.GT.U32.AND P5, PT, R2.reuse, R21, PT ;  /* 0x000000150200720c */ /* 0x040fe20003fa4070 */
[----:B------:R-:W-:Y:S01]  /*12c0*/  IMAD R23, R2, R7, R23 ;  /* 0x0000000702177224 */ /* 0x000fe200078e0217 */
[----:B------:R-:W-:Y:S01]  /*12d0*/  LOP3.LUT R12, R5, 0x1c, RZ, 0xfc, !PT ;  /* 0x0000001c050c7812 */ /* 0x000fe200078efcff */
[----:B------:R-:W-:-:S03]  /*12e0*/  IMAD.HI.U32 R7, R6, R11, RZ ;  /* 0x0000000b06077227 */ /* 0x000fc600078e00ff */
[----:B------:R-:W-:Y:S01]  /*12f0*/  IABS R29, R12 ;  /* 0x0000000c001d7213 */ /* 0x000fe20000000000 */
[----:B------:R-:W-:Y:S01]  /*1300*/  @!P3 IMAD.MOV R15, RZ, RZ, -R15 ;  /* 0x000000ffff0fb224 */ /* 0x000fe200078e0a0f */
[----:B------:R-:W-:Y:S01]  /*1310*/  ISETP.GT.U32.AND P3, PT, R2, R19, PT ;  /* 0x000000130200720c */ /* 0x000fe20003f64070 */
[----:B------:R-:W-:Y:S01]  /*1320*/  @!P1 IMAD.MOV R17, RZ, RZ, -R17 ;  /* 0x000000ffff119224 */ /* 0x000fe200078e0a11 */
[----:B------:R-:W-:Y:S01]  /*1330*/  ISETP.GE.AND P1, PT, R25, RZ, PT ;  /* 0x000000ff1900720c */ /* 0x000fe20003f26270 */
[----:B------:R-:W-:Y:S02]  /*1340*/  IMAD.MOV R7, RZ, RZ, -R7 ;  /* 0x000000ffff077224 */ /* 0x000fe400078e0a07 */
[--C-:B------:R-:W-:Y:S01]  /*1350*/  @!P4 IMAD.IADD R20, R20, 0x1, -R2.reuse ;  /* 0x000000011414c824 */ /* 0x100fe200078e0a02 */
[----:B------:R-:W-:Y:S01]  /*1360*/  ISETP.GE.AND P4, PT, R27, RZ, PT ;  /* 0x000000ff1b00720c */ /* 0x000fe20003f86270 */
[----:B------:R-:W-:Y:S01]  /*1370*/  IMAD R24, R2, R7, R11 ;  /* 0x0000000702187224 */ /* 0x000fe200078e020b */
[----:B------:R-:W-:Y:S01]  /*1380*/  LOP3.LUT R7, R5, 0x1a, RZ, 0xfc, !PT ;  /* 0x0000001a05077812 */ /* 0x000fe200078efcff */
[----:B------:R-:W-:-:S02]  /*1390*/  @!P5 IMAD.IADD R21, R21, 0x1, -R2 ;  /* 0x000000011515d824 */ /* 0x000fc400078e0a02 */
[----:B------:R-:W-:Y:S01]  /*13a0*/  @!P0 IMAD.MOV R18, RZ, RZ, -R18 ;  /* 0x000000ffff128224 */ /* 0x000fe200078e0a12 */
[----:B------:R-:W-:Y:S01]  /*13b0*/  ISETP.GT.U32.AND P5, PT, R2, R24, PT ;  /* 0x000000180200720c */ /* 0x000fe20003fa4070 */
[----:B------:R-:W-:Y:S01]  /*13c0*/  @!P3 IMAD.IADD R19, R19, 0x1, -R2 ;  /* 0x000000011313b824 */ /* 0x000fe200078e0a02 */
[----:B------:R-:W-:Y:S01]  /*13d0*/  ISETP.GE.AND P3, PT, R26, RZ, PT ;  /* 0x000000ff1a00720c */ /* 0x000fe20003f66270 */
[----:B------:R-:W-:Y:S01]  /*13e0*/  @!P1 IMAD.MOV R20, RZ, RZ, -R20 ;  /* 0x000000ffff149224 */ /* 0x000fe200078e0a14 */
[----:B------:R-:W-:Y:S01]  /*13f0*/  ISETP.GT.U32.AND P1, PT, R2, R23, PT ;  /* 0x000000170200720c */ /* 0x000fe20003f24070 */
[----:B------:R-:W-:Y:S01]  /*1400*/  @!P6 IMAD.MOV R19, RZ, RZ, -R19 ;  /* 0x000000ffff13e224 */ /* 0x000fe200078e0a13 */
[----:B------:R-:W-:Y:S01]  /*1410*/  ISETP.GE.AND P6, PT, R10, RZ, PT ;  /* 0x000000ff0a00720c */ /* 0x000fe20003fc6270 */
[----:B------:R-:W-:Y:S01]  /*1420*/  IMAD.HI.U32 R11, R6, R29, RZ ;  /* 0x0000001d060b7227 */ /* 0x000fe200078e00ff */
[----:B------:R-:W-:Y:S02]  /*1430*/  LOP3.LUT R10, R5, 0x18, RZ, 0xfc, !PT ;  /* 0x00000018050a7812 */ /* 0x000fe400078efcff */
[----:B------:R-:W-:Y:S01]  /*1440*/  ISETP.GT.U32.AND P0, PT, R2, R22, PT ;  /* 0x000000160200720c */ /* 0x000fe20003f04070 */
[----:B------:R-:W-:Y:S01]  /*1450*/  IMAD.MOV R11, RZ, RZ, -R11 ;  /* 0x000000ffff0b7224 */ /* 0x000fe200078e0a0b */
[----:B------:R-:W-:Y:S01]  /*1460*/  IABS R25, R10 ;  /* 0x0000000a00197213 */ /* 0x000fe20000000000 */
[----:B------:R-:W-:Y:S01]  /*1470*/  @!P5 IMAD.IADD R24, R24, 0x1, -R2 ;  /* 0x000000011818d824 */ /* 0x000fe200078e0a02 */
[----:B------:R-:W-:Y:S01]  /*1480*/  IABS R27, R7 ;  /* 0x00000007001b7213 */ /* 0x000fe20000000000 */
[----:B------:R-:W-:-:S02]  /*1490*/  @!P3 IMAD.MOV R21, RZ, RZ, -R21 ;  /* 0x000000ffff15b224 */ /* 0x000fc400078e0a15 */
[--C-:B------:R-:W-:Y:S01]  /*14a0*/  @!P1 IMAD.IADD R23, R23, 0x1, -R2.reuse ;  /* 0x0000000117179824 */ /* 0x100fe200078e0a02 */
[----:B------:R-:W-:Y:S01]  /*14b0*/  ISETP.GE.AND P1, PT, R7, RZ, PT ;  /* 0x000000ff0700720c */ /* 0x000fe20003f26270 */
[----:B------:R-:W-:Y:S01]  /*14c0*/  IMAD.HI.U32 R7, R6, R25, RZ ;  /* 0x0000001906077227 */ /* 0x000fe200078e00ff */
[C---:B------:R-:W-:Y:S02]  /*14d0*/  ISETP.GT.U32.AND P3, PT, R2.reuse, R24, PT ;  /* 0x000000180200720c */ /* 0x040fe40003f64070 */
[----:B------:R-:W-:Y:S01]  /*14e0*/  ISETP.GT.U32.AND P5, PT, R2, R23, PT ;  /* 0x000000170200720c */ /* 0x000fe20003fa4070 */
[----:B------:R-:W-:Y:S02]  /*14f0*/  IMAD.MOV R7, RZ, RZ, -R7 ;  /* 0x000000ffff077224 */ /* 0x000fe400078e0a07 */
[----:B------:R-:W-:Y:S01]  /*1500*/  @!P0 IMAD.IADD R22, R22, 0x1, -R2 ;  /* 0x0000000116168824 */ /* 0x000fe200078e0a02 */
[----:B------:R-:W-:Y:S01]  /*1510*/  ISETP.GE.AND P0, PT, R10, RZ, PT ;  /* 0x000000ff0a00720c */ /* 0x000fe20003f06270 */
[----:B------:R-:W-:-:S04]  /*1520*/  IMAD.HI.U32 R10, R6, R27, RZ ;  /* 0x0000001b060a7227 */ /* 0x000fc800078e00ff */
[----:B------:R-:W-:Y:S01]  /*1530*/  IMAD R25, R2, R7, R25 ;  /* 0x0000000702197224 */ /* 0x000fe200078e0219 */
[C---:B------:R-:W-:Y:S01]  /*1540*/  LOP3.LUT R7, R5.reuse, 0x1e, RZ, 0xfc, !PT ;  /* 0x0000001e05077812 */ /* 0x040fe200078efcff */
[----:B------:R-:W-:Y:S02]  /*1550*/  IMAD.MOV R10, RZ, RZ, -R10 ;  /* 0x000000ffff0a7224 */ /* 0x000fe400078e0a0a */
[----:B------:R-:W-:Y:S01]  /*1560*/  @!P3 IMAD.IADD R24, R24, 0x1, -R2 ;  /* 0x000000011818b824 */ /* 0x000fe200078e0a02 */
[C---:B------:R-:W-:Y:S01]  /*1570*/  ISETP.GT.U32.AND P3, PT, R2.reuse, R25, PT ;  /* 0x000000190200720c */ /* 0x040fe20003f64070 */
[C---:B------:R-:W-:Y:S01]  /*1580*/  IMAD R26, R2.reuse, R10, R27 ;  /* 0x0000000a021a7224 */ /* 0x040fe200078e021b */
[----:B------:R-:W-:Y:S01]  /*1590*/  LOP3.LUT R10, R5, 0x20, RZ, 0xfc, !PT ;  /* 0x00000020050a7812 */ /* 0x000fe200078efcff */
[----:B------:R-:W-:Y:S02]  /*15a0*/  @!P6 IMAD.MOV R24, RZ, RZ, -R24 ;  /* 0x000000ffff18e224 */ /* 0x000fe400078e0a18 */
[C---:B------:R-:W-:Y:S01]  /*15b0*/  IMAD R27, R2.reuse, R11, R29 ;  /* 0x0000000b021b7224 */ /* 0x040fe200078e021d */
[----:B------:R-:W-:Y:S01]  /*15c0*/  ISETP.GT.U32.AND P6, PT, R2, R26, PT ;  /* 0x0000001a0200720c */ /* 0x000fe20003fc4070 */
[----:B------:R-:W-:Y:S01]  /*15d0*/  @!P5 IMAD.IADD R23, R23, 0x1, -R2 ;  /* 0x000000011717d824 */ /* 0x000fe200078e0a02 */
[----:B------:R-:W-:Y:S01]  /*15e0*/  IABS R11, R7 ;  /* 0x00000007000b7213 */ /* 0x000fe20000000000 */
[----:B------:R-:W-:Y:S01]  /*15f0*/  @!P4 IMAD.MOV R22, RZ, RZ, -R22 ;  /* 0x000000ffff16c224 */ /* 0x000fe200078e0a16 */
[----:B------:R-:W-:Y:S01]  /*1600*/  ISETP.GE.AND P5, PT, R7, RZ, PT ;  /* 0x000000ff0700720c */ /* 0x000fe20003fa6270 */
[----:B------:R-:W-:Y:S01]  /*1610*/  @!P2 IMAD.MOV R23, RZ, RZ, -R23 ;  /* 0x000000ffff17a224 */ /* 0x000fe200078e0a17 */
[----:B------:R-:W-:Y:S01]  /*1620*/  IABS R29, R10 ;  /* 0x0000000a001d7213 */ /* 0x000fe20000000000 */
[----:B------:R-:W-:Y:S01]  /*1630*/  @!P3 IMAD.IADD R25, R25, 0x1, -R2 ;  /* 0x000000011919b824 */ /* 0x000fe200078e0a02 */
[----:B------:R-:W-:Y:S01]  /*1640*/  ISETP.GE.AND P2, PT, R10, RZ, PT ;  /* 0x000000ff0a00720c */ /* 0x000fe20003f46270 */
[----:B------:R-:W-:Y:S01]  /*1650*/  IMAD.HI.U32 R7, R6, R11, RZ ;  /* 0x0000000b06077227 */ /* 0x000fe200078e00ff */
[----:B------:R-:W-:-:S02]  /*1660*/  ISETP.GE.AND P4, PT, R12, RZ, PT ;  /* 0x000000ff0c00720c */ /* 0x000fc40003f86270 */
[----:B------:R-:W-:Y:S01]  /*1670*/  ISETP.GT.U32.AND P3, PT, R2, R25, PT ;  /* 0x000000190200720c */ /* 0x000fe20003f64070 */
[----:B------:R-:W-:Y:S02]  /*1680*/  @!P6 IMAD.IADD R26, R26, 0x1, -R2 ;  /* 0x000000011a1ae824 */ /* 0x000fe400078e0a02 */
[----:B------:R-:W-:Y:S02]  /*1690*/  IMAD.MOV R7, RZ, RZ, -R7 ;  /* 0x000000ffff077224 */ /* 0x000fe400078e0a07 */
[----:B------:R-:W-:Y:S01]  /*16a0*/  IMAD.HI.U32 R10, R6, R29, RZ ;  /* 0x0000001d060a7227 */ /* 0x000fe200078e00ff */
[----:B------:R-:W-:-:S03]  /*16b0*/  ISETP.GT.U32.AND P6, PT, R2, R26, PT ;  /* 0x0000001a0200720c */ /* 0x000fc60003fc4070 */
[C---:B------:R-:W-:Y:S02]  /*16c0*/  IMAD R7, R2.reuse, R7, R11 ;  /* 0x0000000702077224 */ /* 0x040fe400078e020b */
[----:B------:R-:W-:Y:S02]  /*16d0*/  IMAD.MOV R11, RZ, RZ, -R10 ;  /* 0x000000ffff0b7224 */ /* 0x000fe400078e0a0a */
[--C-:B------:R-:W-:Y:S01]  /*16e0*/  @!P3 IMAD.IADD R25, R25, 0x1, -R2.reuse ;  /* 0x000000011919b824 */ /* 0x100fe200078e0a02 */
[C---:B------:R-:W-:Y:S01]  /*16f0*/  ISETP.GT.U32.AND P3, PT, R2.reuse, R27, PT ;  /* 0x0000001b0200720c */ /* 0x040fe20003f64070 */
[C---:B------:R-:W-:Y:S02]  /*1700*/  IMAD R11, R2.reuse, R11, R29 ;  /* 0x0000000b020b7224 */ /* 0x040fe400078e021d */
[----:B------:R-:W-:Y:S01]  /*1710*/  @!P0 IMAD.MOV R25, RZ, RZ, -R25 ;  /* 0x000000ffff198224 */ /* 0x000fe200078e0a19 */
[----:B------:R-:W-:Y:S01]  /*1720*/  ISETP.GT.U32.AND P0, PT, R2, R7, PT ;  /* 0x000000070200720c */ /* 0x000fe20003f04070 */
[----:B------:R-:W-:Y:S01]  /*1730*/  @!P6 IMAD.IADD R26, R26, 0x1, -R2 ;  /* 0x000000011a1ae824 */ /* 0x000fe200078e0a02 */
[----:B------:R-:W-:Y:S01]  /*1740*/  ISETP.GT.U32.AND P6, PT, R2, R11, PT ;  /* 0x0000000b0200720c */ /* 0x000fe20003fc4070 */
[----:B------:R-:W-:-:S04]  /*1750*/  IMAD.HI.U32 R10, R6, R33, RZ ;  /* 0x00000021060a7227 */ /* 0x000fc800078e00ff */
[----:B------:R-:W-:-:S04]  /*1760*/  IMAD.HI.U32 R12, R6, R31, RZ ;  /* 0x0000001f060c7227 */ /* 0x000fc800078e00ff */
[----:B------:R-:W-:Y:S02]  /*1770*/  IMAD.MOV R28, RZ, RZ, -R10 ;  /* 0x000000ffff1c7224 */ /* 0x000fe400078e0a0a */
[--C-:B------:R-:W-:Y:S02]  /*1780*/  @!P0 IMAD.IADD R7, R7, 0x1, -R2.reuse ;  /* 0x0000000107078824 */ /* 0x100fe400078e0a02 */
[----:B------:R-:W-:Y:S02]  /*1790*/  @!P6 IMAD.IADD R11, R11, 0x1, -R2 ;  /* 0x000000010b0be824 */ /* 0x000fe400078e0a02 */
[----:B------:R-:W-:Y:S01]  /*17a0*/  IMAD.HI.U32 R10, R6, R35, RZ ;  /* 0x00000023060a7227 */ /* 0x000fe200078e00ff */
[----:B------:R-:W-:-:S03]  /*17b0*/  ISETP.GT.U32.AND P6, PT, R2, R7, PT ;  /* 0x000000070200720c */ /* 0x000fc60003fc4070 */
[----:B------:R-:W-:Y:S02]  /*17c0*/  IMAD.MOV R12, RZ, RZ, -R12 ;  /* 0x000000ffff0c7224 */ /* 0x000fe400078e0a0c */
[----:B------:R-:W-:Y:S02]  /*17d0*/  IMAD.MOV R10, RZ, RZ, -R10 ;  /* 0x000000ffff0a7224 */ /* 0x000fe400078e0a0a */
[C---:B------:R-:W-:Y:S02]  /*17e0*/  IMAD R29, R2.reuse, R12, R31 ;  /* 0x0000000c021d7224 */ /* 0x040fe400078e021f */
[C---:B------:R-:W-:Y:S02]  /*17f0*/  IMAD R31, R2.reuse, R28, R33 ;  /* 0x0000001c021f7224 */ /* 0x040fe400078e0221 */
[----:B------:R-:W-:Y:S01]  /*1800*/  IMAD R33, R2, R10, R35 ;  /* 0x0000000a02217224 */ /* 0x000fe200078e0223 */
[----:B------:R-:W-:Y:S01]  /*1810*/  IABS R35, R36 ;  /* 0x0000002400237213 */ /* 0x000fe20000000000 */
[----:B------:R-:W-:-:S02]  /*1820*/  @!P6 IMAD.IADD R7, R7, 0x1, -R2 ;  /* 0x000000010707e824 */ /* 0x000fc400078e0a02 */
[----:B------:R-:W-:Y:S01]  /*1830*/  @!P3 IMAD.IADD R27, R27, 0x1, -R2 ;  /* 0x000000011b1bb824 */ /* 0x000fe200078e0a02 */
[----:B------:R-:W-:Y:S01]  /*1840*/  ISETP.GT.U32.AND P6, PT, R2, R33, PT ;  /* 0x000000210200720c */ /* 0x000fe20003fc4070 */
[----:B------:R-:W-:Y:S01]  /*1850*/  IMAD.HI.U32 R10, R6, R35, RZ ;  /* 0x00000023060a7227 */ /* 0x000fe200078e00ff */
[C---:B------:R-:W-:Y:S02]  /*1860*/  ISETP.GT.U32.AND P3, PT, R2.reuse, R29, PT ;  /* 0x0000001d0200720c */ /* 0x040fe40003f64070 */
[----:B------:R-:W-:Y:S01]  /*1870*/  ISETP.GT.U32.AND P0, PT, R2, R27, PT ;  /* 0x0000001b0200720c */ /* 0x000fe20003f04070 */
[----:B------:R-:W-:Y:S02]  /*1880*/  IMAD.MOV R12, RZ, RZ, -R10 ;  /* 0x000000ffff0c7224 */ /* 0x000fe400078e0a0a */
[----:B------:R-:W-:-:S04]  /*1890*/  IMAD.HI.U32 R10, R6, R37, RZ ;  /* 0x00000025060a7227 */ /* 0x000fc800078e00ff */
[----:B------:R-:W-:Y:S02]  /*18a0*/  IMAD R35, R2, R12, R35 ;  /* 0x0000000c02237224 */ /* 0x000fe400078e0223 */
[----:B------:R-:W-:Y:S02]  /*18b0*/  @!P6 IMAD.IADD R33, R33, 0x1, -R2 ;  /* 0x000000012121e824 */ /* 0x000fe400078e0a02 */
[----:B------:R-:W-:-:S03]  /*18c0*/  IMAD.HI.U32 R12, R6, R39, RZ ;  /* 0x00000027060c7227 */ /* 0x000fc600078e00ff */
[C---:B------:R-:W-:Y:S01]  /*18d0*/  ISETP.GT.U32.AND P6, PT, R2.reuse, R33, PT ;  /* 0x000000210200720c */ /* 0x040fe20003fc4070 */
[----:B------:R-:W-:Y:S02]  /*18e0*/  @!P3 IMAD.IADD R29, R29, 0x1, -R2 ;  /* 0x000000011d1db824 */ /* 0x000fe400078e0a02 */
[----:B------:R-:W-:Y:S02]  /*18f0*/  IMAD.MOV R12, RZ, RZ, -R12 ;  /* 0x000000ffff0c7224 */ /* 0x000fe400078e0a0c */
[----:B------:R-:W-:Y:S01]  /*1900*/  @!P0 IMAD.IADD R27, R27, 0x1, -R2 ;  /* 0x000000011b1b8824 */ /* 0x000fe200078e0a02 */
[C---:B------:R-:W-:Y:S01]  /*1910*/  ISETP.GT.U32.AND P3, PT, R2.reuse, R29, PT ;  /* 0x0000001d0200720c */ /* 0x040fe20003f64070 */
[C---:B------:R-:W-:Y:S01]  /*1920*/  IMAD R39, R2.reuse, R12, R39 ;  /* 0x0000000c02277224 */ /* 0x040fe200078e0227 */
[----:B------:R-:W-:Y:S01]  /*1930*/  ISETP.GT.U32.AND P0, PT, R2, R31, PT ;  /* 0x0000001f0200720c */ /* 0x000fe20003f04070 */
[----:B------:R-:W-:Y:S02]  /*1940*/  IMAD.MOV R10, RZ, RZ, -R10 ;  /* 0x000000ffff0a7224 */ /* 0x000fe400078e0a0a */
[----:B------:R-:W-:-:S02]  /*1950*/  @!P4 IMAD.MOV R27, RZ, RZ, -R27 ;  /* 0x000000ffff1bc224 */ /* 0x000fc400078e0a1b */
[----:B------:R-:W-:Y:S01]  /*1960*/  @!P6 IMAD.IADD R33, R33, 0x1, -R2 ;  /* 0x000000012121e824 */ /* 0x000fe200078e0a02 */
[C---:B------:R-:W-:Y:S01]  /*1970*/  ISETP.GT.U32.AND P6, PT, R2.reuse, R39, PT ;  /* 0x000000270200720c */ /* 0x040fe20003fc4070 */
[----:B------:R-:W-:Y:S02]  /*1980*/  IMAD R37, R2, R10, R37 ;  /* 0x0000000a02257224 */ /* 0x000fe400078e0225 */
[----:B------:R-:W-:-:S04]  /*1990*/  IMAD.HI.U32 R10, R6, R41, RZ ;  /* 0x00000029060a7227 */ /* 0x000fc800078e00ff */
[----:B------:R-:W-:Y:S02]  /*19a0*/  IMAD.MOV R28, RZ, RZ, -R10 ;  /* 0x000000ffff1c7224 */ /* 0x000fe400078e0a0a */
[--C-:B------:R-:W-:Y:S01]  /*19b0*/  @!P3 IMAD.IADD R29, R29, 0x1, -R2.reuse ;  /* 0x000000011d1db824 */ /* 0x100fe200078e0a02 */
[----:B------:R-:W-:Y:S01]  /*19c0*/  ISETP.GT.U32.AND P3, PT, R2, R35, PT ;  /* 0x000000230200720c */ /* 0x000fe20003f64070 */
[--C-:B------:R-:W-:Y:S01]  /*19d0*/  @!P0 IMAD.IADD R31, R31, 0x1, -R2.reuse ;  /* 0x000000011f1f8824 */ /* 0x100fe200078e0a02 */
[----:B------:R-:W-:Y:S01]  /*19e0*/  ISETP.GE.AND P0, PT, R32, RZ, PT ;  /* 0x000000ff2000720c */ /* 0x000fe20003f06270 */
[C---:B------:R-:W-:Y:S02]  /*19f0*/  IMAD R41, R2.reuse, R28, R41 ;  /* 0x0000001c02297224 */ /* 0x040fe400078e0229 */
[----:B------:R-:W-:Y:S01]  /*1a00*/  @!P6 IMAD.IADD R39, R39, 0x1, -R2 ;  /* 0x000000012727e824 */ /* 0x000fe200078e0a02 */
[----:B------:R-:W-:Y:S01]  /*1a10*/  ISETP.GT.U32.AND P4, PT, R2, R31, PT ;  /* 0x0000001f0200720c */ /* 0x000fe20003f84070 */
[----:B------:R-:W-:Y:S01]  /*1a20*/  IMAD.HI.U32 R12, R6, R43, RZ ;  /* 0x0000002b060c7227 */ /* 0x000fe200078e00ff */
[----:B------:R-:W-:-:S03]  /*1a30*/  ISETP.GT.U32.AND P6, PT, R2, R41, PT ;  /* 0x000000290200720c */ /* 0x000fc60003fc4070 */
[----:B------:R-:W-:Y:S02]  /*1a40*/  IMAD.MOV R12, RZ, RZ, -R12 ;  /* 0x000000ffff0c7224 */ /* 0x000fe400078e0a0c */
[----:B------:R-:W-:Y:S02]  /*1a50*/  @!P3 IMAD.IADD R35, R35, 0x1, -R2 ;  /* 0x000000012323b824 */ /* 0x000fe400078e0a02 */
[----:B------:R-:W-:Y:S02]  /*1a60*/  IMAD R43, R2, R12, R43 ;  /* 0x0000000c022b7224 */ /* 0x000fe400078e022b */
[----:B------:R-:W-:Y:S01]  /*1a70*/  IMAD.HI.U32 R10, R6, R45, RZ ;  /* 0x0000002d060a7227 */ /* 0x000fe200078e00ff */
[----:B------:R-:W-:-:S03]  /*1a80*/  ISETP.GT.U32.AND P3, PT, R2, R35, PT ;  /* 0x000000230200720c */ /* 0x000fc60003f64070 */
[--C-:B------:R-:W-:Y:S01]  /*1a90*/  @!P4 IMAD.IADD R31, R31, 0x1, -R2.reuse ;  /* 0x000000011f1fc824 */ /* 0x100fe200078e0a02 */
[C---:B------:R-:W-:Y:S01]  /*1aa0*/  ISETP.GT.U32.AND P4, PT, R2.reuse, R37, PT ;  /* 0x000000250200720c */ /* 0x040fe20003f84070 */
[----:B------:R-:W-:Y:S01]  /*1ab0*/  @!P6 IMAD.IADD R41, R41, 0x1, -R2 ;  /* 0x000000012929e824 */ /* 0x000fe200078e0a02 */
[C---:B------:R-:W-:Y:S01]  /*1ac0*/  ISETP.GT.U32.AND P6, PT, R2.reuse, R43, PT ;  /* 0x0000002b0200720c */ /* 0x040fe20003fc4070 */
[----:B------:R-:W-:Y:S01]  /*1ad0*/  @!P1 IMAD.MOV R26, RZ, RZ, -R26 ;  /* 0x000000ffff1a9224 */ /* 0x000fe200078e0a1a */
[C---:B------:R-:W-:Y:S01]  /*1ae0*/  ISETP.GT.U32.AND P1, PT, R2.reuse, R11, PT ;  /* 0x0000000b0200720c */ /* 0x040fe20003f24070 */
[----:B------:R-:W-:Y:S02]  /*1af0*/  IMAD.MOV R10, RZ, RZ, -R10 ;  /* 0x000000ffff0a7224 */ /* 0x000fe400078e0a0a */
[----:B------:R-:W-:Y:S02]  /*1b00*/  @!P5 IMAD.MOV R7, RZ, RZ, -R7 ;  /* 0x000000ffff07d224 */ /* 0x000fe400078e0a07 */
[----:B------:R-:W-:-:S02]  /*1b10*/  IMAD R45, R2, R10, R45 ;  /* 0x0000000a022d7224 */ /* 0x000fc400078e022d */
[--C-:B------:R-:W-:Y:S01]  /*1b20*/  @!P3 IMAD.IADD R35, R35, 0x1, -R2.reuse ;  /* 0x000000012323b824 */ /* 0x100fe200078e0a02 */
[----:B------:R-:W-:Y:S01]  /*1b30*/  ISETP.GE.AND P3, PT, R34, RZ, PT ;  /* 0x000000ff2200720c */ /* 0x000fe20003f66270 */
[--C-:B------:R-:W-:Y:S01]  /*1b40*/  @!P4 IMAD.IADD R37, R37, 0x1, -R2.reuse ;  /* 0x000000012525c824 */ /* 0x100fe200078e0a02 */
[----:B------:R-:W-:Y:S01]  /*1b50*/  ISETP.GE.AND P4, PT, R36, RZ, PT ;  /* 0x000000ff2400720c */ /* 0x000fe20003f86270 */
[--C-:B------:R-:W-:Y:S01]  /*1b60*/  @!P6 IMAD.IADD R43, R43, 0x1, -R2.reuse ;  /* 0x000000012b2be824 */ /* 0x100fe200078e0a02 */
[----:B------:R-:W-:Y:S01]  /*1b70*/  LOP3.LUT R34, R5, 0x34, RZ, 0xfc, !PT ;  /* 0x0000003405227812 */ /* 0x000fe200078efcff */
[----:B------:R-:W-:Y:S01]  /*1b80*/  @!P1 IMAD.IADD R11, R11, 0x1, -R2 ;  /* 0x000000010b0b9824 */ /* 0x000fe200078e0a02 */
[C---:B------:R-:W-:Y:S01]  /*1b90*/  LOP3.LUT R36, R5.reuse, 0x36, RZ, 0xfc, !PT ;  /* 0x0000003605247812 */ /* 0x040fe200078efcff */
[----:B------:R-:W-:Y:S01]  /*1ba0*/  IMAD.HI.U32 R12, R6, R51, RZ ;  /* 0x00000033060c7227 */ /* 0x000fe200078e00ff */
[----:B------:R-:W-:Y:S02]  /*1bb0*/  ISETP.GT.U32.AND P6, PT, R2, R45, PT ;  /* 0x0000002d0200720c */ /* 0x000fe40003fc4070 */
[----:B------:R-:W-:Y:S01]  /*1bc0*/  IABS R47, R34 ;  /* 0x00000022002f7213 */ /* 0x000fe20000000000 */
[----:B------:R-:W-:Y:S01]  /*1bd0*/  IMAD.MOV R12, RZ, RZ, -R12 ;  /* 0x000000ffff0c7224 */ /* 0x000fe200078e0a0c */
[----:B------:R-:W-:Y:S01]  /*1be0*/  IABS R49, R36 ;  /* 0x0000002400317213 */ /* 0x000fe20000000000 */
[----:B------:R-:W-:Y:S01]  /*1bf0*/  IMAD.MOV.U32 R32, RZ, RZ, R31 ;  /* 0x000000ffff207224 */ /* 0x000fe200078e001f */
[----:B------:R-:W-:Y:S01]  /*1c00*/  ISETP.GE.AND P1, PT, R30, RZ, PT ;  /* 0x000000ff1e00720c */ /* 0x000fe20003f26270 */
[----:B------:R-:W-:Y:S01]  /*1c10*/  IMAD.HI.U32 R28, R6, R53, RZ ;  /* 0x00000035061c7227 */ /* 0x000fe200078e00ff */
[----:B------:R-:W-:-:S02]  /*1c20*/  LOP3.LUT R30, R5, 0x3c, RZ, 0xfc, !PT ;  /* 0x0000003c051e7812 */ /* 0x000fc400078efcff */
[----:B------:R-:W-:Y:S01]  /*1c30*/  ISETP.GT.U32.AND P5, PT, R2, R37, PT ;  /* 0x000000250200720c */ /* 0x000fe20003fa4070 */
[----:B------:R-:W-:Y:S01]  /*1c40*/  IMAD.HI.U32 R5, R6, R47, RZ ;  /* 0x0000002f06057227 */ /* 0x000fe200078e00ff */
[----:B------:R-:W-:-:S03]  /*1c50*/  IABS R55, R30 ;  /* 0x0000001e00377213 */ /* 0x000fc60000000000 */
[----:B------:R-:W-:-:S04]  /*1c60*/  IMAD.HI.U32 R10, R6, R49, RZ ;  /* 0x00000031060a7227 */ /* 0x000fc800078e00ff */
[----:B------:R-:W-:Y:S02]  /*1c70*/  IMAD.MOV R5, RZ, RZ, -R5 ;  /* 0x000000ffff057224 */ /* 0x000fe400078e0a05 */
[----:B------:R-:W-:Y:S02]  /*1c80*/  IMAD.MOV R10, RZ, RZ, -R10 ;  /* 0x000000ffff0a7224 */ /* 0x000fe400078e0a0a */
[----:B------:R-:W-:Y:S01]  /*1c90*/  @!P6 IMAD.IADD R45, R45, 0x1, -R2 ;  /* 0x000000012d2de824 */ /* 0x000fe200078e0a02 */
[C---:B------:R-:W-:Y:S01]  /*1ca0*/  ISETP.GT.U32.AND P6, PT, R2.reuse, R39, PT ;  /* 0x000000270200720c */ /* 0x040fe20003fc4070 */
[C---:B------:R-:W-:Y:S02]  /*1cb0*/  IMAD R5, R2.reuse, R5, R47 ;  /* 0x0000000502057224 */ /* 0x040fe400078e022f */
[C---:B------:R-:W-:Y:S02]  /*1cc0*/  IMAD R47, R2.reuse, R10, R49 ;  /* 0x0000000a022f7224 */ /* 0x040fe400078e0231 */
[C---:B------:R-:W-:Y:S01]  /*1cd0*/  IMAD R49, R2.reuse, R12, R51 ;  /* 0x0000000c02317224 */ /* 0x040fe200078e0233 */
[----:B------:R-:W0:Y:S01]  /*1ce0*/  LDS R10, [UR4] ;  /* 0x00000004ff0a7984 */ /* 0x000e220008000800 */
[----:B------:R-:W-:Y:S01]  /*1cf0*/  @!P0 IMAD.MOV R32, RZ, RZ, -R32 ;  /* 0x000000ffff208224 */ /* 0x000fe200078e0a20 */
[----:B------:R-:W-:Y:S01]  /*1d00*/  ISETP.GT.U32.AND P0, PT, R2, R43, PT ;  /* 0x0000002b0200720c */ /* 0x000fe20003f04070 */
[----:B------:R-:W-:-:S04]  /*1d10*/  IMAD.HI.U32 R6, R6, R55, RZ ;  /* 0x0000003706067227 */ /* 0x000fc800078e00ff */
[----:B------:R-:W-:Y:S02]  /*1d20*/  IMAD.MOV R28, RZ, RZ, -R28 ;  /* 0x000000ffff1c7224 */ /* 0x000fe400078e0a1c */
[----:B------:R-:W-:Y:S01]  /*1d30*/  @!P2 IMAD.MOV R11, RZ, RZ, -R11 ;  /* 0x000000ffff0ba224 */ /* 0x000fe200078e0a0b */
[C---:B------:R-:W-:Y:S01]  /*1d40*/  ISETP.GT.U32.AND P2, PT, R2.reuse, R45, PT ;  /* 0x0000002d0200720c */ /* 0x040fe20003f44070 */
[----:B------:R-:W-:Y:S01]  /*1d50*/  @!P3 IMAD.MOV R33, RZ, RZ, -R33 ;  /* 0x000000ffff21b224 */ /* 0x000fe200078e0a21 */
[C---:B------:R-:W-:Y:S01]  /*1d60*/  ISETP.GT.U32.AND P3, PT, R2.reuse, R5, PT ;  /* 0x000000050200720c */ /* 0x040fe20003f64070 */
[----:B------:R-:W-:Y:S01]  /*1d70*/  @!P4 IMAD.MOV R35, RZ, RZ, -R35 ;  /* 0x000000ffff23c224 */ /* 0x000fe200078e0a23 */
[C---:B------:R-:W-:Y:S01]  /*1d80*/  ISETP.GT.U32.AND P4, PT, R2.reuse, R47, PT ;  /* 0x0000002f0200720c */ /* 0x040fe20003f84070 */
[----:B------:R-:W-:Y:S01]  /*1d90*/  @!P5 IMAD.IADD R37, R37, 0x1, -R2 ;  /* 0x000000012525d824 */ /* 0x000fe200078e0a02 */
[----:B------:R-:W-:Y:S01]  /*1da0*/  ISETP.GT.U32.AND P5, PT, R2, R49, PT ;  /* 0x000000310200720c */ /* 0x000fe20003fa4070 */
[----:B------:R-:W-:-:S02]  /*1db0*/  IMAD.MOV R6, RZ, RZ, -R6 ;  /* 0x000000ffff067224 */ /* 0x000fc400078e0a06 */
[C---:B------:R-:W-:Y:S02]  /*1dc0*/  IMAD R51, R2.reuse, R28, R53 ;  /* 0x0000001c02337224 */ /* 0x040fe400078e0235 */
[C---:B------:R-:W-:Y:S02]  /*1dd0*/  IMAD R53, R2.reuse, R6, R55 ;  /* 0x0000000602357224 */ /* 0x040fe400078e0237 */
[--C-:B------:R-:W-:Y:S01]  /*1de0*/  @!P6 IMAD.IADD R39, R39, 0x1, -R2.reuse ;  /* 0x000000012727e824 */ /* 0x100fe200078e0a02 */
[C---:B------:R-:W-:Y:S01]  /*1df0*/  ISETP.GT.U32.AND P6, PT, R2.reuse, R51, PT ;  /* 0x000000330200720c */ /* 0x040fe20003fc4070 */
[----:B------:R-:W-:Y:S02]  /*1e00*/  IMAD.MOV.U32 R6, RZ, RZ, R29 ;  /* 0x000000ffff067224 */ /* 0x000fe400078e001d */
[----:B------:R-:W-:Y:S01]  /*1e10*/  @!P0 IMAD.IADD R43, R43, 0x1, -R2 ;  /* 0x000000012b2b8824 */ /* 0x000fe200078e0a02 */
[C---:B------:R-:W-:Y:S01]  /*1e20*/  ISETP.GT.U32.AND P0, PT, R2.reuse, R53, PT ;  /* 0x000000350200720c */ /* 0x040fe20003f04070 */
[----:B------:R-:W-:Y:S01]  /*1e30*/  @!P1 IMAD.MOV R6, RZ, RZ, -R6 ;  /* 0x000000ffff069224 */ /* 0x000fe200078e0a06 */
[----:B------:R-:W-:Y:S01]  /*1e40*/  ISETP.GT.U32.AND P1, PT, R2, R41, PT ;  /* 0x000000290200720c */ /* 0x000fe20003f24070 */
[--C-:B------:R-:W-:Y:S01]  /*1e50*/  @!P2 IMAD.IADD R45, R45, 0x1, -R2.reuse ;  /* 0x000000012d2da824 */ /* 0x100fe200078e0a02 */
[----:B------:R-:W-:Y:S01]  /*1e60*/  ISETP.GE.AND P2, PT, R38, RZ, PT ;  /* 0x000000ff2600720c */ /* 0x000fe20003f46270 */
[--C-:B------:R-:W-:Y:S01]  /*1e70*/  @!P3 IMAD.IADD R5, R5, 0x1, -R2.reuse ;  /* 0x000000010505b824 */ /* 0x100fe200078e0a02 */
[----:B------:R-:W-:Y:S01]  /*1e80*/  ISETP.GE.AND P3, PT, R40, RZ, PT ;  /* 0x000000ff2800720c */ /* 0x000fe20003f66270 */
[--C-:B------:R-:W-:Y:S01]  /*1e90*/  @!P4 IMAD.IADD R47, R47, 0x1, -R2.reuse ;  /* 0x000000012f2fc824 */ /* 0x100fe200078e0a02 */
[----:B------:R-:W-:Y:S01]  /*1ea0*/  ISETP.GE.AND P4, PT, R42, RZ, PT ;  /* 0x000000ff2a00720c */ /* 0x000fe20003f86270 */
[--C-:B------:R-:W-:Y:S01]  /*1eb0*/  @!P5 IMAD.IADD R49, R49, 0x1, -R2.reuse ;  /* 0x000000013131d824 */ /* 0x100fe200078e0a02 */
[----:B------:R-:W-:Y:S01]  /*1ec0*/  BAR.SYNC.DEFER_BLOCKING 0x0 ;  /* 0x0000000000007b1d */ /* 0x000fe20000010000 */
[----:B------:R-:W-:Y:S01]  /*1ed0*/  ISETP.GE.AND P5, PT, R44, RZ, PT ;  /* 0x000000ff2c00720c */ /* 0x000fe20003fa6270 */
[--C-:B------:R-:W-:Y:S01]  /*1ee0*/  @!P6 IMAD.IADD R51, R51, 0x1, -R2.reuse ;  /* 0x000000013333e824 */ /* 0x100fe200078e0a02 */
[----:B------:R-:W-:Y:S01]  /*1ef0*/  ISETP.GE.AND P6, PT, R46, RZ, PT ;  /* 0x000000ff2e00720c */ /* 0x000fe20003fc6270 */
[--C-:B------:R-:W-:Y:S01]  /*1f00*/  @!P0 IMAD.IADD R53, R53, 0x1, -R2.reuse ;  /* 0x0000000135358824 */ /* 0x100fe200078e0a02 */
[----:B------:R-:W-:Y:S01]  /*1f10*/  ISETP.GT.U32.AND P0, PT, R2, R5, PT ;  /* 0x000000050200720c */ /* 0x000fe20003f04070 */
[--C-:B------:R-:W-:Y:S01]  /*1f20*/  @!P1 IMAD.IADD R41, R41, 0x1, -R2.reuse ;  /* 0x0000000129299824 */ /* 0x100fe200078e0a02 */
[----:B0-----:R-:W-:Y:S01]  /*1f30*/  R2UR UR5, R10 ;  /* 0x000000000a0572ca */ /* 0x001fe200000e0000 */
[----:B------:R-:W-:Y:S01]  /*1f40*/  @!P2 IMAD.MOV R37, RZ, RZ, -R37 ;  /* 0x000000ffff25a224 */ /* 0x000fe200078e0a25 */
[C---:B------:R-:W-:Y:S01]  /*1f50*/  ISETP.GT.U32.AND P2, PT, R2.reuse, R47, PT ;  /* 0x0000002f0200720c */ /* 0x040fe20003f44070 */
[----:B------:R-:W-:Y:S01]  /*1f60*/  @!P3 IMAD.MOV R39, RZ, RZ, -R39 ;  /* 0x000000ffff27b224 */ /* 0x000fe200078e0a27 */
[C---:B------:R-:W-:Y:S01]  /*1f70*/  ISETP.GT.U32.AND P3, PT, R2.reuse, R49, PT ;  /* 0x000000310200720c */ /* 0x040fe20003f64070 */
[----:B------:R-:W-:Y:S01]  /*1f80*/  @!P4 IMAD.MOV R41, RZ, RZ, -R41 ;  /* 0x000000ffff29c224 */ /* 0x000fe200078e0a29 */
[C---:B------:R-:W-:Y:S01]  /*1f90*/  ISETP.GT.U32.AND P4, PT, R2.reuse, R51, PT ;  /* 0x000000330200720c */ /* 0x040fe20003f84070 */
[----:B------:R-:W-:Y:S01]  /*1fa0*/  @!P5 IMAD.MOV R43, RZ, RZ, -R43 ;  /* 0x000000ffff2bd224 */ /* 0x000fe200078e0a2b */
[----:B------:R-:W-:Y:S01]  /*1fb0*/  ISETP.GT.U32.AND P5, PT, R2, R53, PT ;  /* 0x000000350200720c */ /* 0x000fe20003fa4070 */
[----:B------:R-:W-:Y:S01]  /*1fc0*/  @!P6 IMAD.MOV R45, RZ, RZ, -R45 ;  /* 0x000000ffff2de224 */ /* 0x000fe200078e0a2d */
[----:B------:R-:W-:Y:S01]  /*1fd0*/  ISETP.GE.AND P6, PT, R34, RZ, PT ;  /* 0x000000ff2200720c */ /* 0x000fe20003fc6270 */
[--C-:B------:R-:W-:Y:S01]  /*1fe0*/  @!P0 IMAD.IADD R5, R5, 0x1, -R2.reuse ;  /* 0x0000000105058824 */ /* 0x100fe200078e0a02 */
[----:B------:R-:W-:Y:S01]  /*1ff0*/  ISETP.GE.AND P0, PT, R36, RZ, PT ;  /* 0x000000ff2400720c */ /* 0x000fe20003f06270 */
[----:B------:R-:W-:Y:S01]  /*2000*/  IMAD.MOV.U32 R10, RZ, RZ, R3 ;  /* 0x000000ffff0a7224 */ /* 0x000fe200078e0003 */
[----:B------:R-:W-:Y:S01]  /*2010*/  ISETP.NE.U32.AND P1, PT, R4, RZ, PT ;  /* 0x000000ff0400720c */ /* 0x000fe20003f25070 */
[--C-:B------:R-:W-:Y:S01]  /*2020*/  @!P2 IMAD.IADD R47, R47, 0x1, -R2.reuse ;  /* 0x000000012f2fa824 */ /* 0x100fe200078e0a02 */
[----:B------:R-:W-:Y:S01]  /*2030*/  ISETP.GE.AND P2, PT, R48, RZ, PT ;  /* 0x000000ff3000720c */ /* 0x000fe20003f46270 */
[----:B------:R-:W-:Y:S01]  /*2040*/  @!P3 IMAD.IADD R49, R49, 0x1, -R2 ;  /* 0x000000013131b824 */ /* 0x000fe200078e0a02 */
[----:B------:R-:W-:Y:S01]  /*2050*/  SHF.R.U32.HI R4, RZ, 0x5, R52 ;  /* 0x00000005ff047819 */ /* 0x000fe20000011634 */
[--C-:B------:R-:W-:Y:S01]  /*2060*/  @!P4 IMAD.IADD R51, R51, 0x1, -R2.reuse ;  /* 0x000000013333c824 */ /* 0x100fe200078e0a02 */
[----:B------:R-:W-:Y:S01]  /*2070*/  ISETP.GE.AND P3, PT, R50, RZ, PT ;  /* 0x000000ff3200720c */ /* 0x000fe20003f66270 */
[----:B------:R-:W-:Y:S01]  /*2080*/  @!P5 IMAD.IADD R53, R53, 0x1, -R2 ;  /* 0x000000013535d824 */ /* 0x000fe200078e0a02 */
[----:B------:R-:W-:Y:S01]  /*2090*/  ISETP.GE.AND P4, PT, R30, RZ, PT ;  /* 0x000000ff1e00720c */ /* 0x000fe20003f86270 */
[----:B------:R-:W-:Y:S01]  /*20a0*/  IMAD.MOV.U32 R2, RZ, RZ, R5 ;  /* 0x000000ffff027224 */ /* 0x000fe200078e0005 */
[----:B------:R-:W-:Y:S01]  /*20b0*/  R2UR UR15, R4 ;  /* 0x00000000040f72ca */ /* 0x000fe200000e0000 */
[----:B------:R-:W-:Y:S01]  /*20c0*/  @!P0 IMAD.MOV R47, RZ, RZ, -R47 ;  /* 0x000000ffff2f8224 */ /* 0x000fe200078e0a2f */
[----:B------:R-:W0:Y:S01]  /*20d0*/  LDC.64 R4, c[0x0][0x3a8] ;  /* 0x0000ea00ff047b82 */ /* 0x000e220000000a00 */
[----:B------:R-:W-:Y:S01]  /*20e0*/  @!P6 IMAD.MOV R2, RZ, RZ, -R2 ;  /* 0x000000ffff02e224 */ /* 0x000fe200078e0a02 */
[----:B------:R-:W-:Y:S01]  /*20f0*/  ISETP.NE.AND P6, PT, R9, RZ, PT ;  /* 0x000000ff0900720c */ /* 0x000fe20003fc5270 */
[----:B------:R-:W-:Y:S01]  /*2100*/  @!P2 IMAD.MOV R49, RZ, RZ, -R49 ;  /* 0x000000ffff31a224 */ /* 0x000fe200078e0a31 */
[----:B------:R-:W-:-:S02]  /*2110*/  LOP3.LUT R9, RZ, R9, RZ, 0x33, !PT ;  /* 0x00000009ff097212 */ /* 0x000fc400078e33ff */
[----:B------:R-:W-:Y:S01]  /*2120*/  ISETP.GE.AND P5, PT, R54, RZ, PT ;  /* 0x000000ff3600720c */ /* 0x000fe20003fa6270 */
[----:B------:R-:W-:Y:S01]  /*2130*/  @!P3 IMAD.MOV R51, RZ, RZ, -R51 ;  /* 0x000000ffff33b224 */ /* 0x000fe200078e0a33 */
[C---:B------:R-:W-:Y:S01]  /*2140*/  SEL R31, R9.reuse, R6, !P6 ;  /* 0x00000006091f7207 */ /* 0x040fe20007000000 */
[----:B------:R-:W-:Y:S01]  /*2150*/  @!P4 IMAD.MOV R53, RZ, RZ, -R53 ;  /* 0x000000ffff35c224 */ /* 0x000fe200078e0a35 */
[C---:B------:R-:W-:Y:S01]  /*2160*/  SEL R6, R9.reuse, R35, !P6 ;  /* 0x0000002309067207 */ /* 0x040fe20007000000 */
[----:B------:R-:W-:Y:S01]  /*2170*/  USHF.L.U32 UR7, UR15, 0x4, URZ ;  /* 0x000000040f077899 */ /* 0x000fe200080006ff */
[C---:B------:R-:W-:Y:S01]  /*2180*/  SEL R3, R9.reuse, R39, !P6 ;  /* 0x0000002709037207 */ /* 0x040fe20007000000 */
[----:B------:R-:W-:Y:S01]  /*2190*/  USHF.L.U32 UR6, UR15, 0x15, URZ ;  /* 0x000000150f067899 */ /* 0x000fe200080006ff */
[C---:B------:R-:W-:Y:S01]  /*21a0*/  SEL R2, R9.reuse, R2, !P6 ;  /* 0x0000000209027207 */ /* 0x040fe20007000000 */
[----:B------:R1:W-:Y:S01]  /*21b0*/  STL [R1+0x118], R6 ;  /* 0x0001180601007387 */ /* 0x0003e20000100800 */
[----:B------:R-:W-:Y:S01]  /*21c0*/  ISETP.NE.AND P0, PT, R8, RZ, PT ;  /* 0x000000ff0800720c */ /* 0x000fe20003f05270 */
[----:B------:R-:W-:Y:S01]  /*21d0*/  ULOP3.LUT UR7, UR7, 0x40, URZ, 0xc0, !UPT ;  /* 0x0000004007077892 */ /* 0x000fe2000f8ec0ff */
[C---:B------:R-:W-:Y:S01]  /*21e0*/  SEL R0, R9.reuse, R0, !P6 ;  /* 0x0000000009007207 */ /* 0x040fe20007000000 */
[----:B------:R2:W-:Y:S01]  /*21f0*/  STL [R1+0x120], R3 ;  /* 0x0001200301007387 */ /* 0x0005e20000100800 */
[----:B------:R-:W-:Y:S01]  /*2200*/  @!P5 IMAD.MOV R10, RZ, RZ, -R10 ;  /* 0x000000ffff0ad224 */ /* 0x000fe200078e0a0a */
[C---:B------:R-:W-:Y:S01]  /*2210*/  SEL R13, R9.reuse, R13, !P6 ;  /* 0x0000000d090d7207 */ /* 0x040fe20007000000 */
[----:B------:R-:W-:Y:S01]  /*2220*/  ULOP3.LUT UR6, UR7, 0x600000, UR6, 0xf8, !UPT ;  /* 0x0060000007067892 */ /* 0x000fe2000f8ef806 */
[----:B------:R-:W-:-:S02]  /*2230*/  SEL R14, R9, R14, !P6 ;  /* 0x0000000e090e7207 */ /* 0x000fc40007000000 */
[----:B-1----:R-:W-:Y:S02]  /*2240*/  LOP3.LUT R6, R52, 0x7f, RZ, 0xc0, !PT ;  /* 0x0000007f34067812 */ /* 0x002fe400078ec0ff */
[C---:B------:R-:W-:Y:S02]  /*2250*/  SEL R15, R9.reuse, R15, !P6 ;  /* 0x0000000f090f7207 */ /* 0x040fe40007000000 */
[C---:B--2---:R-:W-:Y:S02]  /*2260*/  SEL R3, R9.reuse, R43, !P6 ;  /* 0x0000002b09037207 */ /* 0x044fe40007000000 */
[----:B------:R-:W-:Y:S02]  /*2270*/  @!P0 LOP3.LUT R10, RZ, R8, RZ, 0x33, !PT ;  /* 0x00000008ff0a8212 */ /* 0x000fe400078e33ff */
[C---:B------:R-:W-:Y:S01]  /*2280*/  SEL R16, R9.reuse, R16, !P6 ;  /* 0x0000001009107207 */ /* 0x040fe20007000000 */
[----:B------:R1:W-:Y:S01]  /*2290*/  STL [R1+0x128], R3 ;  /* 0x0001280301007387 */ /* 0x0003e20000100800 */
[----:B------:R-:W-:-:S02]  /*22a0*/  SEL R17, R9, R17, !P6 ;  /* 0x0000001109117207 */ /* 0x000fc40007000000 */
[C---:B------:R-:W-:Y:S01]  /*22b0*/  SEL R18, R9.reuse, R18, !P6 ;  /* 0x0000001209127207 */ /* 0x040fe20007000000 */
[----:B------:R2:W-:Y:S01]  /*22c0*/  STL [R1+0x130], R2 ;  /* 0x0001300201007387 */ /* 0x0005e20000100800 */
[C---:B------:R-:W-:Y:S02]  /*22d0*/  SEL R19, R9.reuse, R19, !P6 ;  /* 0x0000001309137207 */ /* 0x040fe40007000000 */
[C---:B------:R-:W-:Y:S02]  /*22e0*/  SEL R20, R9.reuse, R20, !P6 ;  /* 0x0000001409147207 */ /* 0x040fe40007000000 */
[C---:B------:R-:W-:Y:S02]  /*22f0*/  SEL R21, R9.reuse, R21, !P6 ;  /* 0x0000001509157207 */ /* 0x040fe40007000000 */
[C---:B-1----:R-:W-:Y:S02]  /*2300*/  SEL R3, R9.reuse, R47, !P6 ;  /* 0x0000002f09037207 */ /* 0x042fe40007000000 */
[----:B------:R-:W-:-:S02]  /*2310*/  SEL R22, R9, R22, !P6 ;  /* 0x0000001609167207 */ /* 0x000fc40007000000 */
[C---:B--2---:R-:W-:Y:S01]  /*2320*/  SEL R2, R9.reuse, R49, !P6 ;  /* 0x0000003109027207 */ /* 0x044fe20007000000 */
[----:B------:R1:W-:Y:S01]  /*2330*/  STL [R1+0x134], R3 ;  /* 0x0001340301007387 */ /* 0x0003e20000100800 */
[C---:B------:R-:W-:Y:S02]  /*2340*/  SEL R23, R9.reuse, R23, !P6 ;  /* 0x0000001709177207 */ /* 0x040fe40007000000 */
[C---:B------:R-:W-:Y:S01]  /*2350*/  SEL R24, R9.reuse, R24, !P6 ;  /* 0x0000001809187207 */ /* 0x040fe20007000000 */
[----:B------:R2:W-:Y:S01]  /*2360*/  STL [R1+0x138], R2 ;  /* 0x0001380201007387 */ /* 0x0005e20000100800 */
[C---:B------:R-:W-:Y:S02]  /*2370*/  SEL R25, R9.reuse, R25, !P6 ;  /* 0x0000001909197207 */ /* 0x040fe40007000000 */
[C---:B------:R-:W-:Y:S02]  /*2380*/  SEL R26, R9.reuse, R26, !P6 ;  /* 0x0000001a091a7207 */ /* 0x040fe40007000000 */
[----:B------:R-:W-:-:S02]  /*2390*/  SEL R27, R9, R27, !P6 ;  /* 0x0000001b091b7207 */ /* 0x000fc40007000000 */
[C---:B-1----:R-:W-:Y:S02]  /*23a0*/  SEL R3, R9.reuse, R51, !P6 ;  /* 0x0000003309037207 */ /* 0x042fe40007000000 */
[C---:B------:R-:W-:Y:S02]  /*23b0*/  SEL R28, R9.reuse, R7, !P6 ;  /* 0x00000007091c7207 */ /* 0x040fe40007000000 */
[C---:B--2---:R-:W-:Y:S01]  /*23c0*/  SEL R2, R9.reuse, R53, !P6 ;  /* 0x0000003509027207 */ /* 0x044fe20007000000 */
[----:B------:R3:W-:Y:S01]  /*23d0*/  STL [R1+0x13c], R3 ;  /* 0x00013c0301007387 */ /* 0x0007e20000100800 */
[C---:B------:R-:W-:Y:S02]  /*23e0*/  SEL R29, R9.reuse, R11, !P6 ;  /* 0x0000000b091d7207 */ /* 0x040fe40007000000 */
[C---:B------:R-:W-:Y:S01]  /*23f0*/  SEL R32, R9.reuse, R32, !P6 ;  /* 0x0000002009207207 */ /* 0x040fe20007000000 */
[----:B------:R1:W-:Y:S01]  /*2400*/  STL [R1+0x140], R2 ;  /* 0x0001400201007387 */ /* 0x0003e20000100800 */
[----:B------:R-:W-:-:S02]  /*2410*/  SEL R42, R9, R33, !P6 ;  /* 0x00000021092a7207 */ /* 0x000fc40007000000 */
[C---:B------:R-:W-:Y:S01]  /*2420*/  SEL R44, R9.reuse, R37, !P6 ;  /* 0x00000025092c7207 */ /* 0x040fe20007000000 */
[----:B------:R2:W-:Y:S01]  /*2430*/  STL [R1+0x144], R0 ;  /* 0x0001440001007387 */ /* 0x0005e20000100800 */
[C---:B------:R-:W-:Y:S01]  /*2440*/  SEL R41, R9.reuse, R41, !P6 ;  /* 0x0000002909297207 */ /* 0x040fe20007000000 */
[C---:B---3--:R-:W-:Y:S01]  /*2450*/  VIADD R3, R68.reuse, 0xffffff80 ;  /* 0xffffff8044037836 */ /* 0x048fe20000000000 */
[----:B------:R-:W-:Y:S01]  /*2460*/  SEL R40, R9, R45, !P6 ;  /* 0x0000002d09287207 */ /* 0x000fe20007000000 */
[----:B-1----:R-:W-:-:S03]  /*2470*/  VIADD R2, R68, 0xffffff81 ;  /* 0xffffff8144027836 */ /* 0x002fc60000000000 */
[----:B------:R-:W-:Y:S01]  /*2480*/  ISETP.GE.U32.AND P2, PT, R3, 0x7fffff01, PT ;  /* 0x7fffff010300780c */ /* 0x000fe20003f46070 */
[----:B0-----:R-:W-:Y:S02]  /*2490*/  IMAD R3, R6, R5, RZ ;  /* 0x0000000506037224 */ /* 0x001fe400078e02ff */
[----:B--2---:R-:W-:Y:S01]  /*24a0*/  VIADD R0, R68, 0xffffff82 ;  /* 0xffffff8244007836 */ /* 0x004fe20000000000 */
[----:B------:R-:W-:Y:S01]  /*24b0*/  ISETP.GE.U32.AND P6, PT, R2, 0x7fffff02, PT ;  /* 0x7fffff020200780c */ /* 0x000fe20003fc6070 */
[C---:B------:R-:W-:Y:S01]  /*24c0*/  VIADD R2, R68.reuse, 0xffffff84 ;  /* 0xffffff8444027836 */ /* 0x040fe20000000000 */
[C---:B-----5:R-:W-:Y:S01]  /*24d0*/  LEA R5, P5, R3.reuse, UR18, 0x1 ;  /* 0x0000001203057c11 */ /* 0x060fe2000f8a08ff */
[----:B------:R-:W-:Y:S01]  /*24e0*/  VIADD R6, R68, 0xffffff83 ;  /* 0xffffff8344067836 */ /* 0x000fe20000000000 */
[----:B------:R-:W-:Y:S01]  /*24f0*/  ISETP.GE.U32.AND P0, PT, R0, 0x7fffff03, PT ;  /* 0x7fffff030000780c */ /* 0x000fe20003f06070 */
[----:B------:R-:W-:Y:S01]  /*2500*/  IMAD R0, R10, UR9, RZ ;  /* 0x000000090a007c24 */ /* 0x000fe2000f8e02ff */
[----:B------:R-:W-:Y:S01]  /*2510*/  ISETP.GE.U32.AND P3, PT, R2, 0x7fffff05, PT ;  /* 0x7fffff050200780c */ /* 0x000fe20003f66070 */
[----:B------:R-:W-:Y:S01]  /*2520*/  UMOV UR9, 0x1 ;  /* 0x0000000100097882 */ /* 0x000fe20000000000 */
[----:B------:R-:W-:-:S02]  /*2530*/  LEA.HI.X.SX32 R3, R3, UR19, 0x1, P5 ;  /* 0x0000001303037c11 */ /* 0x000fc4000a8f0eff */
[----:B------:R-:W-:Y:S02]  /*2540*/  LEA R2, P5, R0, UR16, 0x1 ;  /* 0x0000001000027c11 */ /* 0x000fe4000f8a08ff */
[----:B------:R-:W-:Y:S02]  /*2550*/  ISETP.GE.U32.AND P4, PT, R6, 0x7fffff04, PT ;  /* 0x7fffff040600780c */ /* 0x000fe40003f86070 */
[----:B------:R-:W-:Y:S01]  /*2560*/  LEA.HI.X.SX32 R0, R0, UR17, 0x1, P5 ;  /* 0x0000001100007c11 */ /* 0x000fe2000a8f0eff */
[----:B------:R-:W-:Y:S10]  /*2570*/  BRA.U UP0, `(.L_x_5) ;  /* 0x0000000100187547 */ /* 0x000ff4000b800000 */
[----:B------:R-:W-:Y:S01]  /*2580*/  ELECT P5, URZ, PT ;  /* 0x0000000000ff782f */ /* 0x000fe200038a0000 */
[----:B------:R-:W-:Y:S01]  /*2590*/  IMAD.MOV.U32 R6, RZ, RZ, 0x1 ;  /* 0x00000001ff067424 */ /* 0x000fe200078e00ff */
[----:B------:R-:W-:Y:S01]  /*25a0*/  UMOV UR7, 0x40 ;  /* 0x0000004000077882 */ /* 0x000fe20000000000 */
[----:B------:R-:W-:Y:S01]  /*25b0*/  UVIRTCOUNT.DEALLOC.SMPOOL 0x80 ;  /* 0x000000800000784c */ /* 0x000fe20000000000 */
[----:B------:R-:W-:-:S09]  /*25c0*/  ULEA UR7, UR8, UR7, 0x18 ;  /* 0x0000000708077291 */ /* 0x000fd2000f8ec0ff */
[----:B------:R0:W-:Y:S03]  /*25d0*/  @P5 STS.U8 [UR7], R6 ;  /* 0x00000006ff005988 */ /* 0x0001e60008000007 */
.L_x_5:
[----:B------:R-:W-:Y:S01]  /*25e0*/  STL [R1+0x5b8], R27 ;  /* 0x0005b81b01007387 */ /* 0x000fe20000100800 */
[----:B0-----:R-:W-:Y:S01]  /*25f0*/  PRMT R6, RZ, 0x7610, R6 ;  /* 0x00007610ff067816 */ /* 0x001fe20000000006 */
[C---:B------:R-:W-:Y:S01]  /*2600*/  IMAD R33, R4.reuse, 0xfe, RZ ;  /* 0x000000fe04217824 */ /* 0x040fe200078e02ff */
[----:B------:R-:W-:Y:S01]  /*2610*/  UIADD3 UR6, UPT, UPT, UR5, UR6, URZ ;  /* 0x0000000605067290 */ /* 0x000fe2000fffe0ff */
[----:B------:R-:W-:Y:S01]  /*2620*/  STL [R1+0x5b4], R28 ;  /* 0x0005b41c01007387 */ /* 0x000fe20000100800 */
[----:B------:R-:W-:Y:S01]  /*2630*/  VOTEU.ALL UP1, P1 ;  /* 0x0000000000ff7886 */ /* 0x000fe20000820000 */
[----:B------:R-:W-:Y:S01]  /*2640*/  UIADD3 UR7, UPT, UPT, UR4, 0x8000, URZ ;  /* 0x0000800004077890 */ /* 0x000fe2000fffe0ff */
[----:B------:R-:W-:Y:S01]  /*2650*/  IMAD R7, R4, 0x7f, RZ ;  /* 0x0000007f04077824 */ /* 0x000fe200078e02ff */
[----:B------:R-:W-:Y:S01]  /*2660*/  STL [R1+0x5b0], R29 ;  /* 0x0005b01d01007387 */ /* 0x000fe20000100800 */
[----:B------:R-:W-:Y:S01]  /*2670*/  VOTEU.ALL UP2, P1 ;  /* 0x0000000000ff7886 */ /* 0x000fe20000840000 */
[----:B------:R-:W-:-:S04]  /*2680*/  @!UP1 UIADD3 UR10, UPT, UPT, -UR9, 0x100000, URZ ;  /* 0x00100000090a9890 */ /* 0x000fc8000fffe1ff */
[----:B------:R-:W-:Y:S02]  /*2690*/  @!UP1 USHF.L.U32 UR11, UR10, 0xb, URZ ;  /* 0x0000000b0a0b9899 */ /* 0x000fe400080006ff */
[----:B------:R-:W-:Y:S01]  /*26a0*/  @!UP1 USHF.L.U32 UR10, UR10, 0x1, URZ ;  /* 0x000000010a0a9899 */ /* 0x000fe200080006ff */
[C---:B------:R-:W-:Y:S01]  /*26b0*/  IMAD R11, R4.reuse, 0xfc, RZ ;  /* 0x000000fc040b7824 */ /* 0x040fe200078e02ff */
[----:B------:R-:W-:Y:S01]  /*26c0*/  STL [R1+0x5ac], R31 ;  /* 0x0005ac1f01007387 */ /* 0x000fe20000100800 */
[----:B------:R-:W-:Y:S01]  /*26d0*/  IMAD R9, R4, 0x7e, RZ ;  /* 0x0000007e04097824 */ /* 0x000fe200078e02ff */
[----:B------:R-:W-:Y:S01]  /*26e0*/  PRMT R12, RZ, 0x7610, R12 ;  /* 0x00007610ff0c7816 */ /* 0x000fe2000000000c */
[----:B------:R-:W-:Y:S01]  /*26f0*/  VIADD R8, R68, 0xffffff85 ;  /* 0xffffff8544087836 */ /* 0x000fe20000000000 */
[----:B------:R-:W-:Y:S01]  /*2700*/  STL [R1+0x5a8], R32 ;  /* 0x0005a82001007387 */ /* 0x000fe20000100800 */
[----:B------:R-:W-:Y:S01]  /*2710*/  PRMT R35, RZ, 0x7610, R35 ;  /* 0x00007610ff237816 */ /* 0x000fe20000000023 */
[----:B------:R-:W0:Y:S02]  /*2720*/  LDCU UR8, c[0x0][0x3b0] ;  /* 0x00007600ff0877ac */ /* 0x000e240008000800 */
[----:B------:R-:W-:Y:S01]  /*2730*/  STL [R1+0x5a4], R5 ;  /* 0x0005a40501007387 */ /* 0x000fe20000100800 */
[----:B------:R-:W-:Y:S01]  /*2740*/  PRMT R30, RZ, 0x7610, R30 ;  /* 0x00007610ff1e7816 */ /* 0x000fe2000000001e */
[----:B------:R-:W1:Y:S02]  /*2750*/  LDCU UR12, c[0x0][0x3b0] ;  /* 0x00007600ff0c77ac */ /* 0x000e640008000800 */
[----:B------:R-:W-:Y:S01]  /*2760*/  STL [R1+0x5a0], R3 ;  /* 0x0005a00301007387 */ /* 0x000fe20000100800 */
[----:B------:R-:W-:Y:S01]  /*2770*/  PRMT R34, RZ, 0x7610, R34 ;  /* 0x00007610ff227816 */ /* 0x000fe20000000022 */
[----:B------:R-:W2:Y:S02]  /*2780*/  LDCU UR13, c[0x0][0x3b0] ;  /* 0x00007600ff0d77ac */ /* 0x000ea40008000800 */
[----:B------:R3:W-:Y:S01]  /*2790*/  STL.S16 [R1+0x594], R6 ;  /* 0x0005940601007387 */ /* 0x0007e20000100600 */
[----:B------:R-:W-:Y:S01]  /*27a0*/  PRMT R36, RZ, 0x7610, R36 ;  /* 0x00007610ff247816 */ /* 0x000fe20000000024 */
[----:B------:R-:W4:Y:S01]  /*27b0*/  LDCU UR14, c[0x0][0x3b0] ;  /* 0x00007600ff0e77ac */ /* 0x000f220008000800 */
[----:B------:R-:W-:-:S02]  /*27c0*/  PRMT R37, RZ, 0x7610, R37 ;  /* 0x00007610ff257816 */ /* 0x000fc40000000025 */
[----:B------:R-:W-:Y:S01]  /*27d0*/  PRMT R38, RZ, 0x7610, R38 ;  /* 0x00007610ff267816 */ /* 0x000fe20000000026 */
[----:B------:R-:W0:Y:S01]  /*27e0*/  LDCU UR16, c[0x0][0x3b0] ;  /* 0x00007600ff1077ac */ /* 0x000e220008000800 */
[----:B---3--:R-:W-:Y:S01]  /*27f0*/  IADD3 R6, P5, PT, R33, R2, RZ ;  /* 0x0000000221067210 */ /* 0x008fe20007fbe0ff */
[----:B------:R-:W3:Y:S01]  /*2800*/  LDCU UR25, c[0x0][0x3b0] ;  /* 0x00007600ff1977ac */ /* 0x000ee20008000800 */
[----:B------:R-:W2:Y:S02]  /*2810*/  LDL R33, [R1+0x594] ;  /* 0x0005940001217983 */ /* 0x000ea40000100800 */
[----:B------:R-:W-:Y:S01]  /*2820*/  LEA.HI.X.SX32 R7, R7, R0, 0x1, P5 ;  /* 0x0000000007077211 */ /* 0x000fe200028f0eff */
[----:B------:R-:W0:Y:S01]  /*2830*/  LDCU UR17, c[0x0][0x3b0] ;  /* 0x00007600ff1177ac */ /* 0x000e220008000800 */
[----:B------:R-:W-:Y:S01]  /*2840*/  STTM.x64 tmem[UR6], RZ ;  /* 0x000000ff000079ed */ /* 0x000fe20008340006 */
[----:B------:R-:W0:Y:S02]  /*2850*/  FENCE.VIEW.ASYNC.T ;  /* 0x00000000000073c6 */ /* 0x000e240000000200 */
[----:B0-----:R-:W-:Y:S01]  /*2860*/  BAR.SYNC.DEFER_BLOCKING 0x0 ;  /* 0x0000000000007b1d */ /* 0x001fe20000010000 */
[----:B------:R-:W-:-:S02]  /*2870*/  IADD3 R10, P5, PT, R11, R2, RZ ;  /* 0x000000020b0a7210 */ /* 0x000fc40007fbe0ff */
[----:B------:R-:W-:Y:S02]  /*2880*/  PRMT R57, RZ, 0x7610, R57 ;  /* 0x00007610ff397816 */ /* 0x000fe40000000039 */
[----:B------:R-:W-:Y:S01]  /*2890*/  PRMT R59, RZ, 0x7610, R59 ;  /* 0x00007610ff3b7816 */ /* 0x000fe2000000003b */
[----:B------:R-:W0:Y:S01]  /*28a0*/  LDCU UR18, c[0x0][0x3b0] ;  /* 0x00007600ff1277ac */ /* 0x000e220008000800 */
[----:B------:R-:W-:Y:S01]  /*28b0*/  STL [R1+0x520], R6 ;  /* 0x0005200601007387 */ /* 0x000fe20000100800 */
[----:B------:R-:W-:Y:S01]  /*28c0*/  PRMT R51, RZ, 0x7610, R51 ;  /* 0x00007610ff337816 */ /* 0x000fe20000000033 */
[----:B------:R-:W0:Y:S02]  /*28d0*/  LDCU UR19, c[0x0][0x3b0] ;  /* 0x00007600ff1377ac */ /* 0x000e240008000800 */
[----:B------:R0:W-:Y:S01]  /*28e0*/  STL [R1+0x51c], R7 ;  /* 0x00051c0701007387 */ /* 0x0001e20000100800 */
[----:B------:R-:W-:Y:S01]  /*28f0*/  PRMT R58, RZ, 0x7610, R58 ;  /* 0x00007610ff3a7816 */ /* 0x000fe2000000003a */
[----:B------:R-:W0:Y:S01]  /*2900*/  LDCU UR20, c[0x0][0x3b0] ;  /* 0x00007600ff1477ac */ /* 0x000e220008000800 */
[----:B------:R-:W-:-:S02]  /*2910*/  PRMT R55, RZ, 0x7610, R55 ;  /* 0x00007610ff377816 */ /* 0x000fc40000000037 */
[----:B------:R-:W-:Y:S01]  /*2920*/  PRMT R56, RZ, 0x7610, R56 ;  /* 0x00007610ff387816 */ /* 0x000fe20000000038 */
[----:B------:R-:W0:Y:S01]  /*2930*/  LDCU UR21, c[0x0][0x3b0] ;  /* 0x00007600ff1577ac */ /* 0x000e220008000800 */
[----:B------:R-:W-:Y:S02]  /*2940*/  PRMT R54, RZ, 0x7610, R54 ;  /* 0x00007610ff367816 */ /* 0x000fe40000000036 */
[----:B------:R-:W-:Y:S01]  /*2950*/  PRMT R53, RZ, 0x7610, R53 ;  /* 0x00007610ff357816 */ /* 0x000fe20000000035 */
[----:B------:R-:W0:Y:S01]  /*2960*/  LDCU UR22, c[0x0][0x3b0] ;  /* 0x00007600ff1677ac */ /* 0x000e220008000800 */
[----:B------:R-:W0:Y:S02]  /*2970*/  FENCE.VIEW.ASYNC.S ;  /* 0x00000000000073c6 */ /* 0x000e240000000000 */
[----:B0-----:R0:W0:Y:S02]  /*2980*/  @!UP2 SYNCS.EXCH.64 URZ, [UR7], UR10 ;  /* 0x0000000a07ffa5b2 */ /* 0x0010240008000100 */
[----:B0-----:R-:W-:Y:S01]  /*2990*/  BAR.SYNC.DEFER_BLOCKING 0x0 ;  /* 0x0000000000007b1d */ /* 0x001fe20000010000 */
[----:B------:R-:W-:-:S02]  /*29a0*/  PRMT R52, RZ, 0x7610, R52 ;  /* 0x00007610ff347816 */ /* 0x000fc40000000034 */
[----:B------:R-:W-:Y:S02]  /*29b0*/  PRMT R50, RZ, 0x7610, R50 ;  /* 0x00007610ff327816 */ /* 0x000fe40000000032 */
[----:B------:R-:W-:Y:S01]  /*29c0*/  PRMT R49, RZ, 0x7610, R49 ;  /* 0x00007610ff317816 */ /* 0x000fe20000000031 */
[----:B------:R-:W0:Y:S01]  /*29d0*/  LDCU UR23, c[0x0][0x3b0] ;  /* 0x00007600ff1777ac */ /* 0x000e220008000800 */
[----:B------:R-:W-:Y:S01]  /*29e0*/  STL [R1+0x518], R10 ;  /* 0x0005180a01007387 */ /* 0x000fe20000100800 */
[----:B------:R-:W-:Y:S01]  /*29f0*/  IMAD R11, R4, 0x7d, RZ ;  /* 0x0000007d040b7824 */ /* 0x000fe200078e02ff */
[----:B------:R-:W-:Y:S01]  /*2a00*/  PRMT R27, RZ, 0x7610, R27 ;  /* 0x00007610ff1b7816 */ /* 0x000fe2000000001b */
[----:B------:R-:W0:Y:S01]  /*2a10*/  LDCU UR10, c[0x0][0x3b0] ;  /* 0x00007600ff0a77ac */ /* 0x000e220008000800 */
[----:B------:R-:W-:Y:S02]  /*2a20*/  PRMT R48, RZ, 0x7610, R48 ;  /* 0x00007610ff307816 */ /* 0x000fe40000000030 */
        /* <DEDUP_REMOVED lines=17> */
[----:B--2---:R2:W3:Y:S02]  /*2b40*/  @!P2 LDG.E.U16 R33, desc[UR26][R6.64] ;  /* 0x0000001a0621a981 */ /* 0x0044e4000c1e1500 */
[----:B--2---:R-:W-:Y:S01]  /*2b50*/  IMAD.MOV.U32 R7, RZ, RZ, R10 ;  /* 0x000000ffff077224 */ /* 0x004fe200078e000a */
[----:B------:R-:W-:-:S04]  /*2b60*/  LEA.HI.X.SX32 R6, R9, R0, 0x1, P5 ;  /* 0x0000000009067211 */ /* 0x000fc800028f0eff */
[-C--:B------:R-:W-:Y:S01]  /*2b70*/  @!P6 LOP3.LUT R7, R7, R6.reuse, RZ, 0x3c, !PT ;  /* 0x000000060707e212 */ /* 0x080fe200078e3cff */
[----:B---3--:R2:W-:Y:S01]  /*2b80*/  @!P2 STL [R1+0x594], R33 ;  /* 0x000594210100a387 */ /* 0x0085e20000100800 */
[----:B------:R-:W-:Y:S01]  /*2b90*/  ISETP.GE.U32.AND P2, PT, R8, 0x7fffff06, PT ;  /* 0x7fffff060800780c */ /* 0x000fe20003f46070 */
[----:B------:R-:W-:Y:S02]  /*2ba0*/  VIADD R8, R68, 0xffffff86 ;  /* 0xffffff8644087836 */ /* 0x000fe40000000000 */
[----:B------:R3:W-:Y:S01]  /*2bb0*/  STL [R1+0x514], R6 ;  /* 0x0005140601007387 */ /* 0x0007e20000100800 */
[----:B--2---:R-:W-:Y:S01]  /*2bc0*/  IMAD R33, R4, 0xfa, RZ ;  /* 0x000000fa04217824 */ /* 0x004fe200078e02ff */
[----:B---3--:R-:W-:-:S04]  /*2bd0*/  @!P6 LOP3.LUT R6, R7, R6, RZ, 0x3c, !PT ;  /* 0x000000060706e212 */ /* 0x008fc800078e3cff */
[----:B------:R-:W-:Y:S02]  /*2be0*/  IADD3 R10, P5, PT, R33, R2, RZ ;  /* 0x00000002210a7210 */ /* 0x000fe40007fbe0ff */
[----:B------:R-:W-:-:S05]  /*2bf0*/  @!P6 LOP3.LUT R7, R7, R6, RZ, 0x3c, !PT ;  /* 0x000000060707e212 */ /* 0x000fca00078e3cff */
[----:B------:R2:W3:Y:S01]  /*2c00*/  @!P6 LDG.E.U16 R12, desc[UR26][R6.64] ;  /* 0x0000001a060ce981 */ /* 0x0004e2000c1e1500 */
[----:B------:R-:W-:Y:S01]  /*2c10*/  IMAD R33, R4, 0xf8, RZ ;  /* 0x000000f804217824 */ /* 0x000fe200078e02ff */
[----:B------:R-:W-:Y:S01]  /*2c20*/  ISETP.GE.U32.AND P6, PT, R8, 0x7fffff07, PT ;  /* 0x7fffff070800780c */ /* 0x000fe20003fc6070 */
[----:B------:R-:W-:Y:S01]  /*2c30*/  VIADD R8, R68, 0xffffff87 ;  /* 0xffffff8744087836 */ /* 0x000fe20000000000 */
[----:B------:R0:W-:Y:S01]  /*2c40*/  STL [R1+0x510], R10 ;  /* 0x0005100a01007387 */ /* 0x0001e20000100800 */
[----:B--2---:R-:W-:Y:S01]  /*2c50*/  IMAD.MOV.U32 R7, RZ, RZ, R10 ;  /* 0x000000ffff077224 */ /* 0x004fe200078e000a */
[----:B------:R-:W-:Y:S02]  /*2c60*/  LEA.HI.X.SX32 R6, R11, R0, 0x1, P5 ;  /* 0x000000000b067211 */ /* 0x000fe400028f0eff */
[----:B------:R-:W-:Y:S01]  /*2c70*/  PRMT R11, RZ, 0x7610, R11 ;  /* 0x00007610ff0b7816 */ /* 0x000fe2000000000b */
[----:B0-----:R-:W-:Y:S01]  /*2c80*/  IMAD R10, R4, 0x7c, RZ ;  /* 0x0000007c040a7824 */ /* 0x001fe200078e02ff */
[-C--:B------:R-:W-:Y:S01]  /*2c90*/  @!P0 LOP3.LUT R7, R7, R6.reuse, RZ, 0x3c, !PT ;  /* 0x0000000607078212 */ /* 0x080fe200078e3cff */
[----:B------:R0:W-:Y:S03]  /*2ca0*/  STL [R1+0x50c], R6 ;  /* 0x00050c0601007387 */ /* 0x0001e60000100800 */
[----:B0-----:R-:W-:-:S04]  /*2cb0*/  @!P0 LOP3.LUT R6, R7, R6, RZ, 0x3c, !PT ;  /* 0x0000000607068212 */ /* 0x001fc800078e3cff */
[----:B------:R-:W-:-:S05]  /*2cc0*/  @!P0 LOP3.LUT R7, R7, R6, RZ, 0x3c, !PT ;  /* 0x0000000607078212 */ /* 0x000fca00078e3cff */
[----:B------:R0:W2:Y:S04]  /*2cd0*/  @!P0 LDG.E.U16 R11, desc[UR26][R6.64] ;  /* 0x0000001a060b8981 */ /* 0x0000a8000c1e1500 */
[----:B---3--:R3:W-:Y:S02]  /*2ce0*/  STL [R1+0x598], R12 ;  /* 0x0005980c01007387 */ /* 0x0087e40000100800 */
[----:B---3--:R-:W-:-:S04]  /*2cf0*/  IADD3 R12, P5, PT, R33, R2, RZ ;  /* 0x00000002210c7210 */ /* 0x008fc80007fbe0ff */
[----:B0-----:R-:W-:Y:S01]  /*2d00*/  LEA.HI.X.SX32 R6, R10, R0, 0x1, P5 ;  /* 0x000000000a067211 */ /* 0x001fe200028f0eff */
[----:B------:R-:W-:Y:S01]  /*2d10*/  IMAD.MOV.U32 R7, RZ, RZ, R12 ;  /* 0x000000ffff077224 */ /* 0x000fe200078e000c */
[----:B------:R-:W-:Y:S04]  /*2d20*/  STL [R1+0x508], R12 ;  /* 0x0005080c01007387 */ /* 0x000fe80000100800 */
[-C--:B------:R-:W-:Y:S01]  /*2d30*/  @!P4 LOP3.LUT R7, R7, R6.reuse, RZ, 0x3c, !PT ;  /* 0x000000060707c212 */ /* 0x080fe200078e3cff */
[----:B--2---:R-:W-:Y:S04]  /*2d40*/  STL [R1+0x58c], R11 ;  /* 0x00058c0b01007387 */ /* 0x004fe80000100800 */
[----:B------:R0:W-:Y:S02]  /*2d50*/  STL [R1+0x504], R6 ;  /* 0x0005040601007387 */ /* 0x0001e40000100800 */
[----:B0-----:R-:W-:-:S04]  /*2d60*/  @!P4 LOP3.LUT R6, R7, R6, RZ, 0x3c, !PT ;  /* 0x000000060706c212 */ /* 0x001fc800078e3cff */
[----:B------:R-:W-:-:S05]  /*2d70*/  @!P4 LOP3.LUT R7, R7, R6, RZ, 0x3c, !PT ;  /* 0x000000060707c212 */ /* 0x000fca00078e3cff */
[----:B------:R0:W2:Y:S01]  /*2d80*/  @!P4 LDG.E.U16 R27, desc[UR26][R6.64] ;  /* 0x0000001a061bc981 */ /* 0x0000a2000c1e1500 */
[C---:B------:R-:W-:Y:S02]  /*2d90*/  IMAD R33, R4.reuse, 0xf6, RZ ;  /* 0x000000f604217824 */ /* 0x040fe400078e02ff */
[----:B------:R-:W-:-:S03]  /*2da0*/  IMAD R11, R4, 0x7b, RZ ;  /* 0x0000007b040b7824 */ /* 0x000fc600078e02ff */
[----:B------:R-:W-:-:S04]  /*2db0*/  IADD3 R12, P5, PT, R33, R2, RZ ;  /* 0x00000002210c7210 */ /* 0x000fc80007fbe0ff */
[----:B0-----:R-:W-:Y:S01]  /*2dc0*/  LEA.HI.X.SX32 R6, R11, R0, 0x1, P5 ;  /* 0x000000000b067211 */ /* 0x001fe200028f0eff */
[----:B------:R-:W-:-:S05]  /*2dd0*/  IMAD.MOV.U32 R7, RZ, RZ, R12 ;  /* 0x000000ffff077224 */ /* 0x000fca00078e000c */
[-C--:B------:R-:W-:Y:S01]  /*2de0*/  @!P3 LOP3.LUT R7, R7, R6.reuse, RZ, 0x3c, !PT ;  /* 0x000000060707b212 */ /* 0x080fe200078e3cff */
[----:B--2---:R0:W-:Y:S04]  /*2df0*/  STL [R1+0x590], R27 ;  /* 0x0005901b01007387 */ /* 0x0041e80000100800 */
[----:B0-----:R-:W2:Y:S04]  /*2e00*/  LDL.LU R27, [R1+0x5b8] ;  /* 0x0005b800011b7983 */ /* 0x001ea80000300800 */
[----:B------:R-:W-:Y:S04]  /*2e10*/  STL [R1+0x500], R12 ;  /* 0x0005000c01007387 */ /* 0x000fe80000100800 */
[----:B------:R0:W-:Y:S02]  /*2e20*/  STL [R1+0x4fc], R6 ;  /* 0x0004fc0601007387 */ /* 0x0001e40000100800 */
[----:B0-----:R-:W-:-:S04]  /*2e30*/  @!P3 LOP3.LUT R6, R7, R6, RZ, 0x3c, !PT ;  /* 0x000000060706b212 */ /* 0x001fc800078e3cff */
[----:B------:R-:W-:-:S05]  /*2e40*/  @!P3 LOP3.LUT R7, R7, R6, RZ, 0x3c, !PT ;  /* 0x000000060707b212 */ /* 0x000fca00078e3cff */
[----:B------:R0:W3:Y:S01]  /*2e50*/  @!P3 LDG.E.U16 R35, desc[UR26][R6.64] ;  /* 0x0000001a0623b981 */ /* 0x0000e2000c1e1500 */
[C---:B------:R-:W-:Y:S02]  /*2e60*/  IMAD R33, R4.reuse, 0xf4, RZ ;  /* 0x000000f404217824 */ /* 0x040fe400078e02ff */
[----:B------:R-:W-:-:S03]  /*2e70*/  IMAD R11, R4, 0x7a, RZ ;  /* 0x0000007a040b7824 */ /* 0x000fc600078e02ff */
[----:B------:R-:W-:-:S04]  /*2e80*/  IADD3 R12, P5, PT, R33, R2, RZ ;  /* 0x00000002210c7210 */ /* 0x000fc80007fbe0ff */
[----:B0-----:R-:W-:Y:S01]  /*2e90*/  LEA.HI.X.SX32 R6, R11, R0, 0x1, P5 ;  /* 0x000000000b067211 */ /* 0x001fe200028f0eff */
[----:B------:R-:W-:Y:S01]  /*2ea0*/  IMAD.MOV.U32 R7, RZ, RZ, R12 ;  /* 0x000000ffff077224 */ /* 0x000fe200078e000c */
[----:B------:R-:W-:Y:S04]  /*2eb0*/  STL [R1+0x4f8], R12 ;  /* 0x0004f80c01007387 */ /* 0x000fe80000100800 */
[-C--:B------:R-:W-:Y:S01]  /*2ec0*/  @!P2 LOP3.LUT R7, R7, R6.reuse, RZ, 0x3c, !PT ;  /* 0x000000060707a212 */ /* 0x080fe200078e3cff */
[C---:B------:R-:W-:Y:S01]  /*2ed0*/  IMAD R33, R4.reuse, 0x79, RZ ;  /* 0x0000007904217824 */ /* 0x040fe200078e02ff */
[----:B---3--:R0:W-:Y:S04]  /*2ee0*/  STL [R1+0x584], R35 ;  /* 0x0005842301007387 */ /* 0x0081e80000100800 */
[----:B------:R3:W-:Y:S01]  /*2ef0*/  STL [R1+0x4f4], R6 ;  /* 0x0004f40601007387 */ /* 0x0007e20000100800 */
[----:B0-----:R-:W-:Y:S01]  /*2f00*/  IMAD R35, R4, 0xf2, RZ ;  /* 0x000000f204237824 */ /* 0x001fe200078e02ff */
[----:B---3--:R-:W-:-:S04]  /*2f10*/  @!P2 LOP3.LUT R6, R7, R6, RZ, 0x3c, !PT ;  /* 0x000000060706a212 */ /* 0x008fc800078e3cff */
[----:B------:R-:W-:Y:S02]  /*2f20*/  IADD3 R12, P5, PT, R35, R2, RZ ;  /* 0x00000002230c7210 */ /* 0x000fe40007fbe0ff */
[----:B------:R-:W-:-:S05]  /*2f30*/  @!P2 LOP3.LUT R7, R7, R6, RZ, 0x3c, !PT ;  /* 0x000000060707a212 */ /* 0x000fca00078e3cff */
[----:B------:R0:W3:Y:S02]  /*2f40*/  @!P2 LDG.E.U16 R30, desc[UR26][R6.64] ;  /* 0x0000001a061ea981 */ /* 0x0000e4000c1e1500 */
[----:B0-----:R-:W-:Y:S01]  /*2f50*/  IMAD.MOV.U32 R7, RZ, RZ, R12 ;  /* 0x000000ffff077224 */ /* 0x001fe200078e000c */
[----:B------:R-:W-:Y:S01]  /*2f60*/  LEA.HI.X.SX32 R6, R33, R0, 0x1, P5 ;  /* 0x0000000021067211 */ /* 0x000fe200028f0eff */
[----:B------:R-:W-:Y:S03]  /*2f70*/  STL [R1+0x4f0], R12 ;  /* 0x0004f00c01007387 */ /* 0x000fe60000100800 */
[-C--:B------:R-:W-:Y:S01]  /*2f80*/  @!P6 LOP3.LUT R7, R7, R6.reuse, RZ, 0x3c, !PT ;  /* 0x000000060707e212 */ /* 0x080fe200078e3cff */
[----:B------:R0:W-:Y:S01]  /*2f90*/  STL [R1+0x4ec], R6 ;  /* 0x0004ec0601007387 */ /* 0x0001e20000100800 */
[----:B------:R-:W-:Y:S02]  /*2fa0*/  PRMT R33, RZ, 0x7610, R33 ;  /* 0x00007610ff217816 */ /* 0x000fe40000000021 */
[----:B0-----:R-:W-:-:S04]  /*2fb0*/  @!P6 LOP3.LUT R6, R7, R6, RZ, 0x3c, !PT ;  /* 0x000000060706e212 */ /* 0x001fc800078e3cff */
[----:B------:R-:W-:-:S05]  /*2fc0*/  @!P6 LOP3.LUT R7, R7, R6, RZ, 0x3c, !PT ;  /* 0x000000060707e212 */ /* 0x000fca00078e3cff */
[----:B------:R0:W2:Y:S01]  /*2fd0*/  @!P6 LDG.E.U16 R33, desc[UR26][R6.64] ;  /* 0x0000001a0621e981 */ /* 0x0000a2000c1e1500 */
[----:B------:R-:W-:Y:S01]  /*2fe0*/  IMAD R35, R4, 0xf0, RZ ;  /* 0x000000f004237824 */ /* 0x000fe200078e02ff */
[----:B------:R-:W-:Y:S01]  /*2ff0*/  ISETP.GE.U32.AND P0, PT, R8, 0x7fffff08, PT ;  /* 0x7fffff080800780c */ /* 0x000fe20003f06070 */
[----:B------:R-:W-:Y:S02]  /*3000*/  IMAD R12, R4, 0x78, RZ ;  /* 0x00000078040c7824 */ /* 0x000fe400078e02ff */
[----:B------:R-:W-:-:S05]  /*3010*/  VIADD R8, R68, 0xffffff88 ;  /* 0xffffff8844087836 */ /* 0x000fca0000000000 */
[----:B------:R-:W-:Y:S01]  /*3020*/  ISETP.GE.U32.AND P4, PT, R8, 0x7fffff09, PT ;  /* 0x7fffff090800780c */ /* 0x000fe20003f86070 */
[----:B---3--:R3:W-:Y:S02]  /*3030*/  STL [R1+0x588], R30 ;  /* 0x0005881e01007387 */ /* 0x0087e40000100800 */
[----:B---3--:R-:W-:-:S04]  /*3040*/  IADD3 R30, P5, PT, R35, R2, RZ ;  /* 0x00000002231e7210 */ /* 0x008fc80007fbe0ff */
[----:B0-----:R-:W-:Y:S01]  /*3050*/  LEA.HI.X.SX32 R6, R12, R0, 0x1, P5 ;  /* 0x000000000c067211 */ /* 0x001fe200028f0eff */
[----:B------:R-:W-:Y:S01]  /*3060*/  IMAD.MOV.U32 R7, RZ, RZ, R30 ;  /* 0x000000ffff077224 */ /* 0x000fe200078e001e */
[----:B------:R0:W-:Y:S04]  /*3070*/  STL [R1+0x4e8], R30 ;  /* 0x0004e81e01007387 */ /* 0x0001e80000100800 */
[----:B------:R-:W-:Y:S01]  /*3080*/  @!P0 LOP3.LUT R7, R7, R6, RZ, 0x3c, !PT ;  /* 0x0000000607078212 */ /* 0x000fe200078e3cff */
[----:B------:R-:W-:-:S05]  /*3090*/  IMAD R35, R4, 0xee, RZ ;  /* 0x000000ee04237824 */ /* 0x000fca00078e02ff */
[----:B0-----:R-:W-:Y:S01]  /*30a0*/  IADD3 R30, P5, PT, R35, R2, RZ ;  /* 0x00000002231e7210 */ /* 0x001fe20007fbe0ff */
[----:B--2---:R-:W-:Y:S04]  /*30b0*/  STL [R1+0x57c], R33 ;  /* 0x00057c2101007387 */ /* 0x004fe80000100800 */
[----:B------:R0:W-:Y:S02]  /*30c0*/  STL [R1+0x4e4], R6 ;  /* 0x0004e40601007387 */ /* 0x0001e40000100800 */
[----:B0-----:R-:W-:Y:S01]  /*30d0*/  @!P0 LOP3.LUT R6, R7, R6, RZ, 0x3c, !PT ;  /* 0x0000000607068212 */ /* 0x001fe200078e3cff */
[----:B------:R-:W-:-:S03]  /*30e0*/  IMAD R33, R4, 0x77, RZ ;  /* 0x0000007704217824 */ /* 0x000fc600078e02ff */
[----:B------:R-:W-:-:S05]  /*30f0*/  @!P0 LOP3.LUT R7, R7, R6, RZ, 0x3c, !PT ;  /* 0x0000000607078212 */ /* 0x000fca00078e3cff */
[----:B------:R0:W2:Y:S02]  /*3100*/  @!P0 LDG.E.U16 R34, desc[UR26][R6.64] ;  /* 0x0000001a06228981 */ /* 0x0000a4000c1e1500 */
        /* <DEDUP_REMOVED lines=8> */
[----:B------:R0:W3:Y:S01]  /*3190*/  @!P4 LDG.E.U16 R33, desc[UR26][R6.64] ;  /* 0x0000001a0621c981 */ /* 0x0000e2000c1e1500 */
[----:B------:R-:W-:Y:S02]  /*31a0*/  VIADD R8, R68, 0xffffff89 ;  /* 0xffffff8944087836 */ /* 0x000fe40000000000 */
[----:B------:R-:W-:-:S03]  /*31b0*/  IMAD R35, R4, 0xec, RZ ;  /* 0x000000ec04237824 */ /* 0x000fc600078e02ff */
[----:B------:R-:W-:Y:S01]  /*31c0*/  ISETP.GE.U32.AND P3, PT, R8, 0x7fffff0a, PT ;  /* 0x7fffff0a0800780c */ /* 0x000fe20003f66070 */
[----:B------:R-:W-:Y:S02]  /*31d0*/  IMAD R30, R4, 0x76, RZ ;  /* 0x00000076041e7824 */ /* 0x000fe400078e02ff */
[----:B------:R-:W-:-:S05]  /*31e0*/  VIADD R8, R68, 0xffffff8a ;  /* 0xffffff8a44087836 */ /* 0x000fca0000000000 */
[----:B------:R-:W-:Y:S01]  /*31f0*/  ISETP.GE.U32.AND P2, PT, R8, 0x7fffff0b, PT ;  /* 0x7fffff0b0800780c */ /* 0x000fe20003f46070 */
[----:B--2---:R2:W-:Y:S02]  /*3200*/  STL [R1+0x580], R34 ;  /* 0x0005802201007387 */ /* 0x0045e40000100800 */
[----:B--2---:R-:W-:-:S04]  /*3210*/  IADD3 R34, P5, PT, R35, R2, RZ ;  /* 0x0000000223227210 */ /* 0x004fc80007fbe0ff */
[----:B0-----:R-:W-:Y:S01]  /*3220*/  LEA.HI.X.SX32 R6, R30, R0, 0x1, P5 ;  /* 0x000000001e067211 */ /* 0x001fe200028f0eff */
[----:B------:R-:W-:Y:S01]  /*3230*/  IMAD.MOV.U32 R7, RZ, RZ, R34 ;  /* 0x000000ffff077224 */ /* 0x000fe200078e0022 */
[----:B------:R0:W-:Y:S04]  /*3240*/  STL [R1+0x4d8], R34 ;  /* 0x0004d82201007387 */ /* 0x0001e80000100800 */
[----:B------:R-:W-:Y:S01]  /*3250*/  @!P3 LOP3.LUT R7, R7, R6, RZ, 0x3c, !PT ;  /* 0x000000060707b212 */ /* 0x000fe200078e3cff */
[----:B------:R-:W-:-:S05]  /*3260*/  IMAD R35, R4, 0xea, RZ ;  /* 0x000000ea04237824 */ /* 0x000fca00078e02ff */
[----:B0-----:R-:W-:Y:S01]  /*3270*/  IADD3 R34, P5, PT, R35, R2, RZ ;  /* 0x0000000223227210 */ /* 0x001fe20007fbe0ff */
[----:B---3--:R-:W-:Y:S04]  /*3280*/  STL [R1+0x574], R33 ;  /* 0x0005742101007387 */ /* 0x008fe80000100800 */
        /* <DEDUP_REMOVED lines=17> */
[----:B------:R-:W-:Y:S01]  /*33a0*/  IMAD R34, R4, 0x74, RZ ;  /* 0x0000007404227824 */ /* 0x000fe200078e02ff */
[----:B--2---:R2:W-:Y:S02]  /*33b0*/  STL [R1+0x578], R36 ;  /* 0x0005782401007387 */ /* 0x0045e40000100800 */
[----:B--2---:R-:W-:-:S04]  /*33c0*/  IADD3 R36, P5, PT, R35, R2, RZ ;  /* 0x0000000223247210 */ /* 0x004fc80007fbe0ff */
[----:B0-----:R-:W-:Y:S01]  /*33d0*/  LEA.HI.X.SX32 R6, R34, R0, 0x1, P5 ;  /* 0x0000000022067211 */ /* 0x001fe200028f0eff */
[----:B------:R-:W-:Y:S01]  /*33e0*/  IMAD.MOV.U32 R7, RZ, RZ, R36 ;  /* 0x000000ffff077224 */ /* 0x000fe200078e0024 */
[----:B------:R-:W-:Y:S04]  /*33f0*/  STL [R1+0x4c8], R36 ;  /* 0x0004c82401007387 */ /* 0x000fe80000100800 */
[-C--:B------:R-:W-:Y:S01]  /*3400*/  @!P6 LOP3.LUT R7, R7, R6.reuse, RZ, 0x3c, !PT ;  /* 0x000000060707e212 */ /* 0x080fe200078e3cff */
[----:B---3--:R-:W-:Y:S04]  /*3410*/  STL [R1+0x56c], R33 ;  /* 0x00056c2101007387 */ /* 0x008fe80000100800 */
[----:B------:R0:W-:Y:S02]  /*3420*/  STL [R1+0x4c4], R6 ;  /* 0x0004c40601007387 */ /* 0x0001e40000100800 */
[----:B0-----:R-:W-:-:S04]  /*3430*/  @!P6 LOP3.LUT R6, R7, R6, RZ, 0x3c, !PT ;  /* 0x000000060706e212 */ /* 0x001fc800078e3cff */
[----:B------:R-:W-:-:S05]  /*3440*/  @!P6 LOP3.LUT R7, R7, R6, RZ, 0x3c, !PT ;  /* 0x000000060707e212 */ /* 0x000fca00078e3cff */
[----:B------:R0:W2:Y:S01]  /*3450*/  @!P6 LDG.E.U16 R37, desc[UR26][R6.64] ;  /* 0x0000001a0625e981 */ /* 0x0000a2000c1e1500 */
[----:B------:R-:W-:Y:S02]  /*3460*/  VIADD R8, R68, 0xffffff8c ;  /* 0xffffff8c44087836 */ /* 0x000fe40000000000 */
[----:B------:R-:W-:-:S03]  /*3470*/  IMAD R35, R4, 0xe6, RZ ;  /* 0x000000e604237824 */ /* 0x000fc600078e02ff */
[----:B------:R-:W-:Y:S01]  /*3480*/  ISETP.GE.U32.AND P0, PT, R8, 0x7fffff0d, PT ;  /* 0x7fffff0d0800780c */ /* 0x000fe20003f06070 */
[----:B------:R-:W-:Y:S01]  /*3490*/  IMAD R33, R4, 0x73, RZ ;  /* 0x0000007304217824 */ /* 0x000fe200078e02ff */
[----:B------:R-:W-:-:S04]  /*34a0*/  IADD3 R36, P5, PT, R35, R2, RZ ;  /* 0x0000000223247210 */ /* 0x000fc80007fbe0ff */
[----:B0-----:R-:W-:Y:S01]  /*34b0*/  LEA.HI.X.SX32 R6, R33, R0, 0x1, P5 ;  /* 0x0000000021067211 */ /* 0x001fe200028f0eff */
[----:B------:R-:W-:Y:S01]  /*34c0*/  IMAD.MOV.U32 R7, RZ, RZ, R36 ;  /* 0x000000ffff077224 */ /* 0x000fe200078e0024 */
[----:B------:R-:W-:Y:S05]  /*34d0*/  STL [R1+0x4c0], R36 ;  /* 0x0004c02401007387 */ /* 0x000fea0000100800 */
[-C--:B------:R-:W-:Y:S02]  /*34e0*/  @!P0 LOP3.LUT R7, R7, R6.reuse, RZ, 0x3c, !PT ;  /* 0x0000000607078212 */ /* 0x080fe400078e3cff */
[----:B------:R-:W-:Y:S01]  /*34f0*/  PRMT R33, RZ, 0x7610, R33 ;  /* 0x00007610ff217816 */ /* 0x000fe20000000021 */
[----:B--2---:R-:W-:Y:S04]  /*3500*/  STL [R1+0x570], R37 ;  /* 0x0005702501007387 */ /* 0x004fe80000100800 */
        /* <DEDUP_REMOVED lines=11> */
[----:B------:R0:W-:Y:S01]  /*35c0*/  STL [R1+0x4b8], R36 ;  /* 0x0004b82401007387 */ /* 0x0001e20000100800 */
[----:B------:R-:W-:-:S04]  /*35d0*/  VIADD R8, R68, 0xffffff8e ;  /* 0xffffff8e44087836 */ /* 0x000fc80000000000 */
[----:B------:R-:W-:Y:S01]  /*35e0*/  @!P4 LOP3.LUT R7, R7, R6, RZ, 0x3c, !PT ;  /* 0x000000060707c212 */ /* 0x000fe200078e3cff */
[----:B------:R-:W-:Y:S01]  /*35f0*/  IMAD R37, R4, 0xe2, RZ ;  /* 0x000000e204257824 */ /* 0x000fe200078e02ff */
[----:B------:R-:W-:-:S04]  /*3600*/  ISETP.GE.U32.AND P3, PT, R8, 0x7fffff0f, PT ;  /* 0x7fffff0f0800780c */ /* 0x000fc80003f66070 */
        /* <DEDUP_REMOVED lines=40> */
[----:B------:R0:W-:Y:S03]  /*3890*/  STL [R1+0x49c], R6 ;  /* 0x00049c0601007387 */ /* 0x0001e60000100800 */
[----:B0-----:R-:W-:-:S04]  /*38a0*/  @!P6 LOP3.LUT R6, R7, R6, RZ, 0x3c, !PT ;  /* 0x000000060706e212 */ /* 0x001fc800078e3cff */
[----:B------:R-:W-:-:S05]  /*38b0*/  @!P6 LOP3.LUT R7, R7, R6, RZ, 0x3c, !PT ;  /* 0x000000060707e212 */ /* 0x000fca00078e3cff */
[----:B------:R0:W3:Y:S01]  /*38c0*/  @!P6 LDG.E.U16 R59, desc[UR26][R6.64] ;  /* 0x0000001a063be981 */ /* 0x0000e2000c1e1500 */
[----:B------:R-:W-:Y:S02]  /*38d0*/  VIADD R8, R68, 0xffffff91 ;  /* 0xffffff9144087836 */ /* 0x000fe40000000000 */
[----:B------:R-:W-:-:S03]  /*38e0*/  IMAD R37, R4, 0xdc, RZ ;  /* 0x000000dc04257824 */ /* 0x000fc600078e02ff */
[----:B------:R-:W-:Y:S01]  /*38f0*/  ISETP.GE.U32.AND P0, PT, R8, 0x7fffff12, PT ;  /* 0x7fffff120800780c */ /* 0x000fe20003f06070 */
[----:B------:R-:W-:Y:S02]  /*3900*/  IMAD R38, R4, 0x6e, RZ ;  /* 0x0000006e04267824 */ /* 0x000fe400078e02ff */
[----:B------:R-:W-:Y:S02]  /*3910*/  VIADD R8, R68, 0xffffff92 ;  /* 0xffffff9244087836 */ /* 0x000fe40000000000 */
[----:B------:R-:W-:-:S03]  /*3920*/  IMAD R33, R4, 0x6d, RZ ;  /* 0x0000006d04217824 */ /* 0x000fc600078e02ff */
[----:B------:R-:W-:Y:S01]  /*3930*/  ISETP.GE.U32.AND P4, PT, R8, 0x7fffff13, PT ;  /* 0x7fffff130800780c */ /* 0x000fe20003f86070 */
[----:B--2---:R2:W-:Y:S02]  /*3940*/  STL [R1+0x560], R57 ;  /* 0x0005603901007387 */ /* 0x0045e40000100800 */
[----:B--2---:R-:W-:Y:S01]  /*3950*/  IADD3 R57, P5, PT, R37, R2, RZ ;  /* 0x0000000225397210 */ /* 0x004fe20007fbe0ff */
[----:B------:R-:W-:-:S03]  /*3960*/  IMAD R37, R4, 0xda, RZ ;  /* 0x000000da04257824 */ /* 0x000fc600078e02ff */
[----:B0-----:R-:W-:Y:S01]  /*3970*/  LEA.HI.X.SX32 R7, R38, R0, 0x1, P5 ;  /* 0x0000000026077211 */ /* 0x001fe200028f0eff */
[----:B------:R-:W-:Y:S01]  /*3980*/  @!P0 IMAD.MOV.U32 R6, RZ, RZ, R57 ;  /* 0x000000ffff068224 */ /* 0x000fe200078e0039 */
[----:B------:R-:W-:Y:S04]  /*3990*/  STL [R1+0x498], R57 ;  /* 0x0004983901007387 */ /* 0x000fe80000100800 */
[----:B------:R-:W-:Y:S04]  /*39a0*/  STL [R1+0x494], R7 ;  /* 0x0004940701007387 */ /* 0x000fe80000100800 */
[----:B------:R0:W2:Y:S04]  /*39b0*/  @!P0 LDG.E.U16 R51, desc[UR26][R6.64] ;  /* 0x0000001a06338981 */ /* 0x0000a8000c1e1500 */
[----:B---3--:R3:W-:Y:S02]  /*39c0*/  STL [R1+0x554], R59 ;  /* 0x0005543b01007387 */ /* 0x0087e40000100800 */
[----:B---3--:R-:W-:-:S04]  /*39d0*/  IADD3 R59, P5, PT, R37, R2, RZ ;  /* 0x00000002253b7210 */ /* 0x008fc80007fbe0ff */
[----:B------:R-:W-:Y:S01]  /*39e0*/  LEA.HI.X.SX32 R33, R33, R0, 0x1, P5 ;  /* 0x0000000021217211 */ /* 0x000fe200028f0eff */
[----:B0-----:R-:W-:-:S04]  /*39f0*/  @!P4 IMAD.MOV.U32 R6, RZ, RZ, R59 ;  /* 0x000000ffff06c224 */ /* 0x001fc800078e003b */
[----:B------:R-:W-:-:S05]  /*3a00*/  @!P4 IMAD.MOV.U32 R7, RZ, RZ, R33 ;  /* 0x000000ffff07c224 */ /* 0x000fca00078e0021 */
[----:B------:R0:W3:Y:S01]  /*3a10*/  @!P4 LDG.E.U16 R58, desc[UR26][R6.64] ;  /* 0x0000001a063ac981 */ /* 0x0000e2000c1e1500 */
[----:B------:R-:W-:Y:S02]  /*3a20*/  VIADD R8, R68, 0xffffff93 ;  /* 0xffffff9344087836 */ /* 0x000fe40000000000 */
[----:B------:R-:W-:Y:S01]  /*3a30*/  IMAD R37, R4, 0xd8, RZ ;  /* 0x000000d804257824 */ /* 0x000fe200078e02ff */
[----:B------:R-:W-:Y:S02]  /*3a40*/  STL [R1+0x490], R59 ;  /* 0x0004903b01007387 */ /* 0x000fe40000100800 */
[----:B------:R-:W-:Y:S02]  /*3a50*/  ISETP.GE.U32.AND P3, PT, R8, 0x7fffff14, PT ;  /* 0x7fffff140800780c */ /* 0x000fe40003f66070 */
[----:B------:R-:W-:Y:S01]  /*3a60*/  IADD3 R57, P5, PT, R37, R2, RZ ;  /* 0x0000000225397210 */ /* 0x000fe20007fbe0ff */
[----:B------:R-:W-:Y:S02]  /*3a70*/  VIADD R8, R68, 0xffffff94 ;  /* 0xffffff9444087836 */ /* 0x000fe40000000000 */
[----:B------:R-:W-:-:S03]  /*3a80*/  IMAD R37, R4, 0xd6, RZ ;  /* 0x000000d604257824 */ /* 0x000fc600078e02ff */
[----:B------:R-:W-:-:S05]  /*3a90*/  ISETP.GE.U32.AND P2, PT, R8, 0x7fffff15, PT ;  /* 0x7fffff150800780c */ /* 0x000fca0003f46070 */
[----:B0-----:R-:W-:Y:S01]  /*3aa0*/  @!P3 IMAD.MOV.U32 R6, RZ, RZ, R57 ;  /* 0x000000ffff06b224 */ /* 0x001fe200078e0039 */
[----:B--2---:R0:W-:Y:S02]  /*3ab0*/  STL [R1+0x558], R51 ;  /* 0x0005583301007387 */ /* 0x0041e40000100800 */
[C---:B0-----:R-:W-:Y:S02]  /*3ac0*/  IMAD R51, R4.reuse, 0x6c, RZ ;  /* 0x0000006c04337824 */ /* 0x041fe400078e02ff */
[----:B------:R0:W-:Y:S03]  /*3ad0*/  STL [R1+0x48c], R33 ;  /* 0x00048c2101007387 */ /* 0x0001e60000100800 */
[----:B------:R-:W-:Y:S01]  /*3ae0*/  LEA.HI.X.SX32 R59, R51, R0, 0x1, P5 ;  /* 0x00000000333b7211 */ /* 0x000fe200028f0eff */
[----:B------:R-:W-:Y:S04]  /*3af0*/  STL [R1+0x488], R57 ;  /* 0x0004883901007387 */ /* 0x000fe80000100800 */
[----:B------:R-:W-:Y:S01]  /*3b00*/  @!P3 IMAD.MOV.U32 R7, RZ, RZ, R59 ;  /* 0x000000ffff07b224 */ /* 0x000fe200078e003b */
[----:B------:R-:W-:Y:S01]  /*3b10*/  STL [R1+0x484], R59 ;  /* 0x0004843b01007387 */ /* 0x000fe20000100800 */
[----:B0-----:R-:W-:-:S03]  /*3b20*/  IMAD R33, R4, 0x6b, RZ ;  /* 0x0000006b04217824 */ /* 0x001fc600078e02ff */
        /* <DEDUP_REMOVED lines=16> */
[----:B--2---:R0:W-:Y:S04]  /*3c30*/  STL [R1+0x550], R55 ;  /* 0x0005503701007387 */ /* 0x0041e80000100800 */
[----:B------:R2:W-:Y:S01]  /*3c40*/  STL [R1+0x47c], R33 ;  /* 0x00047c2101007387 */ /* 0x0005e20000100800 */
[----:B0-----:R-:W-:-:S03]  /*3c50*/  IMAD R55, R4, 0x6a, RZ ;  /* 0x0000006a04377824 */ /* 0x001fc600078e02ff */
[----:B------:R-:W-:Y:S02]  /*3c60*/  STL [R1+0x478], R57 ;  /* 0x0004783901007387 */ /* 0x000fe40000100800 */
[----:B------:R-:W-:Y:S01]  /*3c70*/  LEA.HI.X.SX32 R58, R55, R0, 0x1, P5 ;  /* 0x00000000373a7211 */ /* 0x000fe200028f0eff */
[----:B--2---:R-:W-:-:S04]  /*3c80*/  IMAD R33, R4, 0xd2, RZ ;  /* 0x000000d204217824 */ /* 0x004fc800078e02ff */
[----:B------:R-:W-:Y:S01]  /*3c90*/  STL [R1+0x474], R58 ;  /* 0x0004743a01007387 */ /* 0x000fe20000100800 */
[----:B------:R-:W-:-:S05]  /*3ca0*/  @!P6 IMAD.MOV.U32 R7, RZ, RZ, R58 ;  /* 0x000000ffff07e224 */ /* 0x000fca00078e003a */
        /* <DEDUP_REMOVED lines=8> */
[C---:B------:R-:W-:Y:S01]  /*3d30*/  IMAD R33, R4.reuse, 0xd0, RZ ;  /* 0x000000d004217824 */ /* 0x040fe200078e02ff */
[----:B------:R-:W-:Y:S01]  /*3d40*/  STL [R1+0x470], R56 ;  /* 0x0004703801007387 */ /* 0x000fe20000100800 */
[----:B------:R-:W-:Y:S01]  /*3d50*/  IMAD R58, R4, 0x68, RZ ;  /* 0x00000068043a7824 */ /* 0x000fe200078e02ff */
[----:B------:R-:W-:Y:S02]  /*3d60*/  ISETP.GE.U32.AND P4, PT, R8, 0x7fffff18, PT ;  /* 0x7fffff180800780c */ /* 0x000fe40003f86070 */
[----:B------:R-:W-:Y:S01]  /*3d70*/  STL [R1+0x46c], R57 ;  /* 0x00046c3901007387 */ /* 0x000fe20000100800 */
[----:B0-----:R-:W-:-:S03]  /*3d80*/  IMAD R6, R4, 0xce, RZ ;  /* 0x000000ce04067824 */ /* 0x001fc600078e02ff */
[----:B--2---:R0:W-:Y:S02]  /*3d90*/  STL [R1+0x548], R54 ;  /* 0x0005483601007387 */ /* 0x0041e40000100800 */
[----:B0-----:R-:W-:-:S04]  /*3da0*/  IADD3 R54, P5, PT, R33, R2, RZ ;  /* 0x0000000221367210 */ /* 0x001fc80007fbe0ff */
[----:B------:R-:W-:Y:S01]  /*3db0*/  LEA.HI.X.SX32 R56, R58, R0, 0x1, P5 ;  /* 0x000000003a387211 */ /* 0x000fe200028f0eff */
[----:B------:R-:W-:Y:S04]  /*3dc0*/  STL [R1+0x468], R54 ;  /* 0x0004683601007387 */ /* 0x000fe80000100800 */
[----:B------:R-:W-:Y:S01]  /*3dd0*/  STL [R1+0x464], R56 ;  /* 0x0004643801007387 */ /* 0x000fe20000100800 */
[----:B------:R-:W-:-:S03]  /*3de0*/  @!P4 IMAD.MOV.U32 R7, RZ, RZ, R56 ;  /* 0x000000ffff07c224 */ /* 0x000fc600078e0038 */
[----:B---3--:R0:W-:Y:S02]  /*3df0*/  STL [R1+0x53c], R53 ;  /* 0x00053c3501007387 */ /* 0x0081e40000100800 */
[----:B0-----:R-:W-:Y:S01]  /*3e00*/  IADD3 R53, P5, PT, R6, R2, RZ ;  /* 0x0000000206357210 */ /* 0x001fe20007fbe0ff */
[----:B------:R-:W-:-:S05]  /*3e10*/  @!P4 IMAD.MOV.U32 R6, RZ, RZ, R54 ;  /* 0x000000ffff06c224 */ /* 0x000fca00078e0036 */
[----:B------:R0:W2:Y:S01]  /*3e20*/  @!P4 LDG.E.U16 R52, desc[UR26][R6.64] ;  /* 0x0000001a0634c981 */ /* 0x0000a2000c1e1500 */
[----:B------:R-:W-:-:S05]  /*3e30*/  VIADD R8, R68, 0xffffff98 ;  /* 0xffffff9844087836 */ /* 0x000fca0000000000 */
[----:B------:R-:W-:Y:S01]  /*3e40*/  ISETP.GE.U32.AND P3, PT, R8, 0x7fffff19, PT ;  /* 0x7fffff190800780c */ /* 0x000fe20003f66070 */
[----:B------:R-:W-:-:S05]  /*3e50*/  VIADD R8, R68, 0xffffff99 ;  /* 0xffffff9944087836 */ /* 0x000fca0000000000 */
[----:B------:R-:W-:Y:S01]  /*3e60*/  ISETP.GE.U32.AND P2, PT, R8, 0x7fffff1a, PT ;  /* 0x7fffff1a0800780c */ /* 0x000fe20003f46070 */
[----:B------:R-:W-:-:S05]  /*3e70*/  VIADD R8, R68, 0xffffff9a ;  /* 0xffffff9a44087836 */ /* 0x000fca0000000000 */
[----:B------:R-:W-:Y:S01]  /*3e80*/  ISETP.GE.U32.AND P6, PT, R8, 0x7fffff1b, PT ;  /* 0x7fffff1b0800780c */ /* 0x000fe20003fc6070 */
[----:B------:R-:W-:-:S05]  /*3e90*/  VIADD R8, R68, 0xffffff9b ;  /* 0xffffff9b44087836 */ /* 0x000fca0000000000 */
[----:B------:R-:W-:Y:S01]  /*3ea0*/  ISETP.GE.U32.AND P0, PT, R8, 0x7fffff1c, PT ;  /* 0x7fffff1c0800780c */ /* 0x000fe20003f06070 */
[C---:B------:R-:W-:Y:S02]  /*3eb0*/  IMAD R8, R4.reuse, 0x67, RZ ;  /* 0x0000006704087824 */ /* 0x040fe400078e02ff */
[----:B0-----:R-:W-:-:S03]  /*3ec0*/  IMAD R6, R4, 0xcc, RZ ;  /* 0x000000cc04067824 */ /* 0x001fc600078e02ff */
[----:B------:R-:W-:Y:S01]  /*3ed0*/  LEA.HI.X.SX32 R54, R8, R0, 0x1, P5 ;  /* 0x0000000008367211 */ /* 0x000fe200028f0eff */
[----:B------:R-:W-:Y:S04]  /*3ee0*/  STL [R1+0x460], R53 ;  /* 0x0004603501007387 */ /* 0x000fe80000100800 */
[----:B------:R-:W-:Y:S01]  /*3ef0*/  STL [R1+0x45c], R54 ;  /* 0x00045c3601007387 */ /* 0x000fe20000100800 */
[----:B------:R-:W-:-:S03]  /*3f00*/  @!P3 IMAD.MOV.U32 R7, RZ, RZ, R54 ;  /* 0x000000ffff07b224 */ /* 0x000fc600078e0036 */
[----:B--2---:R0:W-:Y:S02]  /*3f10*/  STL [R1+0x540], R52 ;  /* 0x0005403401007387 */ /* 0x0041e40000100800 */
[----:B0-----:R-:W-:Y:S01]  /*3f20*/  IADD3 R52, P5, PT, R6, R2, RZ ;  /* 0x0000000206347210 */ /* 0x001fe20007fbe0ff */
[----:B------:R-:W-:-:S05]  /*3f30*/  @!P3 IMAD.MOV.U32 R6, RZ, RZ, R53 ;  /* 0x000000ffff06b224 */ /* 0x000fca00078e0035 */
[----:B------:R0:W2:Y:S01]  /*3f40*/  @!P3 LDG.E.U16 R50, desc[UR26][R6.64] ;  /* 0x0000001a0632b981 */ /* 0x0000a2000c1e1500 */
[----:B------:R-:W-:-:S05]  /*3f50*/  IMAD R59, R4, 0x66, RZ ;  /* 0x00000066043b7824 */ /* 0x000fca00078e02ff */
[----:B------:R-:W-:Y:S01]  /*3f60*/  LEA.HI.X.SX32 R53, R59, R0, 0x1, P5 ;  /* 0x000000003b357211 */ /* 0x000fe200028f0eff */
[----:B------:R-:W-:Y:S01]  /*3f70*/  STL [R1+0x458], R52 ;  /* 0x0004583401007387 */ /* 0x000fe20000100800 */
[----:B0-----:R-:W-:-:S03]  /*3f80*/  IMAD R6, R4, 0xca, RZ ;  /* 0x000000ca04067824 */ /* 0x001fc600078e02ff */
[----:B------:R-:W-:Y:S01]  /*3f90*/  STL [R1+0x454], R53 ;  /* 0x0004543501007387 */ /* 0x000fe20000100800 */
[----:B------:R-:W-:-:S03]  /*3fa0*/  @!P2 IMAD.MOV.U32 R7, RZ, RZ, R53 ;  /* 0x000000ffff07a224 */ /* 0x000fc600078e0035 */
[----:B--2---:R0:W-:Y:S02]  /*3fb0*/  STL [R1+0x534], R50 ;  /* 0x0005343201007387 */ /* 0x0041e40000100800 */
[----:B0-----:R-:W-:Y:S01]  /*3fc0*/  IADD3 R50, P5, PT, R6, R2, RZ ;  /* 0x0000000206327210 */ /* 0x001fe20007fbe0ff */
[----:B------:R-:W-:-:S05]  /*3fd0*/  @!P2 IMAD.MOV.U32 R6, RZ, RZ, R52 ;  /* 0x000000ffff06a224 */ /* 0x000fca00078e0034 */
[----:B------:R0:W2:Y:S01]  /*3fe0*/  @!P2 LDG.E.U16 R49, desc[UR26][R6.64] ;  /* 0x0000001a0631a981 */ /* 0x0000a2000c1e1500 */
[----:B------:R-:W-:-:S05]  /*3ff0*/  VIADD R8, R68, 0xffffff9d ;  /* 0xffffff9d44087836 */ /* 0x000fca0000000000 */
[----:B------:R-:W-:Y:S01]  /*4000*/  ISETP.GE.U32.AND P3, PT, R8, 0x7fffff1e, PT ;  /* 0x7fffff1e0800780c */ /* 0x000fe20003f66070 */
[C---:B------:R-:W-:Y:S01]  /*4010*/  IMAD R8, R4.reuse, 0x65, RZ ;  /* 0x0000006504087824 */ /* 0x040fe200078e02ff */
[----:B------:R-:W-:Y:S01]  /*4020*/  STL [R1+0x450], R50 ;  /* 0x0004503201007387 */ /* 0x000fe20000100800 */
[----:B0-----:R-:W-:-:S03]  /*4030*/  IMAD R6, R4, 0xc8, RZ ;  /* 0x000000c804067824 */ /* 0x001fc600078e02ff */
[----:B------:R-:W-:-:S05]  /*4040*/  LEA.HI.X.SX32 R52, R8, R0, 0x1, P5 ;  /* 0x0000000008347211 */ /* 0x000fca00028f0eff */
        /* <DEDUP_REMOVED lines=16> */
[C---:B------:R-:W-:Y:S02]  /*4150*/  VIADD R8, R68.reuse, 0xffffff9f ;  /* 0xffffff9f44087836 */ /* 0x040fe40000000000 */
[----:B------:R-:W-:-:S03]  /*4160*/  VIADD R33, R68, 0xffffff9c ;  /* 0xffffff9c44217836 */ /* 0x000fc60000000000 */
[----:B------:R-:W-:Y:S01]  /*4170*/  ISETP.GE.U32.AND P6, PT, R8, 0x7fffff20, PT ;  /* 0x7fffff200800780c */ /* 0x000fe20003fc6070 */
[C---:B------:R-:W-:Y:S01]  /*4180*/  IMAD R8, R4.reuse, 0x63, RZ ;  /* 0x0000006304087824 */ /* 0x040fe200078e02ff */
[----:B------:R-:W-:Y:S01]  /*4190*/  ISETP.GE.U32.AND P4, PT, R33, 0x7fffff1d, PT ;  /* 0x7fffff1d2100780c */ /* 0x000fe20003f86070 */
[----:B0-----:R-:W-:-:S03]  /*41a0*/  IMAD R6, R4, 0xc4, RZ ;  /* 0x000000c404067824 */ /* 0x001fc600078e02ff */
[----:B------:R-:W-:Y:S01]  /*41b0*/  LEA.HI.X.SX32 R49, R8, R0, 0x1, P5 ;  /* 0x0000000008317211 */ /* 0x000fe200028f0eff */
[----:B------:R-:W-:Y:S04]  /*41c0*/  STL [R1+0x440], R48 ;  /* 0x0004403001007387 */ /* 0x000fe80000100800 */
[----:B------:R-:W-:Y:S04]  /*41d0*/  STL [R1+0x43c], R49 ;  /* 0x00043c3101007387 */ /* 0x000fe80000100800 */
[----:B------:R-:W-:Y:S01]  /*41e0*/  @!P4 IMAD.MOV.U32 R7, RZ, RZ, R49 ;  /* 0x000000ffff07c224 */ /* 0x000fe200078e0031 */
        /* <DEDUP_REMOVED lines=45> */
[----:B------:R-:W-:Y:S01]  /*44c0*/  STL [R1+0x420], R43 ;  /* 0x0004202b01007387 */ /* 0x000fe20000100800 */
[----:B------:R-:W-:-:S03]  /*44d0*/  PRMT R37, RZ, 0x7610, R37 ;  /* 0x00007610ff257816 */ /* 0x000fc60000000025 */
        /* <DEDUP_REMOVED lines=11> */
[----:B------:R-:W-:Y:S01]  /*4590*/  PRMT R32, RZ, 0x7610, R32 ;  /* 0x00007610ff207816 */ /* 0x000fe20000000020 */
[----:B------:R-:W-:Y:S02]  /*45a0*/  @!P4 IMAD.MOV.U32 R7, RZ, RZ, R43 ;  /* 0x000000ffff07c224 */ /* 0x000fe400078e002b */
        /* <DEDUP_REMOVED lines=71> */
[----:B------:R-:W-:Y:S02]  /*4a20*/  IMAD R49, R4, 0x58, RZ ;  /* 0x0000005804317824 */ /* 0x000fe400078e02ff */
[----:B------:R-:W-:-:S03]  /*4a30*/  VIADD R33, R68, 0xffffffa8 ;  /* 0xffffffa844217836 */ /* 0x000fc60000000000 */
[----:B------:R-:W-:Y:S01]  /*4a40*/  LEA.HI.X.SX32 R28, R49, R0, 0x1, P5 ;  /* 0x00000000311c7211 */ /* 0x000fe200028f0eff */
[----:B------:R-:W-:Y:S01]  /*4a50*/  VIADD R8, R68, 0xffffffab ;  /* 0xffffffab44087836 */ /* 0x000fe20000000000 */
[----:B------:R-:W-:Y:S01]  /*4a60*/  STL [R1+0x3e8], R5 ;  /* 0x0003e80501007387 */ /* 0x000fe20000100800 */
[----:B0-----:R-:W-:-:S03]  /*4a70*/  IMAD R6, R4, 0xae, RZ ;  /* 0x000000ae04067824 */ /* 0x001fc600078e02ff */
[----:B------:R-:W-:Y:S01]  /*4a80*/  STL [R1+0x3e4], R28 ;  /* 0x0003e41c01007387 */ /* 0x000fe20000100800 */
[----:B------:R-:W-:Y:S01]  /*4a90*/  ISETP.GE.U32.AND P2, PT, R33, 0x7fffff29, PT ;  /* 0x7fffff292100780c */ /* 0x000fe20003f46070 */
[----:B------:R-:W-:Y:S01]  /*4aa0*/  @!P3 IMAD.MOV.U32 R7, RZ, RZ, R28 ;  /* 0x000000ffff07b224 */ /* 0x000fe200078e001c */
[----:B------:R-:W-:Y:S01]  /*4ab0*/  ISETP.GE.U32.AND P4, PT, R8, 0x7fffff2c, PT ;  /* 0x7fffff2c0800780c */ /* 0x000fe20003f86070 */
[C---:B------:R-:W-:Y:S02]  /*4ac0*/  IMAD R8, R4.reuse, 0x57, RZ ;  /* 0x0000005704087824 */ /* 0x040fe400078e02ff */
[----:B------:R-:W-:Y:S02]  /*4ad0*/  IMAD R39, R4, 0x56, RZ ;  /* 0x0000005604277824 */ /* 0x000fe400078e02ff */
[----:B------:R-:W-:-:S05]  /*4ae0*/  VIADD R33, R68, 0xffffffaa ;  /* 0xffffffaa44217836 */ /* 0x000fca0000000000 */
[----:B------:R-:W-:Y:S01]  /*4af0*/  ISETP.GE.U32.AND P0, PT, R33, 0x7fffff2b, PT ;  /* 0x7fffff2b2100780c */ /* 0x000fe20003f06070 */
[----:B------:R-:W-:Y:S02]  /*4b00*/  IMAD R48, R4, 0x54, RZ ;  /* 0x0000005404307824 */ /* 0x000fe400078e02ff */
[----:B------:R-:W-:Y:S02]  /*4b10*/  VIADD R33, R68, 0xffffffac ;  /* 0xffffffac44217836 */ /* 0x000fe40000000000 */
[C---:B------:R-:W-:Y:S01]  /*4b20*/  IMAD R43, R4.reuse, 0x52, RZ ;  /* 0x00000052042b7824 */ /* 0x040fe200078e02ff */
[----:B------:R-:W-:Y:S02]  /*4b30*/  PRMT R119, RZ, 0x7610, R119 ;  /* 0x00007610ff777816 */ /* 0x000fe40000000077 */
[----:B------:R-:W-:Y:S01]  /*4b40*/  PRMT R118, RZ, 0x7610, R118 ;  /* 0x00007610ff767816 */ /* 0x000fe20000000076 */
[----:B------:R-:W-:Y:S01]  /*4b50*/  IMAD R47, R4, 0x50, RZ ;  /* 0x00000050042f7824 */ /* 0x000fe200078e02ff */
[----:B------:R-:W-:-:S02]  /*4b60*/  PRMT R117, RZ, 0x7610, R117 ;  /* 0x00007610ff757816 */ /* 0x000fc40000000075 */
[----:B------:R-:W-:Y:S01]  /*4b70*/  PRMT R116, RZ, 0x7610, R116 ;  /* 0x00007610ff747816 */ /* 0x000fe20000000074 */
[----:B------:R-:W-:Y:S02]  /*4b80*/  IMAD.MOV.U32 R45, RZ, RZ, R44 ;  /* 0x000000ffff2d7224 */ /* 0x000fe400078e002c */
[C---:B------:R-:W-:Y:S01]  /*4b90*/  IMAD R44, R4.reuse, 0x4e, RZ ;  /* 0x0000004e042c7824 */ /* 0x040fe200078e02ff */
[----:B------:R-:W-:Y:S02]  /*4ba0*/  PRMT R115, RZ, 0x7610, R115 ;  /* 0x00007610ff737816 */ /* 0x000fe40000000073 */
[----:B------:R-:W-:Y:S01]  /*4bb0*/  PRMT R114, RZ, 0x7610, R114 ;  /* 0x00007610ff727816 */ /* 0x000fe20000000072 */
[----:B------:R-:W-:Y:S01]  /*4bc0*/  IMAD R46, R4, 0x4c, RZ ;  /* 0x0000004c042e7824 */ /* 0x000fe200078e02ff */
[----:B------:R-:W-:Y:S02]  /*4bd0*/  PRMT R113, RZ, 0x7610, R113 ;  /* 0x00007610ff717816 */ /* 0x000fe40000000071 */
[----:B------:R-:W-:-:S02]  /*4be0*/  PRMT R112, RZ, 0x7610, R112 ;  /* 0x00007610ff707816 */ /* 0x000fc40000000070 */
[----:B------:R-:W-:Y:S02]  /*4bf0*/  PRMT R111, RZ, 0x7610, R111 ;  /* 0x00007610ff6f7816 */ /* 0x000fe4000000006f */
[----:B------:R-:W-:Y:S01]  /*4c00*/  PRMT R110, RZ, 0x7610, R110 ;  /* 0x00007610ff6e7816 */ /* 0x000fe2000000006e */
[----:B------:R-:W-:Y:S02]  /*4c10*/  IMAD.MOV.U32 R29, RZ, RZ, R42 ;  /* 0x000000ffff1d7224 */ /* 0x000fe400078e002a */
[----:B------:R-:W-:Y:S01]  /*4c20*/  IMAD R42, R4, 0x48, RZ ;  /* 0x00000048042a7824 */ /* 0x000fe200078e02ff */
[----:B------:R-:W-:Y:S01]  /*4c30*/  PRMT R109, RZ, 0x7610, R109 ;  /* 0x00007610ff6d7816 */ /* 0x000fe2000000006d */
[----:B------:R-:W-:Y:S01]  /*4c40*/  IMAD.MOV.U32 R32, RZ, RZ, R29 ;  /* 0x000000ffff207224 */ /* 0x000fe200078e001d */
[----:B------:R-:W-:Y:S02]  /*4c50*/  PRMT R108, RZ, 0x7610, R108 ;  /* 0x00007610ff6c7816 */ /* 0x000fe4000000006c */
[----:B------:R-:W-:-:S02]  /*4c60*/  PRMT R107, RZ, 0x7610, R107 ;  /* 0x00007610ff6b7816 */ /* 0x000fc4000000006b */
[----:B------:R-:W-:Y:S01]  /*4c70*/  PRMT R106, RZ, 0x7610, R106 ;  /* 0x00007610ff6a7816 */ /* 0x000fe2000000006a */
[----:B--2---:R0:W-:Y:S02]  /*4c80*/  STL [R1], R3 ;  /* 0x0000000301007387 */ /* 0x0041e40000100800 */
[----:B0-----:R-:W-:Y:S01]  /*4c90*/  IADD3 R3, P5, PT, R6, R2, RZ ;  /* 0x0000000206037210 */ /* 0x001fe20007fbe0ff */
[----:B------:R-:W-:-:S03]  /*4ca0*/  @!P3 IMAD.MOV.U32 R6, RZ, RZ, R5 ;  /* 0x000000ffff06b224 */ /* 0x000fc600078e0005 */
[----:B------:R-:W-:Y:S02]  /*4cb0*/  LEA.HI.X.SX32 R28, R8, R0, 0x1, P5 ;  /* 0x00000000081c7211 */ /* 0x000fe400028f0eff */
[----:B------:R0:W5:Y:S02]  /*4cc0*/  @!P3 LDG.E.U16 R125, desc[UR26][R6.64] ;  /* 0x0000001a067db981 */ /* 0x000164000c1e1500 */
[----:B0-----:R-:W-:Y:S02]  /*4cd0*/  IMAD R6, R4, 0xac, RZ ;  /* 0x000000ac04067824 */ /* 0x001fe400078e02ff */
[----:B------:R-:W-:-:S03]  /*4ce0*/  @!P2 IMAD.MOV.U32 R7, RZ, RZ, R28 ;  /* 0x000000ffff07a224 */ /* 0x000fc600078e001c */
[----:B------:R-:W-:Y:S01]  /*4cf0*/  IADD3 R5, P5, PT, R6, R2, RZ ;  /* 0x0000000206057210 */ /* 0x000fe20007fbe0ff */
[----:B------:R-:W-:Y:S01]  /*4d00*/  @!P2 IMAD.MOV.U32 R6, RZ, RZ, R3 ;  /* 0x000000ffff06a224 */ /* 0x000fe200078e0003 */
[----:B------:R-:W-:Y:S01]  /*4d10*/  STL [R1+0x3e0], R3 ;  /* 0x0003e00301007387 */ /* 0x000fe20000100800 */
[----:B------:R-:W-:-:S03]  /*4d20*/  VIADD R8, R68, 0xffffffad ;  /* 0xffffffad44087836 */ /* 0x000fc60000000000 */
[----:B------:R0:W5:Y:S04]  /*4d30*/  @!P2 LDG.E.U16 R124, desc[UR26][R6.64] ;  /* 0x0000001a067ca981 */ /* 0x000168000c1e1500 */
[----:B------:R2:W-:Y:S01]  /*4d40*/  STL [R1+0x3dc], R28 ;  /* 0x0003dc1c01007387 */ /* 0x0005e20000100800 */
[----:B0-----:R-:W-:Y:S01]  /*4d50*/  IMAD R6, R4, 0xaa, RZ ;  /* 0x000000aa04067824 */ /* 0x001fe200078e02ff */
[----:B--2---:R-:W-:-:S04]  /*4d60*/  LEA.HI.X.SX32 R28, R39, R0, 0x1, P5 ;  /* 0x00000000271c7211 */ /* 0x004fc800028f0eff */
[----:B------:R-:W-:Y:S01]  /*4d70*/  IADD3 R3, P5, PT, R6, R2, RZ ;  /* 0x0000000206037210 */ /* 0x000fe20007fbe0ff */
[----:B------:R-:W-:Y:S01]  /*4d80*/  @!P6 IMAD.MOV.U32 R6, RZ, RZ, R5 ;  /* 0x000000ffff06e224 */ /* 0x000fe200078e0005 */
[----:B------:R-:W-:Y:S01]  /*4d90*/  ISETP.GE.U32.AND P2, PT, R8, 0x7fffff2e, PT ;  /* 0x7fffff2e0800780c */ /* 0x000fe20003f46070 */
[----:B------:R-:W-:Y:S02]  /*4da0*/  @!P6 IMAD.MOV.U32 R7, RZ, RZ, R28 ;  /* 0x000000ffff07e224 */ /* 0x000fe400078e001c */
[C---:B------:R-:W-:Y:S01]  /*4db0*/  IMAD R8, R4.reuse, 0x55, RZ ;  /* 0x0000005504087824 */ /* 0x040fe200078e02ff */
[----:B------:R-:W-:Y:S04]  /*4dc0*/  STL [R1+0x3d8], R5 ;  /* 0x0003d80501007387 */ /* 0x000fe80000100800 */
[----:B------:R0:W5:Y:S04]  /*4dd0*/  @!P6 LDG.E.U16 R123, desc[UR26][R6.64] ;  /* 0x0000001a067be981 */ /* 0x000168000c1e1500 */
[----:B------:R2:W-:Y:S01]  /*4de0*/  STL [R1+0x3d4], R28 ;  /* 0x0003d41c01007387 */ /* 0x0005e20000100800 */
[----:B0-----:R-:W-:Y:S01]  /*4df0*/  IMAD R6, R4, 0xa8, RZ ;  /* 0x000000a804067824 */ /* 0x001fe200078e02ff */
[----:B--2---:R-:W-:-:S04]  /*4e00*/  LEA.HI.X.SX32 R28, R8, R0, 0x1, P5 ;  /* 0x00000000081c7211 */ /* 0x004fc800028f0eff */
[----:B------:R-:W-:Y:S01]  /*4e10*/  IADD3 R5, P5, PT, R6, R2, RZ ;  /* 0x0000000206057210 */ /* 0x000fe20007fbe0ff */
[----:B------:R-:W-:Y:S02]  /*4e20*/  @!P0 IMAD.MOV.U32 R6, RZ, RZ, R3 ;  /* 0x000000ffff068224 */ /* 0x000fe400078e0003 */
[----:B------:R-:W-:Y:S01]  /*4e30*/  @!P0 IMAD.MOV.U32 R7, RZ, RZ, R28 ;  /* 0x000000ffff078224 */ /* 0x000fe200078e001c */
[----:B------:R-:W-:Y:S01]  /*4e40*/  STL [R1+0x3d0], R3 ;  /* 0x0003d00301007387 */ /* 0x000fe20000100800 */
[----:B------:R-:W-:-:S03]  /*4e50*/  VIADD R8, R68, 0xffffffaf ;  /* 0xffffffaf44087836 */ /* 0x000fc60000000000 */
[----:B------:R0:W5:Y:S04]  /*4e60*/  @!P0 LDG.E.U16 R122, desc[UR26][R6.64] ;  /* 0x0000001a067a8981 */ /* 0x000168000c1e1500 */
[----:B------:R2:W-:Y:S01]  /*4e70*/  STL [R1+0x3cc], R28 ;  /* 0x0003cc1c01007387 */ /* 0x0005e20000100800 */
[----:B------:R-:W-:Y:S01]  /*4e80*/  ISETP.GE.U32.AND P3, PT, R33, 0x7fffff2d, PT ;  /* 0x7fffff2d2100780c */ /* 0x000fe20003f66070 */
        /* <DEDUP_REMOVED lines=17> */
[----:B------:R0:W5:Y:S01]  /*4fa0*/  @!P3 LDG.E.U16 R120, desc[UR26][R6.64] ;  /* 0x0000001a0678b981 */ /* 0x000162000c1e1500 */
[----:B------:R-:W-:-:S03]  /*4fb0*/  VIADD R8, R68, 0xffffffb1 ;  /* 0xffffffb144087836 */ /* 0x000fc60000000000 */
        /* <DEDUP_REMOVED lines=71> */
[----:B------:R-:W-:-:S03]  /*5430*/  IMAD R8, R4, 0x4b, RZ ;  /* 0x0000004b04087824 */ /* 0x000fc600078e02ff */
[----:B------:R0:W5:Y:S02]  /*5440*/  @!P6 LDG.E.U16 R113, desc[UR26][R6.64] ;  /* 0x0000001a0671e981 */ /* 0x000164000c1e1500 */
[----:B------:R-:W-:Y:S02]  /*5450*/  LEA.HI.X.SX32 R31, R8, R0, 0x1, P5 ;  /* 0x00000000081f7211 */ /* 0x000fe400028f0eff */
[----:B------:R2:W-:Y:S01]  /*5460*/  STL [R1+0x388], R5 ;  /* 0x0003880501007387 */ /* 0x0005e20000100800 */
[----:B0-----:R-:W-:-:S03]  /*5470*/  IMAD R6, R4, 0x94, RZ ;  /* 0x0000009404067824 */ /* 0x001fc600078e02ff */
[----:B------:R0:W-:Y:S01]  /*5480*/  STL [R1+0x384], R28 ;  /* 0x0003841c01007387 */ /* 0x0001e20000100800 */
[----:B------:R-:W-:Y:S01]  /*5490*/  @!P0 IMAD.MOV.U32 R7, RZ, RZ, R31 ;  /* 0x000000ffff078224 */ /* 0x000fe200078e001f */
[----:B--2---:R-:W-:Y:S01]  /*54a0*/  IADD3 R5, P5, PT, R6, R2, RZ ;  /* 0x0000000206057210 */ /* 0x004fe20007fbe0ff */
[----:B------:R-:W-:Y:S01]  /*54b0*/  @!P0 IMAD.MOV.U32 R6, RZ, RZ, R3 ;  /* 0x000000ffff068224 */ /* 0x000fe200078e0003 */
[----:B------:R-:W-:Y:S01]  /*54c0*/  STL [R1+0x380], R3 ;  /* 0x0003800301007387 */ /* 0x000fe20000100800 */
[----:B0-----:R-:W-:-:S03]  /*54d0*/  IMAD.MOV.U32 R28, RZ, RZ, R45 ;  /* 0x000000ffff1c7224 */ /* 0x001fc600078e002d */
[----:B------:R0:W5:Y:S01]  /*54e0*/  @!P0 LDG.E.U16 R112, desc[UR26][R6.64] ;  /* 0x0000001a06708981 */ /* 0x000162000c1e1500 */
[----:B------:R-:W-:Y:S02]  /*54f0*/  IMAD R45, R4, 0x4a, RZ ;  /* 0x0000004a042d7824 */ /* 0x000fe400078e02ff */
[C---:B------:R-:W-:Y:S01]  /*5500*/  VIADD R33, R68.reuse, 0xffffffb6 ;  /* 0xffffffb644217836 */ /* 0x040fe20000000000 */
[----:B------:R2:W-:Y:S01]  /*5510*/  STL [R1+0x37c], R31 ;  /* 0x00037c1f01007387 */ /* 0x0005e20000100800 */
[----:B------:R-:W-:Y:S02]  /*5520*/  VIADD R8, R68, 0xffffffb9 ;  /* 0xffffffb944087836 */ /* 0x000fe40000000000 */
[----:B0-----:R-:W-:Y:S01]  /*5530*/  IMAD R6, R4, 0x92, RZ ;  /* 0x0000009204067824 */ /* 0x001fe200078e02ff */
[----:B--2---:R-:W-:Y:S02]  /*5540*/  LEA.HI.X.SX32 R31, R45, R0, 0x1, P5 ;  /* 0x000000002d1f7211 */ /* 0x004fe400028f0eff */
[----:B------:R-:W-:-:S02]  /*5550*/  ISETP.GE.U32.AND P3, PT, R33, 0x7fffff37, PT ;  /* 0x7fffff372100780c */ /* 0x000fc40003f66070 */
        /* <DEDUP_REMOVED lines=29> */
[----:B0-----:R-:W-:Y:S02]  /*5730*/  IMAD R6, R4, 0x8c, RZ ;  /* 0x0000008c04067824 */ /* 0x001fe400078e02ff */
[----:B------:R-:W-:Y:S02]  /*5740*/  IMAD.MOV.U32 R29, RZ, RZ, R28 ;  /* 0x000000ffff1d7224 */ /* 0x000fe400078e001c */
[----:B------:R-:W-:Y:S01]  /*5750*/  @!P6 IMAD.MOV.U32 R7, RZ, RZ, R37 ;  /* 0x000000ffff07e224 */ /* 0x000fe200078e0025 */
[----:B--2---:R-:W-:Y:S01]  /*5760*/  IADD3 R5, P5, PT, R6, R2, RZ ;  /* 0x0000000206057210 */ /* 0x004fe20007fbe0ff */
[----:B------:R-:W-:-:S02]  /*5770*/  @!P6 IMAD.MOV.U32 R6, RZ, RZ, R3 ;  /* 0x000000ffff06e224 */ /* 0x000fc400078e0003 */
[----:B------:R-:W-:Y:S02]  /*5780*/  IMAD.MOV.U32 R28, RZ, RZ, R41 ;  /* 0x000000ffff1c7224 */ /* 0x000fe400078e0029 */
[----:B------:R-:W-:Y:S01]  /*5790*/  IMAD R41, R4, 0x46, RZ ;  /* 0x0000004604297824 */ /* 0x000fe200078e02ff */
[----:B------:R-:W-:Y:S01]  /*57a0*/  STL [R1+0x364], R31 ;  /* 0x0003641f01007387 */ /* 0x000fe20000100800 */
[----:B------:R-:W-:-:S03]  /*57b0*/  VIADD R33, R68, 0xffffffba ;  /* 0xffffffba44217836 */ /* 0x000fc60000000000 */
        /* <DEDUP_REMOVED lines=19> */
[----:B------:R-:W-:Y:S02]  /*58f0*/  @!P4 IMAD.MOV.U32 R7, RZ, RZ, R37 ;  /* 0x000000ffff07c224 */ /* 0x000fe400078e0025 */
[----:B------:R-:W-:Y:S02]  /*5900*/  IMAD.MOV.U32 R31, RZ, RZ, R40 ;  /* 0x000000ffff1f7224 */ /* 0x000fe400078e0028 */
[----:B------:R-:W-:Y:S01]  /*5910*/  IMAD R40, R4, 0x44, RZ ;  /* 0x0000004404287824 */ /* 0x000fe200078e02ff */
[----:B------:R0:W-:Y:S01]  /*5920*/  STL [R1+0x350], R3 ;  /* 0x0003500301007387 */ /* 0x0001e20000100800 */
[----:B------:R-:W-:-:S03]  /*5930*/  VIADD R33, R68, 0xffffffbc ;  /* 0xffffffbc44217836 */ /* 0x000fc60000000000 */
[----:B------:R2:W5:Y:S04]  /*5940*/  @!P4 LDG.E.U16 R106, desc[UR26][R6.64] ;  /* 0x0000001a066ac981 */ /* 0x000568000c1e1500 */
[----:B------:R3:W-:Y:S01]  /*5950*/  STL [R1+0x34c], R37 ;  /* 0x00034c2501007387 */ /* 0x0007e20000100800 */
[----:B------:R-:W-:Y:S01]  /*5960*/  ISETP.GE.U32.AND P2, PT, R33, 0x7fffff3d, PT ;  /* 0x7fffff3d2100780c */ /* 0x000fe20003f46070 */
[----:B0-----:R-:W-:Y:S02]  /*5970*/  IMAD.MOV.U32 R3, RZ, RZ, R28 ;  /* 0x000000ffff037224 */ /* 0x001fe400078e001c */
[----:B--2---:R-:W-:Y:S01]  /*5980*/  IMAD R6, R4, 0x86, RZ ;  /* 0x0000008604067824 */ /* 0x004fe200078e02ff */
[----:B---3--:R-:W-:Y:S01]  /*5990*/  LEA.HI.X.SX32 R37, R40, R0, 0x1, P5 ;  /* 0x0000000028257211 */ /* 0x008fe200028f0eff */
[----:B------:R-:W-:Y:S01]  /*59a0*/  VIADD R8, R68, 0xffffffbf ;  /* 0xffffffbf44087836 */ /* 0x000fe20000000000 */
[----:B------:R-:W-:-:S02]  /*59b0*/  PRMT R105, RZ, 0x7610, R105 ;  /* 0x00007610ff697816 */ /* 0x000fc40000000069 */
[----:B------:R-:W-:Y:S01]  /*59c0*/  IADD3 R28, P5, PT, R6, R2, RZ ;  /* 0x00000002061c7210 */ /* 0x000fe20007fbe0ff */
[----:B------:R-:W-:Y:S02]  /*59d0*/  @!P3 IMAD.MOV.U32 R6, RZ, RZ, R5 ;  /* 0x000000ffff06b224 */ /* 0x000fe400078e0005 */
[----:B------:R-:W-:Y:S01]  /*59e0*/  @!P3 IMAD.MOV.U32 R7, RZ, RZ, R37 ;  /* 0x000000ffff07b224 */ /* 0x000fe200078e0025 */
[----:B------:R-:W-:Y:S01]  /*59f0*/  ISETP.GE.U32.AND P4, PT, R8, 0x7fffff40, PT ;  /* 0x7fffff400800780c */ /* 0x000fe20003f86070 */
[----:B------:R-:W-:-:S03]  /*5a00*/  IMAD R8, R4, 0x43, RZ ;  /* 0x0000004304087824 */ /* 0x000fc600078e02ff */
[----:B------:R0:W5:Y:S01]  /*5a10*/  @!P3 LDG.E.U16 R105, desc[UR26][R6.64] ;  /* 0x0000001a0669b981 */ /* 0x000162000c1e1500 */
[----:B------:R-:W-:-:S03]  /*5a20*/  PRMT R104, RZ, 0x7610, R104 ;  /* 0x00007610ff687816 */ /* 0x000fc60000000068 */
[----:B------:R2:W-:Y:S01]  /*5a30*/  STL [R1+0x348], R5 ;  /* 0x0003480501007387 */ /* 0x0005e20000100800 */
[----:B0-----:R-:W-:Y:S01]  /*5a40*/  IMAD R6, R4, 0x84, RZ ;  /* 0x0000008404067824 */ /* 0x001fe200078e02ff */
[----:B------:R-:W-:Y:S02]  /*5a50*/  LEA.HI.X.SX32 R7, R8, R0, 0x1, P5 ;  /* 0x0000000008077211 */ /* 0x000fe400028f0eff */
[----:B------:R0:W-:Y:S02]  /*5a60*/  STL [R1+0x344], R37 ;  /* 0x0003442501007387 */ /* 0x0001e40000100800 */
[----:B--2---:R-:W-:Y:S01]  /*5a70*/  IADD3 R5, P5, PT, R6, R2, RZ ;  /* 0x0000000206057210 */ /* 0x004fe20007fbe0ff */
[----:B------:R-:W-:Y:S01]  /*5a80*/  @!P2 IMAD.MOV.U32 R6, RZ, RZ, R28 ;  /* 0x000000ffff06a224 */ /* 0x000fe200078e001c */
[----:B------:R2:W-:Y:S04]  /*5a90*/  STL [R1+0x340], R28 ;  /* 0x0003401c01007387 */ /* 0x0005e80000100800 */
[----:B------:R3:W5:Y:S01]  /*5aa0*/  @!P2 LDG.E.U16 R104, desc[UR26][R6.64] ;  /* 0x0000001a0668a981 */ /* 0x000762000c1e1500 */
[----:B0-----:R-:W-:-:S03]  /*5ab0*/  IMAD R37, R4, 0x42, RZ ;  /* 0x0000004204257824 */ /* 0x001fc600078e02ff */
[----:B------:R0:W-:Y:S02]  /*5ac0*/  STL [R1+0x33c], R7 ;  /* 0x00033c0701007387 */ /* 0x0001e40000100800 */
[----:B--2---:R-:W-:Y:S01]  /*5ad0*/  LEA.HI.X.SX32 R28, R37, R0, 0x1, P5 ;  /* 0x00000000251c7211 */ /* 0x004fe200028f0eff */
[----:B---3--:R-:W-:Y:S01]  /*5ae0*/  IMAD R6, R4, 0x82, RZ ;  /* 0x0000008204067824 */ /* 0x008fe200078e02ff */
[----:B------:R2:W-:Y:S01]  /*5af0*/  STL [R1+0x338], R5 ;  /* 0x0003380501007387 */ /* 0x0005e20000100800 */
[----:B0-----:R-:W-:-:S03]  /*5b00*/  IMAD.MOV.U32 R7, RZ, RZ, R5 ;  /* 0x000000ffff077224 */ /* 0x001fc600078e0005 */
[----:B--2---:R-:W-:Y:S01]  /*5b10*/  IADD3 R5, P5, PT, R6, R2, RZ ;  /* 0x0000000206057210 */ /* 0x004fe20007fbe0ff */
[----:B------:R-:W-:Y:S02]  /*5b20*/  IMAD.MOV.U32 R6, RZ, RZ, R28 ;  /* 0x000000ffff067224 */ /* 0x000fe400078e001c */
[----:B------:R-:W-:-:S03]  /*5b30*/  VIADD R33, R68, 0xffffffbe ;  /* 0xffffffbe44217836 */ /* 0x000fc60000000000 */
[-C--:B------:R-:W-:Y:S01]  /*5b40*/  @!P6 LOP3.LUT R7, R7, R6.reuse, RZ, 0x3c, !PT ;  /* 0x000000060707e212 */ /* 0x080fe200078e3cff */
[----:B------:R-:W-:Y:S01]  /*5b50*/  VIADD R8, R68, 0xffffffc1 ;  /* 0xffffffc144087836 */ /* 0x000fe20000000000 */
[----:B------:R-:W-:Y:S02]  /*5b60*/  ISETP.GE.U32.AND P0, PT, R33, 0x7fffff3f, PT ;  /* 0x7fffff3f2100780c */ /* 0x000fe40003f06070 */
[C---:B------:R-:W-:Y:S02]  /*5b70*/  @!P6 LOP3.LUT R6, R7.reuse, R6, RZ, 0x3c, !PT ;  /* 0x000000060706e212 */ /* 0x040fe400078e3cff */
[----:B------:R-:W-:Y:S02]  /*5b80*/  PRMT R103, RZ, 0x7610, R103 ;  /* 0x00007610ff677816 */ /* 0x000fe40000000067 */
[----:B------:R-:W-:Y:S02]  /*5b90*/  @!P6 LOP3.LUT R7, R7, R6, RZ, 0x3c, !PT ;  /* 0x000000060707e212 */ /* 0x000fe400078e3cff */
[----:B------:R-:W-:Y:S01]  /*5ba0*/  ISETP.GE.U32.AND P2, PT, R8, 0x7fffff42, PT ;  /* 0x7fffff420800780c */ /* 0x000fe20003f46070 */
[----:B------:R-:W-:-:S02]  /*5bb0*/  IMAD R8, R4, 0x41, RZ ;  /* 0x0000004104087824 */ /* 0x000fc400078e02ff */
[----:B------:R0:W5:Y:S01]  /*5bc0*/  @!P6 LDG.E.U16 R103, desc[UR26][R6.64] ;  /* 0x0000001a0667e981 */ /* 0x000162000c1e1500 */
[----:B------:R-:W-:-:S03]  /*5bd0*/  VIADD R33, R68, 0xffffffc0 ;  /* 0xffffffc044217836 */ /* 0x000fc60000000000 */
[----:B------:R2:W-:Y:S01]  /*5be0*/  STL [R1+0x334], R28 ;  /* 0x0003341c01007387 */ /* 0x0005e20000100800 */
[----:B0-----:R-:W-:Y:S01]  /*5bf0*/  IMAD.MOV.U32 R7, RZ, RZ, R5 ;  /* 0x000000ffff077224 */ /* 0x001fe200078e0005 */
[----:B------:R-:W-:Y:S02]  /*5c00*/  LEA.HI.X.SX32 R6, R8, R0, 0x1, P5 ;  /* 0x0000000008067211 */ /* 0x000fe400028f0eff */
[----:B--2---:R-:W1:Y:S02]  /*5c10*/  LDL.LU R28, [R1+0x5b4] ;  /* 0x0005b400011c7983 */ /* 0x004e640000300800 */
[----:B------:R-:W-:Y:S02]  /*5c20*/  @!P0 LOP3.LUT R7, R7, R6, RZ, 0x3c, !PT ;  /* 0x0000000607078212 */ /* 0x000fe400078e3cff */
[----:B------:R-:W-:Y:S01]  /*5c30*/  ISETP.GE.U32.AND P3, PT, R33, 0x7fffff41, PT ;  /* 0x7fffff412100780c */ /* 0x000fe20003f66070 */
[----:B------:R-:W-:Y:S01]  /*5c40*/  STL [R1+0x330], R5 ;  /* 0x0003300501007387 */ /* 0x000fe20000100800 */
[----:B------:R-:W-:-:S03]  /*5c50*/  VIADD R33, R68, 0xffffffc2 ;  /* 0xffffffc244217836 */ /* 0x000fc60000000000 */
[----:B------:R0:W-:Y:S01]  /*5c60*/  STL [R1+0x32c], R6 ;  /* 0x00032c0601007387 */ /* 0x0001e20000100800 */
[----:B------:R-:W-:Y:S01]  /*5c70*/  PRMT R102, RZ, 0x7610, R102 ;  /* 0x00007610ff667816 */ /* 0x000fe20000000066 */
[----:B------:R-:W-:Y:S01]  /*5c80*/  IMAD.SHL.U32 R8, R4, 0x40, RZ ;  /* 0x0000004004087824 */ /* 0x000fe200078e00ff */
[----:B------:R-:W-:Y:S01]  /*5c90*/  ISETP.GE.U32.AND P6, PT, R33, 0x7fffff43, PT ;  /* 0x7fffff432100780c */ /* 0x000fe20003fc6070 */
[----:B------:R-:W-:Y:S01]  /*5ca0*/  VIADD R33, R68, 0xffffffc3 ;  /* 0xffffffc344217836 */ /* 0x000fe20000000000 */
[C---:B0-----:R-:W-:Y:S02]  /*5cb0*/  @!P0 LOP3.LUT R6, R7.reuse, R6, RZ, 0x3c, !PT ;  /* 0x0000000607068212 */ /* 0x041fe400078e3cff */
[----:B------:R-:W-:Y:S02]  /*5cc0*/  LEA R5, P5, R4, R2, 0x7 ;  /* 0x0000000204057211 */ /* 0x000fe400078a38ff */
[----:B------:R-:W-:Y:S02]  /*5cd0*/  @!P0 LOP3.LUT R7, R7, R6, RZ, 0x3c, !PT ;  /* 0x0000000607078212 */ /* 0x000fe400078e3cff */
[----:B------:R-:W-:-:S03]  /*5ce0*/  PRMT R101, RZ, 0x7610, R101 ;  /* 0x00007610ff657816 */ /* 0x000fc60000000065 */
[----:B------:R0:W5:Y:S01]  /*5cf0*/  @!P0 LDG.E.U16 R102, desc[UR26][R6.64] ;  /* 0x0000001a06668981 */ /* 0x000162000c1e1500 */
[----:B------:R-:W-:Y:S01]  /*5d00*/  ISETP.GE.U32.AND P0, PT, R33, 0x7fffff44, PT ;  /* 0x7fffff442100780c */ /* 0x000fe20003f06070 */
[----:B------:R-:W-:Y:S01]  /*5d10*/  VIADD R33, R68, 0xffffffc4 ;  /* 0xffffffc444217836 */ /* 0x000fe20000000000 */
[----:B------:R-:W-:Y:S01]  /*5d20*/  PRMT R100, RZ, 0x7610, R100 ;  /* 0x00007610ff647816 */ /* 0x000fe20000000064 */
[----:B------:R-:W-:Y:S01]  /*5d30*/  STL [R1+0x328], R5 ;  /* 0x0003280501007387 */ /* 0x000fe20000100800 */
[----:B0-----:R-:W-:Y:S01]  /*5d40*/  LEA.HI.X.SX32 R7, R8, R0, 0x1, P5 ;  /* 0x0000000008077211 */ /* 0x001fe200028f0eff */
[----:B------:R-:W-:Y:S01]  /*5d50*/  @!P4 IMAD.MOV.U32 R6, RZ, RZ, R5 ;  /* 0x000000ffff06c224 */ /* 0x000fe200078e0005 */
[----:B------:R-:W-:Y:S01]  /*5d60*/  IADD3 R9, P5, PT, R9, R2, RZ ;  /* 0x0000000209097210 */ /* 0x000fe20007fbe0ff */
[C---:B------:R-:W-:Y:S02]  /*5d70*/  IMAD R8, R4.reuse, 0x3f, RZ ;  /* 0x0000003f04087824 */ /* 0x040fe400078e02ff */
[----:B------:R0:W-:Y:S04]  /*5d80*/  STL [R1+0x324], R7 ;  /* 0x0003240701007387 */ /* 0x0001e80000100800 */
[----:B------:R0:W5:Y:S01]  /*5d90*/  @!P4 LDG.E.U16 R101, desc[UR26][R6.64] ;  /* 0x0000001a0665c981 */ /* 0x000162000c1e1500 */
[----:B------:R-:W-:Y:S01]  /*5da0*/  ISETP.GE.U32.AND P4, PT, R33, 0x7fffff45, PT ;  /* 0x7fffff452100780c */ /* 0x000fe20003f86070 */
[----:B------:R-:W-:-:S02]  /*5db0*/  IMAD R33, R4, 0x3e, RZ ;  /* 0x0000003e04217824 */ /* 0x000fc400078e02ff */
[----:B------:R2:W-:Y:S01]  /*5dc0*/  STL [R1+0x320], R9 ;  /* 0x0003200901007387 */ /* 0x0005e20000100800 */
[----:B0-----:R-:W-:Y:S01]  /*5dd0*/  LEA.HI.X.SX32 R7, R8, R0, 0x1, P5 ;  /* 0x0000000008077211 */ /* 0x001fe200028f0eff */
[----:B------:R-:W-:Y:S02]  /*5de0*/  @!P3 IMAD.MOV.U32 R6, RZ, RZ, R9 ;  /* 0x000000ffff06b224 */ /* 0x000fe400078e0009 */
[----:B------:R-:W-:Y:S01]  /*5df0*/  VIADD R8, R68, 0xffffffc5 ;  /* 0xffffffc544087836 */ /* 0x000fe20000000000 */
[----:B------:R-:W-:Y:S01]  /*5e00*/  IADD3 R5, P5, PT, R10, R2, RZ ;  /* 0x000000020a057210 */ /* 0x000fe20007fbe0ff */
[----:B------:R0:W-:Y:S04]  /*5e10*/  STL [R1+0x31c], R7 ;  /* 0x00031c0701007387 */ /* 0x0001e80000100800 */
[----:B------:R0:W5:Y:S01]  /*5e20*/  @!P3 LDG.E.U16 R100, desc[UR26][R6.64] ;  /* 0x0000001a0664b981 */ /* 0x000162000c1e1500 */
[----:B------:R-:W-:Y:S01]  /*5e30*/  ISETP.GE.U32.AND P3, PT, R8, 0x7fffff46, PT ;  /* 0x7fffff460800780c */ /* 0x000fe20003f66070 */
[----:B------:R-:W-:Y:S01]  /*5e40*/  IMAD R8, R4, 0x3d, RZ ;  /* 0x0000003d04087824 */ /* 0x000fe200078e02ff */
[----:B------:R-:W-:Y:S01]  /*5e50*/  PRMT R99, RZ, 0x7610, R99 ;  /* 0x00007610ff637816 */ /* 0x000fe20000000063 */
[----:B--2---:R-:W-:Y:S01]  /*5e60*/  VIADD R9, R68, 0xffffffc6 ;  /* 0xffffffc644097836 */ /* 0x004fe20000000000 */
[----:B0-----:R-:W-:-:S02]  /*5e70*/  LEA.HI.X.SX32 R7, R33, R0, 0x1, P5 ;  /* 0x0000000021077211 */ /* 0x001fc400028f0eff */
[----:B------:R-:W-:Y:S01]  /*5e80*/  IADD3 R10, P5, PT, R11, R2, RZ ;  /* 0x000000020b0a7210 */ /* 0x000fe20007fbe0ff */
[----:B------:R-:W-:-:S03]  /*5e90*/  @!P2 IMAD.MOV.U32 R6, RZ, RZ, R5 ;  /* 0x000000ffff06a224 */ /* 0x000fc600078e0005 */
[----:B------:R-:W-:Y:S01]  /*5ea0*/  LEA.HI.X.SX32 R11, R8, R0, 0x1, P5 ;  /* 0x00000000080b7211 */ /* 0x000fe200028f0eff */
[----:B------:R0:W-:Y:S01]  /*5eb0*/  STL [R1+0x318], R5 ;  /* 0x0003180501007387 */ /* 0x0001e20000100800 */
[----:B------:R-:W-:Y:S01]  /*5ec0*/  PRMT R98, RZ, 0x7610, R98 ;  /* 0x00007610ff627816 */ /* 0x000fe20000000062 */
[----:B------:R-:W-:Y:S02]  /*5ed0*/  VIADD R8, R68, 0xffffffc7 ;  /* 0xffffffc744087836 */ /* 0x000fe40000000000 */
[----:B------:R2:W-:Y:S04]  /*5ee0*/  STL [R1+0x314], R7 ;  /* 0x0003140701007387 */ /* 0x0005e80000100800 */
[----:B------:R3:W5:Y:S01]  /*5ef0*/  @!P2 LDG.E.U16 R99, desc[UR26][R6.64] ;  /* 0x0000001a0663a981 */ /* 0x000762000c1e1500 */
[----:B------:R-:W-:Y:S01]  /*5f00*/  ISETP.GE.U32.AND P2, PT, R9, 0x7fffff47, PT ;  /* 0x7fffff470900780c */ /* 0x000fe20003f46070 */
[----:B------:R-:W-:Y:S01]  /*5f10*/  IMAD R9, R4, 0x3c, RZ ;  /* 0x0000003c04097824 */ /* 0x000fe200078e02ff */
[----:B0-----:R-:W-:Y:S01]  /*5f20*/  IADD3 R5, P5, PT, R12, R2, RZ ;  /* 0x000000020c057210 */ /* 0x001fe20007fbe0ff */
[----:B------:R-:W-:Y:S01]  /*5f30*/  STL [R1+0x310], R10 ;  /* 0x0003100a01007387 */ /* 0x000fe20000100800 */
[----:B---3--:R-:W-:-:S02]  /*5f40*/  @!P6 IMAD.MOV.U32 R6, RZ, RZ, R10 ;  /* 0x000000ffff06e224 */ /* 0x008fc400078e000a */
[----:B--2---:R-:W-:Y:S01]  /*5f50*/  @!P6 IMAD.MOV.U32 R7, RZ, RZ, R11 ;  /* 0x000000ffff07e224 */ /* 0x004fe200078e000b */
[----:B------:R-:W-:Y:S01]  /*5f60*/  LEA.HI.X.SX32 R12, R9, R0, 0x1, P5 ;  /* 0x00000000090c7211 */ /* 0x000fe200028f0eff */
[----:B------:R0:W-:Y:S04]  /*5f70*/  STL [R1+0x30c], R11 ;  /* 0x00030c0b01007387 */ /* 0x0001e80000100800 */
[----:B------:R2:W5:Y:S01]  /*5f80*/  @!P6 LDG.E.U16 R98, desc[UR26][R6.64] ;  /* 0x0000001a0662e981 */ /* 0x000562000c1e1500 */
[----:B------:R-:W-:Y:S01]  /*5f90*/  ISETP.GE.U32.AND P6, PT, R8, 0x7fffff48, PT ;  /* 0x7fffff480800780c */ /* 0x000fe20003fc6070 */
[----:B------:R-:W-:Y:S01]  /*5fa0*/  IMAD R8, R4, 0x3b, RZ ;  /* 0x0000003b04087824 */ /* 0x000fe200078e02ff */
[----:B------:R-:W-:Y:S01]  /*5fb0*/  PRMT R97, RZ, 0x7610, R97 ;  /* 0x00007610ff617816 */ /* 0x000fe20000000061 */
[----:B------:R-:W-:Y:S01]  /*5fc0*/  STL [R1+0x308], R5 ;  /* 0x0003080501007387 */ /* 0x000fe20000100800 */
[----:B0-----:R-:W-:Y:S01]  /*5fd0*/  IADD3 R11, P5, PT, R30, R2, RZ ;  /* 0x000000021e0b7210 */ /* 0x001fe20007fbe0ff */
[----:B------:R-:W-:-:S02]  /*5fe0*/  VIADD R10, R68, 0xffffffc8 ;  /* 0xffffffc8440a7836 */ /* 0x000fc40000000000 */
[----:B------:R0:W-:Y:S01]  /*5ff0*/  STL [R1+0x304], R12 ;  /* 0x0003040c01007387 */ /* 0x0001e20000100800 */
[----:B--2---:R-:W-:Y:S02]  /*6000*/  @!P0 IMAD.MOV.U32 R6, RZ, RZ, R5 ;  /* 0x000000ffff068224 */ /* 0x004fe400078e0005 */
[----:B------:R-:W-:Y:S01]  /*6010*/  @!P0 IMAD.MOV.U32 R7, RZ, RZ, R12 ;  /* 0x000000ffff078224 */ /* 0x000fe200078e000c */
[----:B------:R-:W-:-:S04]  /*6020*/  PRMT R96, RZ, 0x7610, R96 ;  /* 0x00007610ff607816 */ /* 0x000fc80000000060 */
[----:B------:R2:W5:Y:S01]  /*6030*/  @!P0 LDG.E.U16 R97, desc[UR26][R6.64] ;  /* 0x0000001a06618981 */ /* 0x000562000c1e1500 */
[----:B0-----:R-:W-:Y:S01]  /*6040*/  LEA.HI.X.SX32 R12, R8, R0, 0x1, P5 ;  /* 0x00000000080c7211 */ /* 0x001fe200028f0eff */
[----:B------:R-:W-:Y:S01]  /*6050*/  VIADD R8, R68, 0xffffffc9 ;  /* 0xffffffc944087836 */ /* 0x000fe20000000000 */
[----:B------:R-:W-:Y:S01]  /*6060*/  ISETP.GE.U32.AND P0, PT, R10, 0x7fffff49, PT ;  /* 0x7fffff490a00780c */ /* 0x000fe20003f06070 */
[----:B------:R-:W-:Y:S01]  /*6070*/  IMAD R10, R4, 0x3a, RZ ;  /* 0x0000003a040a7824 */ /* 0x000fe200078e02ff */
[----:B------:R-:W-:Y:S01]  /*6080*/  IADD3 R5, P5, PT, R34, R2, RZ ;  /* 0x0000000222057210 */ /* 0x000fe20007fbe0ff */
[----:B--2---:R-:W-:Y:S02]  /*6090*/  @!P4 IMAD.MOV.U32 R6, RZ, RZ, R11 ;  /* 0x000000ffff06c224 */ /* 0x004fe400078e000b */
[----:B------:R-:W-:Y:S01]  /*60a0*/  @!P4 IMAD.MOV.U32 R7, RZ, RZ, R12 ;  /* 0x000000ffff07c224 */ /* 0x000fe200078e000c */
[----:B------:R0:W-:Y:S01]  /*60b0*/  STL [R1+0x300], R11 ;  /* 0x0003000b01007387 */ /* 0x0001e20000100800 */
[----:B------:R-:W-:-:S03]  /*60c0*/  LEA.HI.X.SX32 R30, R10, R0, 0x1, P5 ;  /* 0x000000000a1e7211 */ /* 0x000fc600028f0eff */
[----:B------:R2:W5:Y:S01]  /*60d0*/  @!P4 LDG.E.U16 R96, desc[UR26][R6.64] ;  /* 0x0000001a0660c981 */ /* 0x000562000c1e1500 */
[----:B------:R-:W-:Y:S01]  /*60e0*/  ISETP.GE.U32.AND P4, PT, R8, 0x7fffff4a, PT ;  /* 0x7fffff4a0800780c */ /* 0x000fe20003f86070 */
[----:B------:R-:W-:Y:S02]  /*60f0*/  IMAD R8, R4, 0x39, RZ ;  /* 0x0000003904087824 */ /* 0x000fe400078e02ff */
[----:B------:R3:W-:Y:S01]  /*6100*/  STL [R1+0x2fc], R12 ;  /* 0x0002fc0c01007387 */ /* 0x0007e20000100800 */
[----:B------:R-:W-:Y:S01]  /*6110*/  PRMT R95, RZ, 0x7610, R95 ;  /* 0x00007610ff5f7816 */ /* 0x000fe2000000005f */
[----:B0-----:R-:W-:Y:S02]  /*6120*/  VIADD R11, R68, 0xffffffca ;  /* 0xffffffca440b7836 */ /* 0x001fe40000000000 */
[----:B------:R-:W-:Y:S01]  /*6130*/  STL [R1+0x2f8], R5 ;  /* 0x0002f80501007387 */ /* 0x000fe20000100800 */
[----:B--2---:R-:W-:Y:S01]  /*6140*/  @!P3 IMAD.MOV.U32 R6, RZ, RZ, R5 ;  /* 0x000000ffff06b224 */ /* 0x004fe200078e0005 */
[----:B---3--:R-:W-:-:S02]  /*6150*/  IADD3 R12, P5, PT, R35, R2, RZ ;  /* 0x00000002230c7210 */ /* 0x008fc40007fbe0ff */
[----:B------:R0:W-:Y:S01]  /*6160*/  STL [R1+0x2f4], R30 ;  /* 0x0002f41e01007387 */ /* 0x0001e20000100800 */
        /* <DEDUP_REMOVED lines=84> */
[----:B------:R0:W-:Y:S01]  /*66b0*/  STL [R1+0x2b8], R5 ;  /* 0x0002b80501007387 */ /* 0x0001e20000100800 */
[----:B--2---:R-:W-:Y:S01]  /*66c0*/  @!P0 IMAD.MOV.U32 R6, RZ, RZ, R5 ;  /* 0x000000ffff068224 */ /* 0x004fe200078e0005 */
[----:B---3--:R-:W-:-:S02]  /*66d0*/  IADD3 R36, P5, PT, R56, R2, RZ ;  /* 0x0000000238247210 */ /* 0x008fc40007fbe0ff */
[----:B------:R2:W-:Y:S01]  /*66e0*/  STL [R1+0x2b4], R38 ;  /* 0x0002b42601007387 */ /* 0x0005e20000100800 */
[----:B------:R-:W-:Y:S01]  /*66f0*/  @!P0 IMAD.MOV.U32 R7, RZ, RZ, R38 ;  /* 0x000000ffff078224 */ /* 0x000fe200078e0026 */
[----:B------:R-:W-:Y:S01]  /*6700*/  PRMT R86, RZ, 0x7610, R86 ;  /* 0x00007610ff567816 */ /* 0x000fe20000000056 */
[----:B0-----:R-:W-:Y:S02]  /*6710*/  IMAD.MOV.U32 R5, RZ, RZ, R32 ;  /* 0x000000ffff057224 */ /* 0x001fe400078e0020 */
[----:B------:R-:W-:Y:S01]  /*6720*/  IMAD.MOV.U32 R32, RZ, RZ, R29 ;  /* 0x000000ffff207224 */ /* 0x000fe200078e001d */
[----:B------:R0:W5:Y:S01]  /*6730*/  @!P0 LDG.E.U16 R87, desc[UR26][R6.64] ;  /* 0x0000001a06578981 */ /* 0x000162000c1e1500 */
[----:B--2---:R-:W-:Y:S01]  /*6740*/  LEA.HI.X.SX32 R38, R8, R0, 0x1, P5 ;  /* 0x0000000008267211 */ /* 0x004fe200028f0eff */
[----:B------:R-:W-:Y:S01]  /*6750*/  VIADD R8, R68, 0xffffffd3 ;  /* 0xffffffd344087836 */ /* 0x000fe20000000000 */
[----:B------:R-:W-:Y:S01]  /*6760*/  ISETP.GE.U32.AND P0, PT, R35, 0x7fffff53, PT ;  /* 0x7fffff532300780c */ /* 0x000fe20003f06070 */
[----:B------:R-:W-:Y:S01]  /*6770*/  IMAD R35, R4, 0x30, RZ ;  /* 0x0000003004237824 */ /* 0x000fe200078e02ff */
[----:B------:R-:W-:Y:S01]  /*6780*/  IADD3 R29, P5, PT, R54, R2, RZ ;  /* 0x00000002361d7210 */ /* 0x000fe20007fbe0ff */
[----:B0-----:R-:W-:-:S02]  /*6790*/  @!P4 IMAD.MOV.U32 R6, RZ, RZ, R36 ;  /* 0x000000ffff06c224 */ /* 0x001fc400078e0024 */
[----:B------:R-:W-:Y:S01]  /*67a0*/  @!P4 IMAD.MOV.U32 R7, RZ, RZ, R38 ;  /* 0x000000ffff07c224 */ /* 0x000fe200078e0026 */
[----:B------:R0:W-:Y:S01]  /*67b0*/  STL [R1+0x2b0], R36 ;  /* 0x0002b02401007387 */ /* 0x0001e20000100800 */
[----:B------:R-:W-:-:S03]  /*67c0*/  PRMT R85, RZ, 0x7610, R85 ;  /* 0x00007610ff557816 */ /* 0x000fc60000000055 */
[----:B------:R2:W5:Y:S01]  /*67d0*/  @!P4 LDG.E.U16 R86, desc[UR26][R6.64] ;  /* 0x0000001a0656c981 */ /* 0x000562000c1e1500 */
[----:B------:R-:W-:Y:S01]  /*67e0*/  ISETP.GE.U32.AND P4, PT, R8, 0x7fffff54, PT ;  /* 0x7fffff540800780c */ /* 0x000fe20003f86070 */
[----:B------:R-:W-:Y:S02]  /*67f0*/  IMAD R8, R4, 0x2f, RZ ;  /* 0x0000002f04087824 */ /* 0x000fe400078e02ff */
[----:B------:R3:W-:Y:S01]  /*6800*/  STL [R1+0x2ac], R38 ;  /* 0x0002ac2601007387 */ /* 0x0007e20000100800 */
[----:B0-----:R-:W-:Y:S01]  /*6810*/  VIADD R36, R68, 0xffffffd4 ;  /* 0xffffffd444247836 */ /* 0x001fe20000000000 */
[----:B--2---:R-:W-:Y:S01]  /*6820*/  LEA.HI.X.SX32 R7, R35, R0, 0x1, P5 ;  /* 0x0000000023077211 */ /* 0x004fe200028f0eff */
[----:B------:R-:W-:Y:S01]  /*6830*/  @!P3 IMAD.MOV.U32 R6, RZ, RZ, R29 ;  /* 0x000000ffff06b224 */ /* 0x000fe200078e001d */
[----:B---3--:R-:W-:Y:S01]  /*6840*/  IADD3 R38, P5, PT, R53, R2, RZ ;  /* 0x0000000235267210 */ /* 0x008fe20007fbe0ff */
[----:B------:R-:W-:Y:S01]  /*6850*/  STL [R1+0x2a8], R29 ;  /* 0x0002a81d01007387 */ /* 0x000fe20000100800 */
[----:B------:R-:W-:-:S03]  /*6860*/  PRMT R84, RZ, 0x7610, R84 ;  /* 0x00007610ff547816 */ /* 0x000fc60000000054 */
[----:B------:R0:W-:Y:S04]  /*6870*/  STL [R1+0x2a4], R7 ;  /* 0x0002a40701007387 */ /* 0x0001e80000100800 */
[----:B------:R0:W5:Y:S01]  /*6880*/  @!P3 LDG.E.U16 R85, desc[UR26][R6.64] ;  /* 0x0000001a0655b981 */ /* 0x000162000c1e1500 */
[----:B------:R-:W-:Y:S01]  /*6890*/  ISETP.GE.U32.AND P3, PT, R36, 0x7fffff55, PT ;  /* 0x7fffff552400780c */ /* 0x000fe20003f66070 */
[----:B------:R-:W-:Y:S02]  /*68a0*/  IMAD R36, R4, 0x2e, RZ ;  /* 0x0000002e04247824 */ /* 0x000fe400078e02ff */
[----:B------:R-:W-:Y:S01]  /*68b0*/  STL [R1+0x2a0], R38 ;  /* 0x0002a02601007387 */ /* 0x000fe20000100800 */
[----:B0-----:R-:W-:Y:S01]  /*68c0*/  LEA.HI.X.SX32 R7, R8, R0, 0x1, P5 ;  /* 0x0000000008077211 */ /* 0x001fe200028f0eff */
[----:B------:R-:W-:Y:S01]  /*68d0*/  @!P2 IMAD.MOV.U32 R6, RZ, RZ, R38 ;  /* 0x000000ffff06a224 */ /* 0x000fe200078e0026 */
[----:B------:R-:W-:-:S03]  /*68e0*/  IADD3 R29, P5, PT, R52, R2, RZ ;  /* 0x00000002341d7210 */ /* 0x000fc60007fbe0ff */
[----:B------:R0:W-:Y:S04]  /*68f0*/  STL [R1+0x29c], R7 ;  /* 0x00029c0701007387 */ /* 0x0001e80000100800 */
[----:B------:R0:W5:Y:S01]  /*6900*/  @!P2 LDG.E.U16 R84, desc[UR26][R6.64] ;  /* 0x0000001a0654a981 */ /* 0x000162000c1e1500 */
[----:B------:R-:W-:Y:S02]  /*6910*/  VIADD R8, R68, 0xffffffd5 ;  /* 0xffffffd544087836 */ /* 0x000fe40000000000 */
[----:B0-----:R-:W-:Y:S01]  /*6920*/  IMAD.MOV.U32 R7, RZ, RZ, R29 ;  /* 0x000000ffff077224 */ /* 0x001fe200078e001d */
[----:B------:R-:W-:Y:S01]  /*6930*/  LEA.HI.X.SX32 R6, R36, R0, 0x1, P5 ;  /* 0x0000000024067211 */ /* 0x000fe200028f0eff */
[----:B------:R-:W-:Y:S03]  /*6940*/  STL [R1+0x298], R29 ;  /* 0x0002981d01007387 */ /* 0x000fe60000100800 */
[----:B------:R-:W-:Y:S01]  /*6950*/  @!P6 LOP3.LUT R7, R7, R6, RZ, 0x3c, !PT ;  /* 0x000000060707e212 */ /* 0x000fe200078e3cff */
[----:B------:R0:W-:Y:S01]  /*6960*/  STL [R1+0x294], R6 ;  /* 0x0002940601007387 */ /* 0x0001e20000100800 */
[----:B------:R-:W-:-:S02]  /*6970*/  PRMT R83, RZ, 0x7610, R83 ;  /* 0x00007610ff537816 */ /* 0x000fc40000000053 */
[----:B------:R-:W-:Y:S01]  /*6980*/  ISETP.GE.U32.AND P2, PT, R8, 0x7fffff56, PT ;  /* 0x7fffff560800780c */ /* 0x000fe20003f46070 */
[----:B------:R-:W-:Y:S01]  /*6990*/  IMAD R8, R4, 0x2d, RZ ;  /* 0x0000002d04087824 */ /* 0x000fe200078e02ff */
[C---:B0-----:R-:W-:Y:S02]  /*69a0*/  @!P6 LOP3.LUT R6, R7.reuse, R6, RZ, 0x3c, !PT ;  /* 0x000000060706e212 */ /* 0x041fe400078e3cff */
[----:B------:R-:W-:Y:S02]  /*69b0*/  IADD3 R29, P5, PT, R50, R2, RZ ;  /* 0x00000002321d7210 */ /* 0x000fe40007fbe0ff */
[----:B------:R-:W-:-:S05]  /*69c0*/  @!P6 LOP3.LUT R7, R7, R6, RZ, 0x3c, !PT ;  /* 0x000000060707e212 */ /* 0x000fca00078e3cff */
        /* <DEDUP_REMOVED lines=10> */
[----:B0-----:R-:W-:Y:S02]  /*6a70*/  @!P0 LOP3.LUT R6, R7, R6, RZ, 0x3c, !PT ;  /* 0x0000000607068212 */ /* 0x001fe400078e3cff */
        /* <DEDUP_REMOVED lines=15> */
[----:B------:R0:W5:Y:S02]  /*6b70*/  @!P4 LDG.E.U16 R81, desc[UR26][R6.64] ;  /* 0x0000001a0651c981 */ /* 0x000164000c1e1500 */
[----:B0-----:R-:W-:Y:S01]  /*6b80*/  IMAD.MOV.U32 R7, RZ, RZ, R29 ;  /* 0x000000ffff077224 */ /* 0x001fe200078e001d */
[----:B------:R-:W-:Y:S01]  /*6b90*/  LEA.HI.X.SX32 R6, R8, R0, 0x1, P5 ;  /* 0x0000000008067211 */ /* 0x000fe200028f0eff */
[----:B------:R-:W-:Y:S03]  /*6ba0*/  STL [R1+0x280], R29 ;  /* 0x0002801d01007387 */ /* 0x000fe60000100800 */
[-C--:B------:R-:W-:Y:S01]  /*6bb0*/  @!P3 LOP3.LUT R7, R7, R6.reuse, RZ, 0x3c, !PT ;  /* 0x000000060707b212 */ /* 0x080fe200078e3cff */
[----:B------:R0:W-:Y:S01]  /*6bc0*/  STL [R1+0x27c], R6 ;  /* 0x00027c0601007387 */ /* 0x0001e20000100800 */
[----:B------:R-:W-:Y:S01]  /*6bd0*/  PRMT R80, RZ, 0x7610, R80 ;  /* 0x00007610ff507816 */ /* 0x000fe20000000050 */
[----:B------:R-:W-:Y:S01]  /*6be0*/  IMAD R39, R4, 0x2a, RZ ;  /* 0x0000002a04277824 */ /* 0x000fe200078e02ff */
[----:B0-----:R-:W-:-:S02]  /*6bf0*/  @!P3 LOP3.LUT R6, R7, R6, RZ, 0x3c, !PT ;  /* 0x000000060706b212 */ /* 0x001fc400078e3cff */
        /* <DEDUP_REMOVED lines=27> */
[C---:B------:R-:W-:Y:S02]  /*6db0*/  VIADD R49, R68.reuse, 0xffffffd8 ;  /* 0xffffffd844317836 */ /* 0x040fe40000000000 */
[----:B0-----:R-:W-:Y:S01]  /*6dc0*/  IMAD.MOV.U32 R7, RZ, RZ, R29 ;  /* 0x000000ffff077224 */ /* 0x001fe200078e001d */
[----:B------:R-:W-:Y:S01]  /*6dd0*/  LEA.HI.X.SX32 R6, R43, R0, 0x1, P5 ;  /* 0x000000002b067211 */ /* 0x000fe200028f0eff */
[----:B------:R-:W-:Y:S03]  /*6de0*/  STL [R1+0x268], R29 ;  /* 0x0002681d01007387 */ /* 0x000fe60000100800 */
[----:B------:R-:W-:Y:S01]  /*6df0*/  @!P0 LOP3.LUT R7, R7, R6, RZ, 0x3c, !PT ;  /* 0x0000000607078212 */ /* 0x000fe200078e3cff */
[----:B------:R0:W-:Y:S01]  /*6e00*/  STL [R1+0x264], R6 ;  /* 0x0002640601007387 */ /* 0x0001e20000100800 */
[----:B------:R-:W-:Y:S01]  /*6e10*/  VIADD R8, R68, 0xffffffdb ;  /* 0xffffffdb44087836 */ /* 0x000fe20000000000 */
[----:B------:R-:W-:-:S02]  /*6e20*/  ISETP.GE.U32.AND P4, PT, R49, 0x7fffff59, PT ;  /* 0x7fffff593100780c */ /* 0x000fc40003f86070 */
[----:B------:R-:W-:Y:S02]  /*6e30*/  PRMT R77, RZ, 0x7610, R77 ;  /* 0x00007610ff4d7816 */ /* 0x000fe4000000004d */
[C---:B0-----:R-:W-:Y:S02]  /*6e40*/  @!P0 LOP3.LUT R6, R7.reuse, R6, RZ, 0x3c, !PT ;  /* 0x0000000607068212 */ /* 0x041fe400078e3cff */
[----:B------:R-:W-:Y:S02]  /*6e50*/  ISETP.GE.U32.AND P6, PT, R8, 0x7fffff5c, PT ;  /* 0x7fffff5c0800780c */ /* 0x000fe40003fc6070 */
[----:B------:R-:W-:Y:S01]  /*6e60*/  @!P0 LOP3.LUT R7, R7, R6, RZ, 0x3c, !PT ;  /* 0x0000000607078212 */ /* 0x000fe200078e3cff */
[----:B------:R-:W-:Y:S01]  /*6e70*/  IMAD R8, R4, 0x27, RZ ;  /* 0x0000002704087824 */ /* 0x000fe200078e02ff */
[----:B------:R-:W-:-:S03]  /*6e80*/  IADD3 R29, P5, PT, R44, R2, RZ ;  /* 0x000000022c1d7210 */ /* 0x000fc60007fbe0ff */
        /* <DEDUP_REMOVED lines=36> */
[----:B------:R-:W-:Y:S01]  /*70d0*/  @!P2 LOP3.LUT R7, R7, R6, RZ, 0x3c, !PT ;  /* 0x000000060707a212 */ /* 0x000fe200078e3cff */
[----:B------:R-:W-:-:S04]  /*70e0*/  VIADD R47, R68, 0xffffffdc ;  /* 0xffffffdc442f7836 */ /* 0x000fc80000000000 */
[----:B------:R0:W5:Y:S01]  /*70f0*/  @!P2 LDG.E.U16 R74, desc[UR26][R6.64] ;  /* 0x0000001a064aa981 */ /* 0x000162000c1e1500 */
[----:B------:R-:W-:Y:S01]  /*7100*/  ISETP.GE.U32.AND P0, PT, R47, 0x7fffff5d, PT ;  /* 0x7fffff5d2f00780c */ /* 0x000fe20003f06070 */
        /* <DEDUP_REMOVED lines=11> */
[----:B------:R-:W-:Y:S02]  /*71c0*/  @!P6 LOP3.LUT R7, R7, R6, RZ, 0x3c, !PT ;  /* 0x000000060707e212 */ /* 0x000fe400078e3cff */
[----:B------:R-:W-:-:S03]  /*71d0*/  PRMT R72, RZ, 0x7610, R72 ;  /* 0x00007610ff487816 */ /* 0x000fc60000000048 */
[----:B------:R0:W5:Y:S01]  /*71e0*/  @!P6 LDG.E.U16 R73, desc[UR26][R6.64] ;  /* 0x0000001a0649e981 */ /* 0x000162000c1e1500 */
[----:B------:R-:W-:-:S03]  /*71f0*/  IMAD R41, R4, 0x22, RZ ;  /* 0x0000002204297824 */ /* 0x000fc600078e02ff */
[----:B------:R2:W-:Y:S01]  /*7200*/  STL [R1+0x240], R29 ;  /* 0x0002401d01007387 */ /* 0x0005e20000100800 */
[----:B0-----:R-:W-:Y:S01]  /*7210*/  LEA.HI.X.SX32 R7, R8, R0, 0x1, P5 ;  /* 0x0000000008077211 */ /* 0x001fe200028f0eff */
[----:B------:R-:W-:Y:S01]  /*7220*/  @!P0 IMAD.MOV.U32 R6, RZ, RZ, R29 ;  /* 0x000000ffff068224 */ /* 0x000fe200078e001d */
[----:B------:R-:W-:-:S03]  /*7230*/  IADD3 R40, P5, PT, R40, R2, RZ ;  /* 0x0000000228287210 */ /* 0x000fc60007fbe0ff */
[----:B------:R0:W-:Y:S04]  /*7240*/  STL [R1+0x23c], R7 ;  /* 0x00023c0701007387 */ /* 0x0001e80000100800 */
[----:B------:R0:W5:Y:S01]  /*7250*/  @!P0 LDG.E.U16 R72, desc[UR26][R6.64] ;  /* 0x0000001a06488981 */ /* 0x000162000c1e1500 */
[----:B------:R-:W-:-:S03]  /*7260*/  VIADD R46, R68, 0xffffffde ;  /* 0xffffffde442e7836 */ /* 0x000fc60000000000 */
[----:B--2---:R-:W2:Y:S01]  /*7270*/  LDL.LU R29, [R1+0x5b0] ;  /* 0x0005b000011d7983 */ /* 0x004ea20000300800 */
[----:B0-----:R-:W-:Y:S01]  /*7280*/  IMAD.MOV.U32 R7, RZ, RZ, R40 ;  /* 0x000000ffff077224 */ /* 0x001fe200078e0028 */
[----:B------:R-:W-:Y:S02]  /*7290*/  LEA.HI.X.SX32 R6, R41, R0, 0x1, P5 ;  /* 0x0000000029067211 */ /* 0x000fe400028f0eff */
[----:B------:R-:W-:Y:S02]  /*72a0*/  STL [R1+0x238], R40 ;  /* 0x0002382801007387 */ /* 0x000fe40000100800 */
[----:B------:R-:W-:Y:S02]  /*72b0*/  @!P4 LOP3.LUT R7, R7, R6, RZ, 0x3c, !PT ;  /* 0x000000060707c212 */ /* 0x000fe400078e3cff */
        /* <DEDUP_REMOVED lines=18> */
[----:B------:R-:W-:Y:S01]  /*73e0*/  IMAD.MOV.U32 R40, RZ, RZ, R31 ;  /* 0x000000ffff287224 */ /* 0x000fe200078e001f */
[----:B0-----:R-:W-:Y:S01]  /*73f0*/  @!P3 LOP3.LUT R6, R7, R6, RZ, 0x3c, !PT ;  /* 0x000000060706b212 */ /* 0x001fe200078e3cff */
[----:B------:R-:W-:-:S03]  /*7400*/  IMAD.SHL.U32 R8, R4, 0x20, RZ ;  /* 0x0000002004087824 */ /* 0x000fc600078e00ff */
[----:B------:R-:W-:Y:S01]  /*7410*/  @!P3 LOP3.LUT R7, R7, R6, RZ, 0x3c, !PT ;  /* 0x000000060707b212 */ /* 0x000fe200078e3cff */
[----:B------:R-:W-:Y:S01]  /*7420*/  VIADD R42, R68, 0xffffffe0 ;  /* 0xffffffe0442a7836 */ /* 0x000fe20000000000 */
[----:B------:R-:W-:-:S03]  /*7430*/  LEA R31, P5, R4, R2, 0x6 ;  /* 0x00000002041f7211 */ /* 0x000fc600078a30ff */
[----:B------:R0:W5:Y:S01]  /*7440*/  @!P3 LDG.E.U16 R70, desc[UR26][R6.64] ;  /* 0x0000001a0646b981 */ /* 0x000162000c1e1500 */
[----:B------:R-:W-:Y:S02]  /*7450*/  ISETP.GE.U32.AND P6, PT, R42, 0x7fffff61, PT ;  /* 0x7fffff612a00780c */ /* 0x000fe40003fc6070 */
[----:B------:R-:W-:Y:S01]  /*7460*/  PRMT R69, RZ, 0x7610, R69 ;  /* 0x00007610ff457816 */ /* 0x000fe20000000045 */
[----:B0-----:R-:W-:Y:S01]  /*7470*/  IMAD.MOV.U32 R6, RZ, RZ, R40 ;  /* 0x000000ffff067224 */ /* 0x001fe200078e0028 */
[----:B------:R-:W-:Y:S02]  /*7480*/  LEA.HI.X.SX32 R7, R8, R0, 0x1, P5 ;  /* 0x0000000008077211 */ /* 0x000fe400028f0eff */
[----:B------:R-:W-:Y:S01]  /*7490*/  IADD3 R40, P5, PT, R33, R2, RZ ;  /* 0x0000000221287210 */ /* 0x000fe20007fbe0ff */
[----:B------:R-:W-:Y:S02]  /*74a0*/  IMAD.MOV.U32 R33, RZ, RZ, R6 ;  /* 0x000000ffff217224 */ /* 0x000fe400078e0006 */
[----:B------:R-:W-:-:S02]  /*74b0*/  @!P2 IMAD.MOV.U32 R6, RZ, RZ, R31 ;  /* 0x000000ffff06a224 */ /* 0x000fc400078e001f */
[----:B------:R-:W-:Y:S01]  /*74c0*/  IMAD R8, R4, 0x1f, RZ ;  /* 0x0000001f04087824 */ /* 0x000fe200078e02ff */
[----:B------:R0:W-:Y:S01]  /*74d0*/  STL [R1+0x228], R31 ;  /* 0x0002281f01007387 */ /* 0x0001e20000100800 */
[----:B------:R-:W-:-:S03]  /*74e0*/  VIADD R37, R68, 0xffffffe3 ;  /* 0xffffffe344257836 */ /* 0x000fc60000000000 */
[----:B------:R3:W-:Y:S04]  /*74f0*/  STL [R1+0x224], R7 ;  /* 0x0002240701007387 */ /* 0x0007e80000100800 */
[----:B------:R3:W5:Y:S01]  /*7500*/  @!P2 LDG.E.U16 R69, desc[UR26][R6.64] ;  /* 0x0000001a0645a981 */ /* 0x000762000c1e1500 */
[----:B------:R-:W-:Y:S01]  /*7510*/  ISETP.GE.U32.AND P3, PT, R37, 0x7fffff64, PT ;  /* 0x7fffff642500780c */ /* 0x000fe20003f66070 */
[----:B------:R-:W-:Y:S02]  /*7520*/  VIADD R37, R68, 0xffffffe4 ;  /* 0xffffffe444257836 */ /* 0x000fe40000000000 */
[----:B0-----:R-:W4:Y:S01]  /*7530*/  LDL.LU R31, [R1+0x5ac] ;  /* 0x0005ac00011f7983 */ /* 0x001f220000300800 */
[----:B---3--:R-:W-:Y:S01]  /*7540*/  IMAD.MOV.U32 R7, RZ, RZ, R40 ;  /* 0x000000ffff077224 */ /* 0x008fe200078e0028 */
[----:B------:R-:W-:-:S02]  /*7550*/  LEA.HI.X.SX32 R6, R8, R0, 0x1, P5 ;  /* 0x0000000008067211 */ /* 0x000fc400028f0eff */
[----:B------:R-:W-:Y:S02]  /*7560*/  STL [R1+0x220], R40 ;  /* 0x0002202801007387 */ /* 0x000fe40000100800 */
[----:B------:R-:W-:Y:S02]  /*7570*/  @!P6 LOP3.LUT R7, R7, R6, RZ, 0x3c, !PT ;  /* 0x000000060707e212 */ /* 0x000fe400078e3cff */
[----:B------:R0:W-:Y:S01]  /*7580*/  STL [R1+0x21c], R6 ;  /* 0x00021c0601007387 */ /* 0x0001e20000100800 */
[----:B------:R-:W-:Y:S01]  /*7590*/  PRMT R67, RZ, 0x7610, R67 ;  /* 0x00007610ff437816 */ /* 0x000fe20000000043 */
[----:B------:R-:W-:Y:S01]  /*75a0*/  VIADD R8, R68, 0xffffffe5 ;  /* 0xffffffe544087836 */ /* 0x000fe20000000000 */
[----:B------:R-:W-:Y:S02]  /*75b0*/  ISETP.GE.U32.AND P2, PT, R37, 0x7fffff65, PT ;  /* 0x7fffff652500780c */ /* 0x000fe40003f46070 */
[----:B------:R-:W-:Y:S02]  /*75c0*/  IADD3 R37, P5, PT, R9, R2, RZ ;  /* 0x0000000209257210 */ /* 0x000fe40007fbe0ff */
[----:B0-----:R-:W-:Y:S01]  /*75d0*/  @!P6 LOP3.LUT R6, R7, R6, RZ, 0x3c, !PT ;  /* 0x000000060706e212 */ /* 0x001fe200078e3cff */
[----:B------:R-:W-:-:S03]  /*75e0*/  IMAD R40, R4, 0x1e, RZ ;  /* 0x0000001e04287824 */ /* 0x000fc600078e02ff */
[----:B------:R-:W-:Y:S02]  /*75f0*/  @!P6 LOP3.LUT R7, R7, R6, RZ, 0x3c, !PT ;  /* 0x000000060707e212 */ /* 0x000fe400078e3cff */
[----:B------:R-:W-:-:S03]  /*7600*/  PRMT R66, RZ, 0x7610, R66 ;  /* 0x00007610ff427816 */ /* 0x000fc60000000042 */
[----:B------:R0:W5:Y:S01]  /*7610*/  @!P6 LDG.E.U16 R67, desc[UR26][R6.64] ;  /* 0x0000001a0643e981 */ /* 0x000162000c1e1500 */
[----:B------:R-:W-:Y:S01]  /*7620*/  ISETP.GE.U32.AND P6, PT, R8, 0x7fffff66, PT ;  /* 0x7fffff660800780c */ /* 0x000fe20003fc6070 */
[----:B------:R-:W-:Y:S02]  /*7630*/  IMAD R8, R4, 0x1d, RZ ;  /* 0x0000001d04087824 */ /* 0x000fe400078e02ff */
[----:B------:R3:W-:Y:S01]  /*7640*/  STL [R1+0x218], R37 ;  /* 0x0002182501007387 */ /* 0x0007e20000100800 */
[----:B0-----:R-:W-:Y:S01]  /*7650*/  LEA.HI.X.SX32 R7, R40, R0, 0x1, P5 ;  /* 0x0000000028077211 */ /* 0x001fe200028f0eff */
[----:B------:R-:W-:Y:S01]  /*7660*/  @!P0 IMAD.MOV.U32 R6, RZ, RZ, R37 ;  /* 0x000000ffff068224 */ /* 0x000fe200078e0025 */
[----:B------:R-:W-:Y:S01]  /*7670*/  IADD3 R10, P5, PT, R10, R2, RZ ;  /* 0x000000020a0a7210 */ /* 0x000fe20007fbe0ff */
[----:B---3--:R-:W-:Y:S02]  /*7680*/  IMAD R37, R4, 0x1c, RZ ;  /* 0x0000001c04257824 */ /* 0x008fe400078e02ff */
[----:B------:R0:W-:Y:S04]  /*7690*/  STL [R1+0x214], R7 ;  /* 0x0002140701007387 */ /* 0x0001e80000100800 */
[----:B------:R0:W5:Y:S01]  /*76a0*/  @!P0 LDG.E.U16 R66, desc[UR26][R6.64] ;  /* 0x0000001a06428981 */ /* 0x000162000c1e1500 */
[----:B------:R-:W-:-:S03]  /*76b0*/  PRMT R65, RZ, 0x7610, R65 ;  /* 0x00007610ff417816 */ /* 0x000fc60000000041 */
[----:B------:R3:W-:Y:S01]  /*76c0*/  STL [R1+0x110], R10 ;  /* 0x0001100a01007387 */ /* 0x0007e20000100800 */
[----:B0-----:R-:W-:Y:S02]  /*76d0*/  LEA.HI.X.SX32 R7, R8, R0, 0x1, P5 ;  /* 0x0000000008077211 */ /* 0x001fe400028f0eff */
[----:B------:R-:W-:Y:S01]  /*76e0*/  IADD3 R11, P5, PT, R11, R2, RZ ;  /* 0x000000020b0b7210 */ /* 0x000fe20007fbe0ff */
[----:B------:R-:W-:Y:S02]  /*76f0*/  @!P4 IMAD.MOV.U32 R6, RZ, RZ, R10 ;  /* 0x000000ffff06c224 */ /* 0x000fe400078e000a */
[----:B---3--:R-:W-:Y:S01]  /*7700*/  IMAD.MOV.U32 R10, RZ, RZ, R33 ;  /* 0x000000ffff0a7224 */ /* 0x008fe200078e0021 */
[----:B------:R-:W-:Y:S01]  /*7710*/  LEA.HI.X.SX32 R33, R37, R0, 0x1, P5 ;  /* 0x0000000025217211 */ /* 0x000fe200028f0eff */
[----:B------:R-:W-:Y:S01]  /*7720*/  VIADD R8, R68, 0xffffffe7 ;  /* 0xffffffe744087836 */ /* 0x000fe20000000000 */
[----:B------:R0:W-:Y:S01]  /*7730*/  STL [R1+0x10c], R7 ;  /* 0x00010c0701007387 */ /* 0x0001e20000100800 */
[----:B------:R-:W-:-:S03]  /*7740*/  PRMT R64, RZ, 0x7610, R64 ;  /* 0x00007610ff407816 */ /* 0x000fc60000000040 */
[----:B------:R3:W5:Y:S01]  /*7750*/  @!P4 LDG.E.U16 R65, desc[UR26][R6.64] ;  /* 0x0000001a0641c981 */ /* 0x000762000c1e1500 */
[----:B------:R-:W-:Y:S01]  /*7760*/  ISETP.GE.U32.AND P4, PT, R8, 0x7fffff68, PT ;  /* 0x7fffff680800780c */ /* 0x000fe20003f86070 */
[----:B------:R-:W-:Y:S01]  /*7770*/  IMAD R8, R4, 0x1b, RZ ;  /* 0x0000001b04087824 */ /* 0x000fe200078e02ff */
[----:B------:R-:W-:Y:S01]  /*7780*/  IADD3 R12, P5, PT, R12, R2, RZ ;  /* 0x000000020c0c7210 */ /* 0x000fe20007fbe0ff */
[----:B------:R-:W-:Y:S01]  /*7790*/  VIADD R9, R68, 0xffffffe6 ;  /* 0xffffffe644097836 */ /* 0x000fe20000000000 */
[----:B------:R-:W-:Y:S01]  /*77a0*/  STL [R1+0x108], R11 ;  /* 0x0001080b01007387 */ /* 0x000fe20000100800 */
[----:B---3--:R-:W-:Y:S02]  /*77b0*/  @!P3 IMAD.MOV.U32 R6, RZ, RZ, R11 ;  /* 0x000000ffff06b224 */ /* 0x008fe400078e000b */
[----:B0-----:R-:W-:Y:S01]  /*77c0*/  @!P3 IMAD.MOV.U32 R7, RZ, RZ, R33 ;  /* 0x000000ffff07b224 */ /* 0x001fe200078e0021 */
[----:B------:R-:W-:Y:S01]  /*77d0*/  PRMT R63, RZ, 0x7610, R63 ;  /* 0x00007610ff3f7816 */ /* 0x000fe2000000003f */
[----:B------:R0:W-:Y:S04]  /*77e0*/  STL [R1+0x104], R33 ;  /* 0x0001042101007387 */ /* 0x0001e80000100800 */
[----:B------:R3:W5:Y:S01]  /*77f0*/  @!P3 LDG.E.U16 R64, desc[UR26][R6.64] ;  /* 0x0000001a0640b981 */ /* 0x000762000c1e1500 */
[----:B------:R-:W-:Y:S01]  /*7800*/  ISETP.GE.U32.AND P0, PT, R9, 0x7fffff67, PT ;  /* 0x7fffff670900780c */ /* 0x000fe20003f06070 */
[----:B0-----:R-:W-:Y:S01]  /*7810*/  IMAD R33, R4, 0x1a, RZ ;  /* 0x0000001a04217824 */ /* 0x001fe200078e02ff */
[----:B---3--:R-:W-:Y:S01]  /*7820*/  LEA.HI.X.SX32 R7, R8, R0, 0x1, P5 ;  /* 0x0000000008077211 */ /* 0x008fe200028f0eff */
[----:B------:R-:W-:Y:S01]  /*7830*/  @!P2 IMAD.MOV.U32 R6, RZ, RZ, R12 ;  /* 0x000000ffff06a224 */ /* 0x000fe200078e000c */
[----:B------:R-:W-:Y:S01]  /*7840*/  IADD3 R11, P5, PT, R30, R2, RZ ;  /* 0x000000021e0b7210 */ /* 0x000fe20007fbe0ff */
[----:B------:R-:W-:Y:S01]  /*7850*/  VIADD R8, R68, 0xffffffe9 ;  /* 0xffffffe944087836 */ /* 0x000fe20000000000 */
[----:B------:R0:W-:Y:S02]  /*7860*/  STL [R1+0x100], R12 ;  /* 0x0001000c01007387 */ /* 0x0001e40000100800 */
[----:B------:R-:W-:-:S02]  /*7870*/  LEA.HI.X.SX32 R30, R33, R0, 0x1, P5 ;  /* 0x00000000211e7211 */ /* 0x000fc400028f0eff */
[----:B------:R3:W5:Y:S01]  /*7880*/  @!P2 LDG.E.U16 R63, desc[UR26][R6.64] ;  /* 0x0000001a063fa981 */ /* 0x000762000c1e1500 */
[----:B------:R-:W-:Y:S01]  /*7890*/  ISETP.GE.U32.AND P2, PT, R8, 0x7fffff6a, PT ;  /* 0x7fffff6a0800780c */ /* 0x000fe20003f46070 */
[----:B------:R-:W-:Y:S01]  /*78a0*/  IMAD R8, R4, 0x19, RZ ;  /* 0x0000001904087824 */ /* 0x000fe200078e02ff */
[----:B------:R-:W-:Y:S01]  /*78b0*/  PRMT R62, RZ, 0x7610, R62 ;  /* 0x00007610ff3e7816 */ /* 0x000fe2000000003e */
[----:B------:R1:W-:Y:S01]  /*78c0*/  STL [R1+0xfc], R7 ;  /* 0x0000fc0701007387 */ /* 0x0003e20000100800 */
[----:B0-----:R-:W-:Y:S01]  /*78d0*/  IADD3 R12, P5, PT, R34, R2, RZ ;  /* 0x00000002220c7210 */ /* 0x001fe20007fbe0ff */
[----:B---3--:R-:W-:-:S03]  /*78e0*/  @!P6 IMAD.MOV.U32 R6, RZ, RZ, R11 ;  /* 0x000000ffff06e224 */ /* 0x008fc600078e000b */
[----:B------:R-:W-:Y:S01]  /*78f0*/  LEA.HI.X.SX32 R34, R8, R0, 0x1, P5 ;  /* 0x0000000008227211 */ /* 0x000fe200028f0eff */
[----:B-1----:R-:W-:Y:S01]  /*7900*/  @!P6 IMAD.MOV.U32 R7, RZ, RZ, R30 ;  /* 0x000000ffff07e224 */ /* 0x002fe200078e001e */
[----:B------:R-:W-:Y:S01]  /*7910*/  PRMT R61, RZ, 0x7610, R61 ;  /* 0x00007610ff3d7816 */ /* 0x000fe2000000003d */
[C---:B------:R-:W-:Y:S01]  /*7920*/  VIADD R9, R68.reuse, 0xffffffe8 ;  /* 0xffffffe844097836 */ /* 0x040fe20000000000 */
[----:B------:R0:W-:Y:S01]  /*7930*/  STL [R1+0xf8], R11 ;  /* 0x0000f80b01007387 */ /* 0x0001e20000100800 */
[----:B------:R-:W-:-:S03]  /*7940*/  VIADD R8, R68, 0xffffffeb ;  /* 0xffffffeb44087836 */ /* 0x000fc60000000000 */
[----:B------:R1:W5:Y:S01]  /*7950*/  @!P6 LDG.E.U16 R62, desc[UR26][R6.64] ;  /* 0x0000001a063ee981 */ /* 0x000362000c1e1500 */
[----:B------:R-:W-:-:S03]  /*7960*/  ISETP.GE.U32.AND P3, PT, R9, 0x7fffff69, PT ;  /* 0x7fffff690900780c */ /* 0x000fc60003f66070 */
[----:B------:R3:W-:Y:S01]  /*7970*/  STL [R1+0xf4], R30 ;  /* 0x0000f41e01007387 */ /* 0x0007e20000100800 */
[----:B0-----:R-:W-:Y:S02]  /*7980*/  IMAD R11, R4, 0x18, RZ ;  /* 0x00000018040b7824 */ /* 0x001fe400078e02ff */
[----:B-1----:R-:W-:Y:S02]  /*7990*/  @!P0 IMAD.MOV.U32 R6, RZ, RZ, R12 ;  /* 0x000000ffff068224 */ /* 0x002fe400078e000c */
[----:B------:R-:W-:Y:S01]  /*79a0*/  @!P0 IMAD.MOV.U32 R7, RZ, RZ, R34 ;  /* 0x000000ffff078224 */ /* 0x000fe200078e0022 */
[----:B---3--:R-:W-:Y:S01]  /*79b0*/  IADD3 R30, P5, PT, R35, R2, RZ ;  /* 0x00000002231e7210 */ /* 0x008fe20007fbe0ff */
[----:B------:R0:W-:Y:S01]  /*79c0*/  STL [R1+0xf0], R12 ;  /* 0x0000f00c01007387 */ /* 0x0001e20000100800 */
[----:B------:R-:W-:-:S03]  /*79d0*/  VIADD R9, R68, 0xffffffea ;  /* 0xffffffea44097836 */ /* 0x000fc60000000000 */
[----:B------:R1:W-:Y:S04]  /*79e0*/  STL [R1+0xec], R34 ;  /* 0x0000ec2201007387 */ /* 0x0003e80000100800 */
[----:B------:R3:W5:Y:S01]  /*79f0*/  @!P0 LDG.E.U16 R61, desc[UR26][R6.64] ;  /* 0x0000001a063d8981 */ /* 0x000762000c1e1500 */
[----:B------:R-:W-:Y:S01]  /*7a00*/  ISETP.GE.U32.AND P0, PT, R8, 0x7fffff6c, PT ;  /* 0x7fffff6c0800780c */ /* 0x000fe20003f06070 */
[----:B0-----:R-:W-:Y:S02]  /*7a10*/  IMAD.MOV.U32 R12, RZ, RZ, R10 ;  /* 0x000000ffff0c7224 */ /* 0x001fe400078e000a */
[----:B------:R-:W-:Y:S01]  /*7a20*/  IMAD R8, R4, 0x17, RZ ;  /* 0x0000001704087824 */ /* 0x000fe200078e02ff */
[----:B-1----:R-:W-:Y:S02]  /*7a30*/  LEA.HI.X.SX32 R34, R11, R0, 0x1, P5 ;  /* 0x000000000b227211 */ /* 0x002fe400028f0eff */
[----:B------:R-:W-:Y:S01]  /*7a40*/  IADD3 R10, P5, PT, R36, R2, RZ ;  /* 0x00000002240a7210 */ /* 0x000fe20007fbe0ff */
[----:B------:R0:W-:Y:S01]  /*7a50*/  STL [R1+0xe8], R30 ;  /* 0x0000e81e01007387 */ /* 0x0001e20000100800 */
[----:B------:R-:W-:Y:S01]  /*7a60*/  PRMT R60, RZ, 0x7610, R60 ;  /* 0x00007610ff3c7816 */ /* 0x000fe2000000003c */
[----:B---3--:R-:W-:Y:S01]  /*7a70*/  @!P4 IMAD.MOV.U32 R6, RZ, RZ, R30 ;  /* 0x000000ffff06c224 */ /* 0x008fe200078e001e */
[----:B------:R-:W-:Y:S01]  /*7a80*/  ISETP.GE.U32.AND P6, PT, R9, 0x7fffff6b, PT ;  /* 0x7fffff6b0900780c */ /* 0x000fe20003fc6070 */
[----:B------:R-:W-:-:S02]  /*7a90*/  @!P4 IMAD.MOV.U32 R7, RZ, RZ, R34 ;  /* 0x000000ffff07c224 */ /* 0x000fc400078e0022 */
[----:B------:R-:W-:Y:S01]  /*7aa0*/  VIADD R9, R68, 0xffffffec ;  /* 0xffffffec44097836 */ /* 0x000fe20000000000 */
[----:B------:R-:W-:Y:S02]  /*7ab0*/  PRMT R59, RZ, 0x7610, R59 ;  /* 0x00007610ff3b7816 */ /* 0x000fe4000000003b */
[----:B------:R1:W5:Y:S01]  /*7ac0*/  @!P4 LDG.E.U16 R60, desc[UR26][R6.64] ;  /* 0x0000001a063cc981 */ /* 0x000362000c1e1500 */
[----:B0-----:R-:W-:Y:S01]  /*7ad0*/  LEA.HI.X.SX32 R30, R8, R0, 0x1, P5 ;  /* 0x00000000081e7211 */ /* 0x001fe200028f0eff */
[----:B------:R-:W-:Y:S01]  /*7ae0*/  VIADD R8, R68, 0xffffffed ;  /* 0xffffffed44087836 */ /* 0x000fe20000000000 */
[----:B------:R-:W-:Y:S01]  /*7af0*/  ISETP.GE.U32.AND P4, PT, R9, 0x7fffff6d, PT ;  /* 0x7fffff6d0900780c */ /* 0x000fe20003f86070 */
[----:B------:R0:W-:Y:S01]  /*7b00*/  STL [R1+0xe4], R34 ;  /* 0x0000e42201007387 */ /* 0x0001e20000100800 */
[----:B------:R-:W-:Y:S02]  /*7b10*/  IMAD R9, R4, 0x16, RZ ;  /* 0x0000001604097824 */ /* 0x000fe400078e02ff */
[----:B-1----:R-:W-:-:S02]  /*7b20*/  @!P3 IMAD.MOV.U32 R6, RZ, RZ, R10 ;  /* 0x000000ffff06b224 */ /* 0x002fc400078e000a */
[----:B------:R-:W-:Y:S01]  /*7b30*/  @!P3 IMAD.MOV.U32 R7, RZ, RZ, R30 ;  /* 0x000000ffff07b224 */ /* 0x000fe200078e001e */
[----:B0-----:R-:W-:Y:S01]  /*7b40*/  IADD3 R34, P5, PT, R38, R2, RZ ;  /* 0x0000000226227210 */ /* 0x001fe20007fbe0ff */
[----:B------:R0:W-:Y:S03]  /*7b50*/  STL [R1+0xe0], R10 ;  /* 0x0000e00a01007387 */ /* 0x0001e60000100800 */
[----:B------:R-:W-:Y:S01]  /*7b60*/  LEA.HI.X.SX32 R35, R9, R0, 0x1, P5 ;  /* 0x0000000009237211 */ /* 0x000fe200028f0eff */
[----:B------:R1:W5:Y:S01]  /*7b70*/  @!P3 LDG.E.U16 R59, desc[UR26][R6.64] ;  /* 0x0000001a063bb981 */ /* 0x000362000c1e1500 */
[----:B------:R-:W-:Y:S01]  /*7b80*/  ISETP.GE.U32.AND P3, PT, R8, 0x7fffff6e, PT ;  /* 0x7fffff6e0800780c */ /* 0x000fe20003f66070 */
[----:B------:R-:W-:Y:S02]  /*7b90*/  IMAD R8, R4, 0x15, RZ ;  /* 0x0000001504087824 */ /* 0x000fe400078e02ff */
[----:B------:R3:W-:Y:S01]  /*7ba0*/  STL [R1+0xdc], R30 ;  /* 0x0000dc1e01007387 */ /* 0x0007e20000100800 */
[----:B------:R-:W-:Y:S01]  /*7bb0*/  PRMT R58, RZ, 0x7610, R58 ;  /* 0x00007610ff3a7816 */ /* 0x000fe2000000003a */
[----:B0-----:R-:W-:-:S02]  /*7bc0*/  VIADD R10, R68, 0xffffffee ;  /* 0xffffffee440a7836 */ /* 0x001fc40000000000 */
[----:B------:R-:W-:Y:S01]  /*7bd0*/  STL [R1+0xd8], R34 ;  /* 0x0000d82201007387 */ /* 0x000fe20000100800 */
[----:B-1----:R-:W-:Y:S01]  /*7be0*/  @!P2 IMAD.MOV.U32 R6, RZ, RZ, R34 ;  /* 0x000000ffff06a224 */ /* 0x002fe200078e0022 */
[----:B---3--:R-:W-:Y:S02]  /*7bf0*/  IADD3 R30, P5, PT, R39, R2, RZ ;  /* 0x00000002271e7210 */ /* 0x008fe40007fbe0ff */
        /* <DEDUP_REMOVED lines=9> */
[----:B-1----:R-:W-:Y:S02]  /*7c90*/  @!P6 IMAD.MOV.U32 R6, RZ, RZ, R30 ;  /* 0x000000ffff06e224 */ /* 0x002fe400078e001e */
[----:B------:R-:W-:Y:S01]  /*7ca0*/  @!P6 IMAD.MOV.U32 R7, RZ, RZ, R35 ;  /* 0x000000ffff07e224 */ /* 0x000fe200078e0023 */
[----:B------:R-:W-:Y:S01]  /*7cb0*/  LEA.HI.X.SX32 R36, R10, R0, 0x1, P5 ;  /* 0x000000000a247211 */ /* 0x000fe200028f0eff */
[----:B------:R0:W-:Y:S04]  /*7cc0*/  STL [R1+0xd0], R30 ;  /* 0x0000d01e01007387 */ /* 0x0001e80000100800 */
[----:B------:R1:W5:Y:S01]  /*7cd0*/  @!P6 LDG.E.U16 R57, desc[UR26][R6.64] ;  /* 0x0000001a0639e981 */ /* 0x000362000c1e1500 */
[----:B------:R-:W-:Y:S01]  /*7ce0*/  ISETP.GE.U32.AND P6, PT, R8, 0x7fffff70, PT ;  /* 0x7fffff700800780c */ /* 0x000fe20003fc6070 */
[----:B------:R-:W-:Y:S01]  /*7cf0*/  IMAD R8, R4, 0x13, RZ ;  /* 0x0000001304087824 */ /* 0x000fe200078e02ff */
[----:B------:R-:W-:Y:S01]  /*7d00*/  PRMT R56, RZ, 0x7610, R56 ;  /* 0x00007610ff387816 */ /* 0x000fe20000000038 */
[----:B------:R3:W-:Y:S01]  /*7d10*/  STL [R1+0xcc], R35 ;  /* 0x0000cc2301007387 */ /* 0x0007e20000100800 */
[----:B0-----:R-:W-:-:S03]  /*7d20*/  IADD3 R30, P5, PT, R44, R2, RZ ;  /* 0x000000022c1e7210 */ /* 0x001fc60007fbe0ff */
[----:B------:R-:W-:Y:S01]  /*7d30*/  STL [R1+0xc8], R34 ;  /* 0x0000c82201007387 */ /* 0x000fe20000100800 */
[----:B-1----:R-:W-:-:S03]  /*7d40*/  @!P0 IMAD.MOV.U32 R6, RZ, RZ, R34 ;  /* 0x000000ffff068224 */ /* 0x002fc600078e0022 */
[----:B------:R0:W-:Y:S01]  /*7d50*/  STL [R1+0xc4], R36 ;  /* 0x0000c42401007387 */ /* 0x0001e20000100800 */
[----:B------:R-:W-:Y:S02]  /*7d60*/  @!P0 IMAD.MOV.U32 R7, RZ, RZ, R36 ;  /* 0x000000ffff078224 */ /* 0x000fe400078e0024 */
[----:B---3--:R-:W-:Y:S02]  /*7d70*/  IMAD.MOV.U32 R35, RZ, RZ, R12 ;  /* 0x000000ffff237224 */ /* 0x008fe400078e000c */
[----:B------:R-:W-:Y:S01]  /*7d80*/  VIADD R12, R68, 0xfffffff0 ;  /* 0xfffffff0440c7836 */ /* 0x000fe20000000000 */
[----:B------:R1:W5:Y:S01]  /*7d90*/  @!P0 LDG.E.U16 R56, desc[UR26][R6.64] ;  /* 0x0000001a06388981 */ /* 0x000362000c1e1500 */
[----:B0-----:R-:W-:Y:S02]  /*7da0*/  LEA.HI.X.SX32 R36, R8, R0, 0x1, P5 ;  /* 0x0000000008247211 */ /* 0x001fe400028f0eff */
[----:B------:R-:W-:Y:S01]  /*7db0*/  PRMT R55, RZ, 0x7610, R55 ;  /* 0x00007610ff377816 */ /* 0x000fe20000000037 */
[----:B------:R-:W-:Y:S01]  /*7dc0*/  VIADD R8, R68, 0xfffffff1 ;  /* 0xfffffff144087836 */ /* 0x000fe20000000000 */
[----:B------:R-:W-:Y:S01]  /*7dd0*/  ISETP.GE.U32.AND P0, PT, R12, 0x7fffff71, PT ;  /* 0x7fffff710c00780c */ /* 0x000fe20003f06070 */
[----:B------:R-:W-:Y:S01]  /*7de0*/  IMAD R12, R4, 0x12, RZ ;  /* 0x00000012040c7824 */ /* 0x000fe200078e02ff */
[----:B------:R-:W-:Y:S01]  /*7df0*/  IADD3 R34, P5, PT, R45, R2, RZ ;  /* 0x000000022d227210 */ /* 0x000fe20007fbe0ff */
[----:B-1----:R-:W-:-:S02]  /*7e00*/  @!P4 IMAD.MOV.U32 R6, RZ, RZ, R30 ;  /* 0x000000ffff06c224 */ /* 0x002fc400078e001e */
        /* <DEDUP_REMOVED lines=8> */
[----:B-1----:R-:W-:Y:S01]  /*7e90*/  LEA.HI.X.SX32 R7, R12, R0, 0x1, P5 ;  /* 0x000000000c077211 */ /* 0x002fe200028f0eff */
[----:B------:R-:W-:Y:S01]  /*7ea0*/  @!P3 IMAD.MOV.U32 R6, RZ, RZ, R34 ;  /* 0x000000ffff06b224 */ /* 0x000fe200078e0022 */
[----:B---3--:R-:W-:Y:S01]  /*7eb0*/  IADD3 R36, P5, PT, R41, R2, RZ ;  /* 0x0000000229247210 */ /* 0x008fe20007fbe0ff */
[----:B------:R0:W-:Y:S01]  /*7ec0*/  STL [R1+0xb8], R34 ;  /* 0x0000b82201007387 */ /* 0x0001e20000100800 */
[----:B------:R-:W-:-:S03]  /*7ed0*/  PRMT R53, RZ, 0x7610, R53 ;  /* 0x00007610ff357816 */ /* 0x000fc60000000035 */
[----:B------:R1:W-:Y:S04]  /*7ee0*/  STL [R1+0xb4], R7 ;  /* 0x0000b40701007387 */ /* 0x0003e80000100800 */
[----:B------:R1:W5:Y:S01]  /*7ef0*/  @!P3 LDG.E.U16 R54, desc[UR26][R6.64] ;  /* 0x0000001a0636b981 */ /* 0x000362000c1e1500 */
[----:B------:R-:W-:Y:S01]  /*7f00*/  ISETP.GE.U32.AND P3, PT, R30, 0x7fffff73, PT ;  /* 0x7fffff731e00780c */ /* 0x000fe20003f66070 */
[----:B0-----:R-:W-:Y:S02]  /*7f10*/  IMAD.MOV.U32 R34, RZ, RZ, R32 ;  /* 0x000000ffff227224 */ /* 0x001fe400078e0020 */
[----:B------:R-:W-:Y:S01]  /*7f20*/  VIADD R30, R68, 0xfffffff3 ;  /* 0xfffffff3441e7836 */ /* 0x000fe20000000000 */
[----:B------:R-:W-:Y:S01]  /*7f30*/  STL [R1+0xb0], R36 ;  /* 0x0000b02401007387 */ /* 0x000fe20000100800 */
[----:B-1----:R-:W-:Y:S01]  /*7f40*/  LEA.HI.X.SX32 R7, R8, R0, 0x1, P5 ;  /* 0x0000000008077211 */ /* 0x002fe200028f0eff */
[----:B------:R-:W-:Y:S01]  /*7f50*/  @!P2 IMAD.MOV.U32 R6, RZ, RZ, R36 ;  /* 0x000000ffff06a224 */ /* 0x000fe200078e0024 */
[C---:B------:R-:W-:Y:S01]  /*7f60*/  LEA R32, P5, R4.reuse, R2, 0x5 ;  /* 0x0000000204207211 */ /* 0x040fe200078a28ff */
[----:B------:R-:W-:Y:S01]  /*7f70*/  IMAD.SHL.U32 R8, R4, 0x10, RZ ;  /* 0x0000001004087824 */ /* 0x000fe200078e00ff */
[----:B------:R-:W-:Y:S01]  /*7f80*/  PRMT R52, RZ, 0x7610, R52 ;  /* 0x00007610ff347816 */ /* 0x000fe20000000034 */
[----:B------:R0:W-:Y:S04]  /*7f90*/  STL [R1+0xac], R7 ;  /* 0x0000ac0701007387 */ /* 0x0001e80000100800 */
        /* <DEDUP_REMOVED lines=8> */
[----:B------:R-:W-:-:S02]  /*8020*/  IMAD R8, R4, 0xf, RZ ;  /* 0x0000000f04087824 */ /* 0x000fc400078e02ff */
[----:B------:R0:W-:Y:S04]  /*8030*/  STL [R1+0xa4], R7 ;  /* 0x0000a40701007387 */ /* 0x0001e80000100800 */
[----:B------:R0:W5:Y:S01]  /*8040*/  @!P6 LDG.E.U16 R52, desc[UR26][R6.64] ;  /* 0x0000001a0634e981 */ /* 0x000162000c1e1500 */
[----:B------:R-:W-:Y:S01]  /*8050*/  ISETP.GE.U32.AND P6, PT, R30, 0x7fffff75, PT ;  /* 0x7fffff751e00780c */ /* 0x000fe20003fc6070 */
[----:B------:R-:W-:Y:S01]  /*8060*/  IMAD R30, R4, 0xe, RZ ;  /* 0x0000000e041e7824 */ /* 0x000fe200078e02ff */
[----:B0-----:R-:W-:Y:S01]  /*8070*/  LEA.HI.X.SX32 R7, R8, R0, 0x1, P5 ;  /* 0x0000000008077211 */ /* 0x001fe200028f0eff */
[----:B------:R-:W-:Y:S01]  /*8080*/  @!P0 IMAD.MOV.U32 R6, RZ, RZ, R36 ;  /* 0x000000ffff068224 */ /* 0x000fe200078e0024 */
[----:B------:R-:W-:Y:S01]  /*8090*/  IADD3 R32, P5, PT, R37, R2, RZ ;  /* 0x0000000225207210 */ /* 0x000fe20007fbe0ff */
[----:B------:R-:W-:Y:S04]  /*80a0*/  STL [R1+0xa0], R36 ;  /* 0x0000a02401007387 */ /* 0x000fe80000100800 */
[----:B------:R0:W5:Y:S04]  /*80b0*/  @!P0 LDG.E.U16 R51, desc[UR26][R6.64] ;  /* 0x0000001a06338981 */ /* 0x000168000c1e1500 */
[----:B------:R1:W-:Y:S01]  /*80c0*/  STL [R1+0x9c], R7 ;  /* 0x00009c0701007387 */ /* 0x0003e20000100800 */
[----:B0-----:R-:W-:-:S03]  /*80d0*/  LEA.HI.X.SX32 R6, R30, R0, 0x1, P5 ;  /* 0x000000001e067211 */ /* 0x001fc600028f0eff */
[----:B------:R0:W-:Y:S01]  /*80e0*/  STL [R1+0x98], R32 ;  /* 0x0000982001007387 */ /* 0x0001e20000100800 */
[----:B-1----:R-:W-:-:S03]  /*80f0*/  IMAD.MOV.U32 R7, RZ, RZ, R32 ;  /* 0x000000ffff077224 */ /* 0x002fc600078e0020 */
[----:B------:R1:W-:Y:S01]  /*8100*/  STL [R1+0x94], R6 ;  /* 0x0000940601007387 */ /* 0x0003e20000100800 */
[----:B0-----:R-:W-:-:S03]  /*8110*/  IADD3 R32, P5, PT, R33, R2, RZ ;  /* 0x0000000221207210 */ /* 0x001fc60007fbe0ff */
[----:B------:R-:W3:Y:S01]  /*8120*/  LDL.LU R33, [R1+0x128] ;  /* 0x0001280001217983 */ /* 0x000ee20000300800 */
[----:B------:R-:W-:Y:S01]  /*8130*/  @!P4 LOP3.LUT R7, R7, R6, RZ, 0x3c, !PT ;  /* 0x000000060707c212 */ /* 0x000fe200078e3cff */
[----:B------:R-:W-:-:S03]  /*8140*/  VIADD R8, R68, 0xfffffff5 ;  /* 0xfffffff544087836 */ /* 0x000fc60000000000 */
[C---:B-1----:R-:W-:Y:S02]  /*8150*/  @!P4 LOP3.LUT R6, R7.reuse, R6, RZ, 0x3c, !PT ;  /* 0x000000060706c212 */ /* 0x042fe400078e3cff */
[----:B------:R-:W-:Y:S02]  /*8160*/  PRMT R50, RZ, 0x7610, R50 ;  /* 0x00007610ff327816 */ /* 0x000fe40000000032 */
[----:B------:R-:W-:Y:S01]  /*8170*/  ISETP.GE.U32.AND P0, PT, R8, 0x7fffff76, PT ;  /* 0x7fffff760800780c */ /* 0x000fe20003f06070 */
[----:B------:R-:W-:Y:S01]  /*8180*/  IMAD R8, R4, 0xd, RZ ;  /* 0x0000000d04087824 */ /* 0x000fe200078e02ff */
[----:B------:R-:W-:Y:S01]  /*8190*/  @!P4 LOP3.LUT R7, R7, R6, RZ, 0x3c, !PT ;  /* 0x000000060707c212 */ /* 0x000fe200078e3cff */
[----:B------:R-:W-:Y:S02]  /*81a0*/  IMAD.MOV.U32 R36, RZ, RZ, R34 ;  /* 0x000000ffff247224 */ /* 0x000fe400078e0022 */
[----:B------:R-:W-:Y:S02]  /*81b0*/  VIADD R34, R68, 0xfffffff6 ;  /* 0xfffffff644227836 */ /* 0x000fe40000000000 */
[----:B------:R0:W5:Y:S01]  /*81c0*/  @!P4 LDG.E.U16 R50, desc[UR26][R6.64] ;  /* 0x0000001a0632c981 */ /* 0x000162000c1e1500 */
[----:B------:R-:W-:-:S03]  /*81d0*/  PRMT R49, RZ, 0x7610, R49 ;  /* 0x00007610ff317816 */ /* 0x000fc60000000031 */
[----:B------:R-:W-:Y:S01]  /*81e0*/  STL [R1+0x90], R32 ;  /* 0x0000902001007387 */ /* 0x000fe20000100800 */
[----:B0-----:R-:W-:Y:S02]  /*81f0*/  LEA.HI.X.SX32 R6, R8, R0, 0x1, P5 ;  /* 0x0000000008067211 */ /* 0x001fe400028f0eff */
[----:B------:R-:W-:-:S03]  /*8200*/  ISETP.GE.U32.AND P4, PT, R34, 0x7fffff77, PT ;  /* 0x7fffff772200780c */ /* 0x000fc60003f86070 */
[----:B------:R0:W-:Y:S01]  /*8210*/  STL [R1+0x8c], R6 ;  /* 0x00008c0601007387 */ /* 0x0001e20000100800 */
[----:B------:R-:W-:Y:S01]  /*8220*/  @!P3 IMAD.MOV.U32 R7, RZ, RZ, R6 ;  /* 0x000000ffff07b224 */ /* 0x000fe200078e0006 */
[----:B------:R-:W-:Y:S01]  /*8230*/  IADD3 R11, P5, PT, R11, R2, RZ ;  /* 0x000000020b0b7210 */ /* 0x000fe20007fbe0ff */
[----:B0-----:R-:W-:Y:S02]  /*8240*/  @!P3 IMAD.MOV.U32 R6, RZ, RZ, R32 ;  /* 0x000000ffff06b224 */ /* 0x001fe400078e0020 */
[----:B------:R-:W2:Y:S04]  /*8250*/  LDL.LU R32, [R1+0x5a8] ;  /* 0x0005a80001207983 */ /* 0x000ea80000300800 */
[----:B------:R0:W5:Y:S01]  /*8260*/  @!P3 LDG.E.U16 R49, desc[UR26][R6.64] ;  /* 0x0000001a0631b981 */ /* 0x000162000c1e1500 */
[----:B------:R-:W-:-:S02]  /*8270*/  VIADD R8, R68, 0xfffffff7 ;  /* 0xfffffff744087836 */ /* 0x000fc40000000000 */
[----:B0-----:R-:W-:Y:S01]  /*8280*/  IMAD.MOV.U32 R7, RZ, RZ, R11 ;  /* 0x000000ffff077224 */ /* 0x001fe200078e000b */
[----:B------:R0:W-:Y:S01]  /*8290*/  STL [R1+0x88], R11 ;  /* 0x0000880b01007387 */ /* 0x0001e20000100800 */
[----:B------:R-:W-:Y:S02]  /*82a0*/  PRMT R48, RZ, 0x7610, R48 ;  /* 0x00007610ff307816 */ /* 0x000fe40000000030 */
[----:B------:R-:W-:Y:S01]  /*82b0*/  ISETP.GE.U32.AND P3, PT, R8, 0x7fffff78, PT ;  /* 0x7fffff780800780c */ /* 0x000fe20003f66070 */
[----:B------:R-:W-:Y:S01]  /*82c0*/  IMAD R8, R4, 0xb, RZ ;  /* 0x0000000b04087824 */ /* 0x000fe200078e02ff */
[----:B------:R-:W-:Y:S01]  /*82d0*/  PRMT R47, RZ, 0x7610, R47 ;  /* 0x00007610ff2f7816 */ /* 0x000fe2000000002f */
[----:B0-----:R-:W-:Y:S01]  /*82e0*/  VIADD R11, R68, 0xfffffff8 ;  /* 0xfffffff8440b7836 */ /* 0x001fe20000000000 */
[----:B------:R-:W-:Y:S02]  /*82f0*/  PRMT R46, RZ, 0x7610, R46 ;  /* 0x00007610ff2e7816 */ /* 0x000fe4000000002e */
[----:B------:R-:W-:-:S02]  /*8300*/  PRMT R45, RZ, 0x7610, R45 ;  /* 0x00007610ff2d7816 */ /* 0x000fc4000000002d */
[----:B------:R-:W-:Y:S02]  /*8310*/  PRMT R44, RZ, 0x7610, R44 ;  /* 0x00007610ff2c7816 */ /* 0x000fe4000000002c */
[----:B------:R-:W-:Y:S01]  /*8320*/  PRMT R42, RZ, 0x7610, R42 ;  /* 0x00007610ff2a7816 */ /* 0x000fe2000000002a */
[----:B---3--:R-:W-:Y:S02]  /*8330*/  IMAD.MOV.U32 R34, RZ, RZ, R33 ;  /* 0x000000ffff227224 */ /* 0x008fe400078e0021 */
[----:B------:R-:W-:-:S05]  /*8340*/  IMAD R33, R4, 0xc, RZ ;  /* 0x0000000c04217824 */ /* 0x000fca00078e02ff */
[----:B------:R-:W-:-:S04]  /*8350*/  LEA.HI.X.SX32 R6, R33, R0, 0x1, P5 ;  /* 0x0000000021067211 */ /* 0x000fc800028f0eff */
[----:B------:R-:W-:Y:S01]  /*8360*/  @!P2 LOP3.LUT R7, R7, R6, RZ, 0x3c, !PT ;  /* 0x000000060707a212 */ /* 0x000fe200078e3cff */
[----:B------:R0:W-:Y:S01]  /*8370*/  STL [R1+0x84], R6 ;  /* 0x0000840601007387 */ /* 0x0001e20000100800 */
[----:B------:R-:W-:Y:S02]  /*8380*/  IADD3 R9, P5, PT, R9, R2, RZ ;  /* 0x0000000209097210 */ /* 0x000fe40007fbe0ff */
[----:B0-----:R-:W-:-:S04]  /*8390*/  @!P2 LOP3.LUT R6, R7, R6, RZ, 0x3c, !PT ;  /* 0x000000060706a212 */ /* 0x001fc800078e3cff */
[----:B------:R-:W-:-:S05]  /*83a0*/  @!P2 LOP3.LUT R7, R7, R6, RZ, 0x3c, !PT ;  /* 0x000000060707a212 */ /* 0x000fca00078e3cff */
[----:B------:R0:W5:Y:S02]  /*83b0*/  @!P2 LDG.E.U16 R48, desc[UR26][R6.64] ;  /* 0x0000001a0630a981 */ /* 0x000164000c1e1500 */
[----:B0-----:R-:W-:Y:S01]  /*83c0*/  IMAD.MOV.U32 R7, RZ, RZ, R9 ;  /* 0x000000ffff077224 */ /* 0x001fe200078e0009 */
[----:B------:R-:W-:Y:S01]  /*83d0*/  LEA.HI.X.SX32 R6, R8, R0, 0x1, P5 ;  /* 0x0000000008067211 */ /* 0x000fe200028f0eff */
[----:B------:R-:W-:Y:S03]  /*83e0*/  STL [R1+0x80], R9 ;  /* 0x0000800901007387 */ /* 0x000fe60000100800 */
[----:B------:R-:W-:Y:S01]  /*83f0*/  @!P6 LOP3.LUT R7, R7, R6, RZ, 0x3c, !PT ;  /* 0x000000060707e212 */ /* 0x000fe200078e3cff */
[----:B------:R0:W-:Y:S01]  /*8400*/  STL [R1+0x7c], R6 ;  /* 0x00007c0601007387 */ /* 0x0001e20000100800 */
[----:B------:R-:W-:Y:S01]  /*8410*/  ISETP.GE.U32.AND P2, PT, R11, 0x7fffff79, PT ;  /* 0x7fffff790b00780c */ /* 0x000fe20003f46070 */
[----:B------:R-:W-:Y:S01]  /*8420*/  IMAD.MOV.U32 R11, RZ, RZ, R5 ;  /* 0x000000ffff0b7224 */ /* 0x000fe200078e0005 */
[----:B------:R-:W-:-:S02]  /*8430*/  IADD3 R5, P5, PT, R10, R2, RZ ;  /* 0x000000020a057210 */ /* 0x000fc40007fbe0ff */
[----:B0-----:R-:W-:Y:S01]  /*8440*/  @!P6 LOP3.LUT R6, R7, R6, RZ, 0x3c, !PT ;  /* 0x000000060706e212 */ /* 0x001fe200078e3cff */
[----:B------:R-:W-:-:S03]  /*8450*/  IMAD R9, R4, 0xa, RZ ;  /* 0x0000000a04097824 */ /* 0x000fc600078e02ff */
[----:B------:R-:W-:-:S05]  /*8460*/  @!P6 LOP3.LUT R7, R7, R6, RZ, 0x3c, !PT ;  /* 0x000000060707e212 */ /* 0x000fca00078e3cff */
[----:B------:R0:W5:Y:S01]  /*8470*/  @!P6 LDG.E.U16 R47, desc[UR26][R6.64] ;  /* 0x0000001a062fe981 */ /* 0x000162000c1e1500 */
[----:B------:R-:W-:Y:S02]  /*8480*/  VIADD R8, R68, 0xfffffff9 ;  /* 0xfffffff944087836 */ /* 0x000fe40000000000 */
[----:B0-----:R-:W-:Y:S01]  /*8490*/  IMAD.MOV.U32 R7, RZ, RZ, R5 ;  /* 0x000000ffff077224 */ /* 0x001fe200078e0005 */
[----:B------:R-:W-:Y:S01]  /*84a0*/  LEA.HI.X.SX32 R6, R9, R0, 0x1, P5 ;  /* 0x0000000009067211 */ /* 0x000fe200028f0eff */
[----:B------:R-:W-:Y:S03]  /*84b0*/  STL [R1+0x78], R5 ;  /* 0x0000780501007387 */ /* 0x000fe60000100800 */
[-C--:B------:R-:W-:Y:S01]  /*84c0*/  @!P0 LOP3.LUT R7, R7, R6.reuse, RZ, 0x3c, !PT ;  /* 0x0000000607078212 */ /* 0x080fe200078e3cff */
[----:B------:R0:W-:Y:S01]  /*84d0*/  STL [R1+0x74], R6 ;  /* 0x0000740601007387 */ /* 0x0001e20000100800 */
[----:B------:R-:W-:Y:S01]  /*84e0*/  ISETP.GE.U32.AND P6, PT, R8, 0x7fffff7a, PT ;  /* 0x7fffff7a0800780c */ /* 0x000fe20003fc6070 */
[----:B------:R-:W-:Y:S01]  /*84f0*/  IMAD R8, R4, 0x9, RZ ;  /* 0x0000000904087824 */ /* 0x000fe200078e02ff */
[----:B0-----:R-:W-:-:S02]  /*8500*/  @!P0 LOP3.LUT R6, R7, R6, RZ, 0x3c, !PT ;  /* 0x0000000607068212 */ /* 0x001fc400078e3cff */
[----:B------:R-:W-:Y:S02]  /*8510*/  IADD3 R5, P5, PT, R12, R2, RZ ;  /* 0x000000020c057210 */ /* 0x000fe40007fbe0ff */
[----:B------:R-:W-:Y:S01]  /*8520*/  @!P0 LOP3.LUT R7, R7, R6, RZ, 0x3c, !PT ;  /* 0x0000000607078212 */ /* 0x000fe200078e3cff */
[----:B------:R-:W3:Y:S04]  /*8530*/  LDL.LU R12, [R1+0x118] ;  /* 0x00011800010c7983 */ /* 0x000ee80000300800 */
[----:B------:R0:W5:Y:S02]  /*8540*/  @!P0 LDG.E.U16 R46, desc[UR26][R6.64] ;  /* 0x0000001a062e8981 */ /* 0x000164000c1e1500 */
[----:B0-----:R-:W-:Y:S01]  /*8550*/  IMAD.MOV.U32 R7, RZ, RZ, R5 ;  /* 0x000000ffff077224 */ /* 0x001fe200078e0005 */
[----:B------:R-:W-:Y:S01]  /*8560*/  LEA.HI.X.SX32 R6, R8, R0, 0x1, P5 ;  /* 0x0000000008067211 */ /* 0x000fe200028f0eff */
[----:B------:R-:W-:Y:S03]  /*8570*/  STL [R1+0x70], R5 ;  /* 0x0000700501007387 */ /* 0x000fe60000100800 */
[----:B------:R-:W-:Y:S01]  /*8580*/  @!P4 LOP3.LUT R7, R7, R6, RZ, 0x3c, !PT ;  /* 0x000000060707c212 */ /* 0x000fe200078e3cff */
[----:B------:R0:W-:Y:S01]  /*8590*/  STL [R1+0x6c], R6 ;  /* 0x00006c0601007387 */ /* 0x0001e20000100800 */
[----:B------:R-:W-:-:S02]  /*85a0*/  IMAD.SHL.U32 R8, R4, 0x8, RZ ;  /* 0x0000000804087824 */ /* 0x000fc400078e00ff */
[C---:B0-----:R-:W-:Y:S02]  /*85b0*/  @!P4 LOP3.LUT R6, R7.reuse, R6, RZ, 0x3c, !PT ;  /* 0x000000060706c212 */ /* 0x041fe400078e3cff */
[----:B------:R-:W-:Y:S02]  /*85c0*/  LEA R5, P5, R4, R2, 0x4 ;  /* 0x0000000204057211 */ /* 0x000fe400078a20ff */
[----:B------:R-:W-:-:S05]  /*85d0*/  @!P4 LOP3.LUT R7, R7, R6, RZ, 0x3c, !PT ;  /* 0x000000060707c212 */ /* 0x000fca00078e3cff */
[----:B------:R0:W5:Y:S04]  /*85e0*/  @!P4 LDG.E.U16 R45, desc[UR26][R6.64] ;  /* 0x0000001a062dc981 */ /* 0x000168000c1e1500 */
[----:B------:R1:W-:Y:S01]  /*85f0*/  STL [R1+0x68], R5 ;  /* 0x0000680501007387 */ /* 0x0003e20000100800 */
[----:B0-----:R-:W-:Y:S01]  /*8600*/  LEA.HI.X.SX32 R7, R8, R0, 0x1, P5 ;  /* 0x0000000008077211 */ /* 0x001fe200028f0eff */
[----:B------:R-:W-:Y:S01]  /*8610*/  @!P3 IMAD.MOV.U32 R6, RZ, RZ, R5 ;  /* 0x000000ffff06b224 */ /* 0x000fe200078e0005 */
[----:B------:R-:W-:Y:S01]  /*8620*/  IADD3 R30, P5, PT, R30, R2, RZ ;  /* 0x000000021e1e7210 */ /* 0x000fe20007fbe0ff */
[----:B------:R-:W-:-:S03]  /*8630*/  IMAD R8, R4, 0x7, RZ ;  /* 0x0000000704087824 */ /* 0x000fc600078e02ff */
[----:B------:R0:W5:Y:S04]  /*8640*/  @!P3 LDG.E.U16 R44, desc[UR26][R6.64] ;  /* 0x0000001a062cb981 */ /* 0x000168000c1e1500 */
[----:B------:R2:W-:Y:S04]  /*8650*/  STL [R1+0x64], R7 ;  /* 0x0000640701007387 */ /* 0x0005e80000100800 */
[----:B-1----:R-:W3:Y:S01]  /*8660*/  LDL.LU R5, [R1+0x5a4] ;  /* 0x0005a40001057983 */ /* 0x002ee20000300800 */
[----:B0-----:R-:W-:Y:S01]  /*8670*/  IMAD.MOV.U32 R6, RZ, RZ, R3 ;  /* 0x000000ffff067224 */ /* 0x001fe200078e0003 */
[----:B--2---:R-:W-:-:S02]  /*8680*/  LEA.HI.X.SX32 R7, R8, R0, 0x1, P5 ;  /* 0x0000000008077211 */ /* 0x004fc400028f0eff */
[----:B------:R-:W-:Y:S01]  /*8690*/  IADD3 R3, P5, PT, R33, R2, RZ ;  /* 0x0000000221037210 */ /* 0x000fe20007fbe0ff */
[----:B------:R-:W-:Y:S02]  /*86a0*/  IMAD.MOV.U32 R33, RZ, RZ, R6 ;  /* 0x000000ffff217224 */ /* 0x000fe400078e0006 */
[----:B------:R-:W-:Y:S02]  /*86b0*/  @!P2 IMAD.MOV.U32 R6, RZ, RZ, R30 ;  /* 0x000000ffff06a224 */ /* 0x000fe400078e001e */
[----:B------:R-:W-:-:S03]  /*86c0*/  IMAD R8, R4, 0x6, RZ ;  /* 0x0000000604087824 */ /* 0x000fc600078e02ff */
[----:B------:R0:W5:Y:S04]  /*86d0*/  @!P2 LDG.E.U16 R42, desc[UR26][R6.64] ;  /* 0x0000001a062aa981 */ /* 0x000168000c1e1500 */
[----:B------:R-:W-:Y:S01]  /*86e0*/  STL [R1+0x60], R30 ;  /* 0x0000601e01007387 */ /* 0x000fe20000100800 */
[----:B0-----:R-:W-:-:S03]  /*86f0*/  LEA.HI.X.SX32 R6, R8, R0, 0x1, P5 ;  /* 0x0000000008067211 */ /* 0x001fc600028f0eff */
[----:B------:R0:W-:Y:S04]  /*8700*/  STL [R1+0x5c], R7 ;  /* 0x00005c0701007387 */ /* 0x0001e80000100800 */
[----:B------:R1:W-:Y:S04]  /*8710*/  STL [R1+0x58], R3 ;  /* 0x0000580301007387 */ /* 0x0003e80000100800 */
[----:B------:R2:W-:Y:S01]  /*8720*/  STL [R1+0x54], R6 ;  /* 0x0000540601007387 */ /* 0x0005e20000100800 */
[----:B0-----:R-:W-:Y:S01]  /*8730*/  IMAD.MOV.U32 R7, RZ, RZ, R3 ;  /* 0x000000ffff077224 */ /* 0x001fe200078e0003 */
[----:B-1----:R-:W-:-:S02]  /*8740*/  IADD3 R3, P5, PT, R9, R2, RZ ;  /* 0x0000000209037210 */ /* 0x002fc40007fbe0ff */
[----:B------:R-:W3:Y:S01]  /*8750*/  LDL.LU R9, [R1+0x120] ;  /* 0x0001200001097983 */ /* 0x000ee20000300800 */
[----:B------:R-:W-:-:S05]  /*8760*/  VIADD R10, R68, 0xfffffffa ;  /* 0xfffffffa440a7836 */ /* 0x000fca0000000000 */
[----:B------:R-:W-:Y:S01]  /*8770*/  ISETP.GE.U32.AND P0, PT, R10, 0x7fffff7b, PT ;  /* 0x7fffff7b0a00780c */ /* 0x000fe20003f06070 */
[----:B------:R-:W-:Y:S01]  /*8780*/  VIADD R10, R68, 0xfffffffb ;  /* 0xfffffffb440a7836 */ /* 0x000fe20000000000 */
[----:B------:R-:W-:-:S04]  /*8790*/  @!P6 LOP3.LUT R7, R7, R6, RZ, 0x3c, !PT ;  /* 0x000000060707e212 */ /* 0x000fc800078e3cff */
[----:B------:R-:W-:Y:S01]  /*87a0*/  ISETP.GE.U32.AND P4, PT, R10, 0x7fffff7c, PT ;  /* 0x7fffff7c0a00780c */ /* 0x000fe20003f86070 */
[----:B------:R-:W-:Y:S01]  /*87b0*/  VIADD R10, R68, 0xfffffffc ;  /* 0xfffffffc440a7836 */ /* 0x000fe20000000000 */
[----:B--2---:R-:W-:-:S04]  /*87c0*/  @!P6 LOP3.LUT R6, R7, R6, RZ, 0x3c, !PT ;  /* 0x000000060706e212 */ /* 0x004fc800078e3cff */
[----:B------:R-:W-:Y:S01]  /*87d0*/  ISETP.GE.U32.AND P3, PT, R10, 0x7fffff7d, PT ;  /* 0x7fffff7d0a00780c */ /* 0x000fe20003f66070 */
[----:B------:R-:W-:Y:S01]  /*87e0*/  VIADD R10, R68, 0xfffffffd ;  /* 0xfffffffd440a7836 */ /* 0x000fe20000000000 */
[----:B------:R-:W-:Y:S02]  /*87f0*/  PRMT R43, RZ, 0x7610, R43 ;  /* 0x00007610ff2b7816 */ /* 0x000fe4000000002b */
[----:B------:R-:W-:Y:S02]  /*8800*/  @!P6 LOP3.LUT R7, R7, R6, RZ, 0x3c, !PT ;  /* 0x000000060707e212 */ /* 0x000fe400078e3cff */
[----:B------:R-:W-:Y:S01]  /*8810*/  ISETP.GE.U32.AND P2, PT, R10, 0x7fffff7e, PT ;  /* 0x7fffff7e0a00780c */ /* 0x000fe20003f46070 */
[----:B------:R-:W-:Y:S02]  /*8820*/  IMAD R10, R4, 0x5, RZ ;  /* 0x00000005040a7824 */ /* 0x000fe400078e02ff */
[----:B------:R-:W-:Y:S01]  /*8830*/  IMAD.MOV.U32 R30, RZ, RZ, R11 ;  /* 0x000000ffff1e7224 */ /* 0x000fe200078e000b */
[----:B------:R0:W5:Y:S01]  /*8840*/  @!P6 LDG.E.U16 R43, desc[UR26][R6.64] ;  /* 0x0000001a062be981 */ /* 0x000162000c1e1500 */
[----:B------:R-:W-:Y:S01]  /*8850*/  VIADD R11, R68, 0xfffffffe ;  /* 0xfffffffe440b7836 */ /* 0x000fe20000000000 */
[----:B------:R-:W-:-:S04]  /*8860*/  PRMT R40, RZ, 0x7610, R40 ;  /* 0x00007610ff287816 */ /* 0x000fc80000000028 */
[----:B------:R-:W-:Y:S02]  /*8870*/  ISETP.GE.U32.AND P6, PT, R11, 0x7fffff7f, PT ;  /* 0x7fffff7f0b00780c */ /* 0x000fe40003fc6070 */
[----:B0-----:R-:W-:Y:S01]  /*8880*/  LEA.HI.X.SX32 R7, R10, R0, 0x1, P5 ;  /* 0x000000000a077211 */ /* 0x001fe200028f0eff */
[----:B------:R-:W-:Y:S01]  /*8890*/  VIADD R10, R68, 0xffffffff ;  /* 0xffffffff440a7836 */ /* 0x000fe20000000000 */
[----:B------:R-:W-:Y:S01]  /*88a0*/  LEA R11, P5, R4, R2, 0x3 ;  /* 0x00000002040b7211 */ /* 0x000fe200078a18ff */
[----:B------:R0:W-:Y:S04]  /*88b0*/  STL [R1+0x50], R3 ;  /* 0x0000500301007387 */ /* 0x0001e80000100800 */
[----:B------:R1:W-:Y:S01]  /*88c0*/  STL [R1+0x4c], R7 ;  /* 0x00004c0701007387 */ /* 0x0003e20000100800 */
[----:B------:R-:W-:-:S02]  /*88d0*/  PRMT R41, RZ, 0x7610, R41 ;  /* 0x00007610ff297816 */ /* 0x000fc40000000029 */
[----:B------:R-:W-:Y:S02]  /*88e0*/  PRMT R38, RZ, 0x7610, R38 ;  /* 0x00007610ff267816 */ /* 0x000fe40000000026 */
[----:B------:R-:W-:Y:S02]  /*88f0*/  PRMT R39, RZ, 0x7610, R39 ;  /* 0x00007610ff277816 */ /* 0x000fe40000000027 */
[----:B------:R-:W-:Y:S01]  /*8900*/  PRMT R37, RZ, 0x7610, R37 ;  /* 0x00007610ff257816 */ /* 0x000fe20000000025 */
[----:B---3--:R-:W-:-:S04]  /*8910*/  IMAD.MOV.U32 R6, RZ, RZ, R9 ;  /* 0x000000ffff067224 */ /* 0x008fc800078e0009 */
[----:B------:R-:W-:Y:S02]  /*8920*/  IMAD.MOV.U32 R68, RZ, RZ, R6 ;  /* 0x000000ffff447224 */ /* 0x000fe400078e0006 */
[----:B------:R-:W-:Y:S02]  /*8930*/  @!P0 IMAD.MOV.U32 R6, RZ, RZ, R3 ;  /* 0x000000ffff068224 */ /* 0x000fe400078e0003 */
[C---:B------:R-:W-:Y:S01]  /*8940*/  IMAD.SHL.U32 R9, R4.reuse, 0x4, RZ ;  /* 0x0000000404097824 */ /* 0x040fe200078e00ff */
[----:B0-----:R-:W2:Y:S04]  /*8950*/  LDL.LU R3, [R1+0x5a0] ;  /* 0x0005a00001037983 */ /* 0x001ea80000300800 */
[----:B------:R1:W5:Y:S02]  /*8960*/  @!P0 LDG.E.U16 R40, desc[UR26][R6.64] ;  /* 0x0000001a06288981 */ /* 0x000364000c1e1500 */
[----:B-1----:R-:W-:Y:S01]  /*8970*/  IMAD.MOV.U32 R7, RZ, RZ, R11 ;  /* 0x000000ffff077224 */ /* 0x002fe200078e000b */
[----:B------:R-:W-:Y:S01]  /*8980*/  LEA.HI.X.SX32 R6, R9, R0, 0x1, P5 ;  /* 0x0000000009067211 */ /* 0x000fe200028f0eff */
[----:B------:R0:W-:Y:S03]  /*8990*/  STL [R1+0x48], R11 ;  /* 0x0000480b01007387 */ /* 0x0001e60000100800 */
[----:B------:R-:W-:Y:S01]  /*89a0*/  @!P4 LOP3.LUT R7, R7, R6, RZ, 0x3c, !PT ;  /* 0x000000060707c212 */ /* 0x000fe200078e3cff */
[----:B------:R1:W-:Y:S01]  /*89b0*/  STL [R1+0x44], R6 ;  /* 0x0000440601007387 */ /* 0x0003e20000100800 */
[----:B------:R-:W-:Y:S01]  /*89c0*/  IMAD R9, R4, 0x3, RZ ;  /* 0x0000000304097824 */ /* 0x000fe200078e02ff */
[----:B------:R-:W-:Y:S01]  /*89d0*/  ISETP.GE.U32.AND P0, PT, R10, 0x7fffff80, PT ;  /* 0x7fffff800a00780c */ /* 0x000fe20003f06070 */
[----:B------:R-:W-:Y:S01]  /*89e0*/  IMAD.MOV.U32 R10, RZ, RZ, R30 ;  /* 0x000000ffff0a7224 */ /* 0x000fe200078e001e */
[----:B0-----:R-:W-:-:S02]  /*89f0*/  IADD3 R11, P5, PT, R8, R2, RZ ;  /* 0x00000002080b7210 */ /* 0x001fc40007fbe0ff */
[----:B-1----:R-:W-:Y:S02]  /*8a00*/  @!P4 LOP3.LUT R6, R7, R6, RZ, 0x3c, !PT ;  /* 0x000000060706c212 */ /* 0x002fe400078e3cff */
[----:B------:R-:W-:Y:S02]  /*8a10*/  LEA.HI.X.SX32 R30, R9, R0, 0x1, P5 ;  /* 0x00000000091e7211 */ /* 0x000fe400028f0eff */
[----:B------:R-:W-:Y:S01]  /*8a20*/  @!P4 LOP3.LUT R7, R7, R6, RZ, 0x3c, !PT ;  /* 0x000000060707c212 */ /* 0x000fe200078e3cff */
[----:B------:R-:W-:-:S04]  /*8a30*/  IMAD.SHL.U32 R8, R4, 0x2, RZ ;  /* 0x0000000204087824 */ /* 0x000fc800078e00ff */
[----:B------:R0:W5:Y:S01]  /*8a40*/  @!P4 LDG.E.U16 R41, desc[UR26][R6.64] ;  /* 0x0000001a0629c981 */ /* 0x000162000c1e1500 */
[----:B------:R-:W-:Y:S01]  /*8a50*/  IMAD.MOV.U32 R9, RZ, RZ, R34 ;  /* 0x000000ffff097224 */ /* 0x000fe200078e0022 */
[----:B------:R-:W-:Y:S02]  /*8a60*/  LEA R34, P4, R4, R2, 0x2 ;  /* 0x0000000204227211 */ /* 0x000fe400078810ff */
[----:B------:R1:W-:Y:S01]  /*8a70*/  STL [R1+0x40], R11 ;  /* 0x0000400b01007387 */ /* 0x0003e20000100800 */
[----:B0-----:R-:W-:Y:S02]  /*8a80*/  @!P3 IMAD.MOV.U32 R6, RZ, RZ, R11 ;  /* 0x000000ffff06b224 */ /* 0x001fe400078e000b */
[----:B------:R-:W-:Y:S01]  /*8a90*/  @!P3 IMAD.MOV.U32 R7, RZ, RZ, R30 ;  /* 0x000000ffff07b224 */ /* 0x000fe200078e001e */
[----:B------:R0:W-:Y:S01]  /*8aa0*/  STL [R1+0x3c], R30 ;  /* 0x00003c1e01007387 */ /* 0x0001e20000100800 */
[----:B-1----:R-:W-:-:S03]  /*8ab0*/  IMAD.MOV.U32 R11, RZ, RZ, R12 ;  /* 0x000000ffff0b7224 */ /* 0x002fc600078e000c */
[----:B------:R1:W5:Y:S01]  /*8ac0*/  @!P3 LDG.E.U16 R38, desc[UR26][R6.64] ;  /* 0x0000001a0626b981 */ /* 0x000362000c1e1500 */
[----:B------:R-:W-:Y:S01]  /*8ad0*/  IMAD.MOV.U32 R12, RZ, RZ, R36 ;  /* 0x000000ffff0c7224 */ /* 0x000fe200078e0024 */
[C---:B------:R-:W-:Y:S02]  /*8ae0*/  LEA.HI.X.SX32 R36, R8.reuse, R0, 0x1, P4 ;  /* 0x0000000008247211 */ /* 0x040fe400020f0eff */
[----:B0-----:R-:W-:Y:S01]  /*8af0*/  IADD3 R30, P3, PT, R8, R2, RZ ;  /* 0x00000002081e7210 */ /* 0x001fe20007f7e0ff */
[----:B------:R-:W-:Y:S01]  /*8b00*/  IMAD.MOV.U32 R8, RZ, RZ, R33 ;  /* 0x000000ffff087224 */ /* 0x000fe200078e0021 */
[----:B------:R-:W-:Y:S02]  /*8b10*/  STL [R1+0x38], R34 ;  /* 0x0000382201007387 */ /* 0x000fe40000100800 */
[----:B------:R-:W-:Y:S02]  /*8b20*/  LEA.HI.X.SX32 R33, R4, R0, 0x1, P3 ;  /* 0x0000000004217211 */ /* 0x000fe400018f0eff */
[----:B------:R-:W-:Y:S01]  /*8b30*/  STL [R1+0x30], R30 ;  /* 0x0000301e01007387 */ /* 0x000fe20000100800 */
[----:B------:R-:W-:-:S03]  /*8b40*/  IMAD.MOV.U32 R4, RZ, RZ, R68 ;  /* 0x000000ffff047224 */ /* 0x000fc600078e0044 */
[----:B------:R-:W-:Y:S04]  /*8b50*/  STL [R1+0x34], R36 ;  /* 0x0000342401007387 */ /* 0x000fe80000100800 */
[----:B------:R0:W-:Y:S04]  /*8b60*/  STL [R1+0x2c], R33 ;  /* 0x00002c2101007387 */ /* 0x0001e80000100800 */
[----:B------:R-:W3:Y:S01]  /*8b70*/  LDL.LU R68, [R1+0x134] ;  /* 0x0001340001447983 */ /* 0x000ee20000300800 */
[----:B-1----:R-:W-:Y:S02]  /*8b80*/  @!P2 IMAD.MOV.U32 R6, RZ, RZ, R34 ;  /* 0x000000ffff06a224 */ /* 0x002fe400078e0022 */
[----:B------:R-:W-:-:S05]  /*8b90*/  @!P2 IMAD.MOV.U32 R7, RZ, RZ, R36 ;  /* 0x000000ffff07a224 */ /* 0x000fca00078e0024 */
[----:B------:R1:W5:Y:S02]  /*8ba0*/  @!P2 LDG.E.U16 R39, desc[UR26][R6.64] ;  /* 0x0000001a0627a981 */ /* 0x000364000c1e1500 */
[----:B-1----:R-:W-:Y:S02]  /*8bb0*/  @!P6 IMAD.MOV.U32 R6, RZ, RZ, R30 ;  /* 0x000000ffff06e224 */ /* 0x002fe400078e001e */
[----:B------:R-:W-:Y:S02]  /*8bc0*/  @!P6 IMAD.MOV.U32 R7, RZ, RZ, R33 ;  /* 0x000000ffff07e224 */ /* 0x000fe400078e0021 */
[----:B0-----:R-:W2:Y:S04]  /*8bd0*/  LDL.LU R33, [R1+0x138] ;  /* 0x0001380001217983 */ /* 0x001ea80000300800 */
[----:B------:R0:W5:Y:S01]  /*8be0*/  @!P6 LDG.E.U16 R37, desc[UR26][R6.64] ;  /* 0x0000001a0625e981 */ /* 0x000162000c1e1500 */
[----:B------:R-:W-:-:S03]  /*8bf0*/  IMAD.MOV.U32 R30, RZ, RZ, R35 ;  /* 0x000000ffff1e7224 */ /* 0x000fc600078e0023 */
[----:B------:R-:W2:Y:S04]  /*8c00*/  LDL.LU R34, [R1+0x13c] ;  /* 0x00013c0001227983 */ /* 0x000ea80000300800 */
[----:B------:R-:W2:Y:S01]  /*8c10*/  LDL.LU R35, [R1+0x140] ;  /* 0x0001400001237983 */ /* 0x000ea20000300800 */
[----:B0-----:R-:W-:Y:S02]  /*8c20*/  IMAD.MOV.U32 R7, RZ, RZ, R4 ;  /* 0x000000ffff077224 */ /* 0x001fe400078e0004 */
[----:B------:R-:W-:Y:S01]  /*8c30*/  IMAD R4, R13, UR8, RZ ;  /* 0x000000080d047c24 */ /* 0x000fe2000f8e02ff */
[----:B------:R-:W2:Y:S01]  /*8c40*/  LDL.LU R36, [R1+0x144] ;  /* 0x0001440001247983 */ /* 0x000ea20000300800 */
[----:B------:R-:W-:Y:S02]  /*8c50*/  IMAD.MOV.U32 R13, RZ, RZ, R7 ;  /* 0x000000ffff0d7224 */ /* 0x000fe400078e0007 */
[----:B------:R-:W-:-:S02]  /*8c60*/  IMAD R7, R15, UR8, RZ ;  /* 0x000000080f077c24 */ /* 0x000fc4000f8e02ff */
[----:B------:R-:W-:Y:S02]  /*8c70*/  IMAD.MOV.U32 R15, RZ, RZ, R9 ;  /* 0x000000ffff0f7224 */ /* 0x000fe400078e0009 */
[----:B------:R-:W-:Y:S02]  /*8c80*/  IMAD R9, R17, UR8, RZ ;  /* 0x0000000811097c24 */ /* 0x000fe4000f8e02ff */
[----:B------:R-:W-:Y:S02]  /*8c90*/  IMAD R6, R14, UR8, RZ ;  /* 0x000000080e067c24 */ /* 0x000fe4000f8e02ff */
[----:B------:R-:W-:Y:S02]  /*8ca0*/  IMAD.MOV.U32 R17, RZ, RZ, R10 ;  /* 0x000000ffff117224 */ /* 0x000fe400078e000a */
[----:B------:R-:W-:Y:S02]  /*8cb0*/  IMAD.MOV.U32 R14, RZ, RZ, R8 ;  /* 0x000000ffff0e7224 */ /* 0x000fe400078e0008 */
[----:B------:R-:W-:-:S02]  /*8cc0*/  IMAD R10, R18, UR8, RZ ;  /* 0x00000008120a7c24 */ /* 0x000fc4000f8e02ff */
[----:B------:R-:W-:Y:S02]  /*8cd0*/  IMAD R8, R16, UR8, RZ ;  /* 0x0000000810087c24 */ /* 0x000fe4000f8e02ff */
[----:B------:R-:W-:Y:S02]  /*8ce0*/  IMAD.MOV.U32 R18, RZ, RZ, R11 ;  /* 0x000000ffff127224 */ /* 0x000fe400078e000b */
[----:B------:R-:W-:Y:S02]  /*8cf0*/  IMAD R11, R19, UR8, RZ ;  /* 0x00000008130b7c24 */ /* 0x000fe4000f8e02ff */
[----:B------:R-:W-:Y:S02]  /*8d00*/  IMAD R16, R24, UR8, RZ ;  /* 0x0000000818107c24 */ /* 0x000fe4000f8e02ff */
[----:B------:R-:W-:Y:S02]  /*8d10*/  IMAD.MOV.U32 R19, RZ, RZ, R12 ;  /* 0x000000ffff137224 */ /* 0x000fe400078e000c */
[----:B------:R-:W-:-:S02]  /*8d20*/  IMAD.MOV.U32 R24, RZ, RZ, R17 ;  /* 0x000000ffff187224 */ /* 0x000fc400078e0011 */
[----:B------:R-:W-:Y:S02]  /*8d30*/  IMAD R12, R20, UR8, RZ ;  /* 0x00000008140c7c24 */ /* 0x000fe4000f8e02ff */
[----:B------:R-:W-:Y:S02]  /*8d40*/  IMAD R17, R25, UR8, RZ ;  /* 0x0000000819117c24 */ /* 0x000fe4000f8e02ff */
[----:B------:R-:W-:Y:S02]  /*8d50*/  IMAD.MOV.U32 R20, RZ, RZ, R13 ;  /* 0x000000ffff147224 */ /* 0x000fe400078e000d */
[----:B------:R-:W-:Y:S02]  /*8d60*/  IMAD.MOV.U32 R25, RZ, RZ, R18 ;  /* 0x000000ffff197224 */ /* 0x000fe400078e0012 */
[----:B------:R-:W-:Y:S02]  /*8d70*/  IMAD R13, R21, UR8, RZ ;  /* 0x00000008150d7c24 */ /* 0x000fe4000f8e02ff */
[----:B------:R-:W-:-:S02]  /*8d80*/  IMAD R18, R26, UR10, RZ ;  /* 0x0000000a1a127c24 */ /* 0x000fc4000f8e02ff */
[----:B------:R-:W-:Y:S02]  /*8d90*/  IMAD.MOV.U32 R21, RZ, RZ, R14 ;  /* 0x000000ffff157224 */ /* 0x000fe400078e000e */
[----:B------:R-:W-:Y:S02]  /*8da0*/  IMAD.MOV.U32 R26, RZ, RZ, R19 ;  /* 0x000000ffff1a7224 */ /* 0x000fe400078e0013 */
[----:B------:R-:W-:Y:S02]  /*8db0*/  IMAD R14, R22, UR8, RZ ;  /* 0x00000008160e7c24 */ /* 0x000fe4000f8e02ff */
[----:B------:R-:W-:Y:S02]  /*8dc0*/  IMAD R19, R27, UR11, RZ ;  /* 0x0000000b1b137c24 */ /* 0x000fe4000f8e02ff */
[----:B------:R-:W-:Y:S02]  /*8dd0*/  IMAD.MOV.U32 R22, RZ, RZ, R15 ;  /* 0x000000ffff167224 */ /* 0x000fe400078e000f */
[----:B------:R-:W-:-:S02]  /*8de0*/  IMAD.MOV.U32 R27, RZ, RZ, R20 ;  /* 0x000000ffff1b7224 */ /* 0x000fc400078e0014 */
[----:B------:R-:W-:Y:S02]  /*8df0*/  IMAD R20, R28, UR12, RZ ;  /* 0x0000000c1c147c24 */ /* 0x000fe4000f8e02ff */
[----:B------:R-:W-:Y:S02]  /*8e00*/  IMAD.MOV.U32 R28, RZ, RZ, R21 ;  /* 0x000000ffff1c7224 */ /* 0x000fe400078e0015 */
[----:B------:R-:W-:Y:S02]  /*8e10*/  IMAD R21, R29, UR13, RZ ;  /* 0x0000000d1d157c24 */ /* 0x000fe4000f8e02ff */
[----:B------:R-:W-:Y:S02]  /*8e20*/  IMAD.MOV.U32 R29, RZ, RZ, R22 ;  /* 0x000000ffff1d7224 */ /* 0x000fe400078e0016 */
[----:B----4-:R-:W-:Y:S02]  /*8e30*/  IMAD R22, R31, UR14, RZ ;  /* 0x0000000e1f167c24 */ /* 0x010fe4000f8e02ff */
[----:B------:R-:W4:Y:S01]  /*8e40*/  LDL.LU R31, [R1+0x130] ;  /* 0x00013000011f7983 */ /* 0x000f220000300800 */
[----:B------:R-:W-:-:S02]  /*8e50*/  IMAD R15, R23, UR8, RZ ;  /* 0x00000008170f7c24 */ /* 0x000fc4000f8e02ff */
[----:B------:R-:W-:Y:S02]  /*8e60*/  IMAD R23, R32, UR16, RZ ;  /* 0x0000001020177c24 */ /* 0x000fe4000f8e02ff */
[----:B------:R-:W-:Y:S02]  /*8e70*/  IMAD R24, R24, UR17, RZ ;  /* 0x0000001118187c24 */ /* 0x000fe4000f8e02ff */
[----:B------:R-:W-:Y:S02]  /*8e80*/  IMAD R25, R25, UR18, RZ ;  /* 0x0000001219197c24 */ /* 0x000fe4000f8e02ff */
[----:B------:R-:W-:Y:S02]  /*8e90*/  IMAD R26, R26, UR19, RZ ;  /* 0x000000131a1a7c24 */ /* 0x000fe4000f8e02ff */
[----:B------:R-:W-:Y:S02]  /*8ea0*/  IMAD R27, R27, UR20, RZ ;  /* 0x000000141b1b7c24 */ /* 0x000fe4000f8e02ff */
[----:B------:R-:W-:-:S02]  /*8eb0*/  IMAD R28, R28, UR21, RZ ;  /* 0x000000151c1c7c24 */ /* 0x000fc4000f8e02ff */
[----:B------:R-:W-:Y:S02]  /*8ec0*/  IMAD R29, R29, UR22, RZ ;  /* 0x000000161d1d7c24 */ /* 0x000fe4000f8e02ff */
[----:B------:R-:W-:Y:S01]  /*8ed0*/  IMAD R30, R30, UR23, RZ ;  /* 0x000000171e1e7c24 */ /* 0x000fe2000f8e02ff */
[----:B------:R-:W-:-:S04]  /*8ee0*/  @!UP1 UIADD3 UR8, UPT, UPT, -UR9, 0x100000, URZ ;  /* 0x0010000009089890 */ /* 0x000fc8000fffe1ff */
[----:B------:R-:W-:Y:S02]  /*8ef0*/  @!UP1 USHF.L.U32 UR9, UR8, 0xb, URZ ;  /* 0x0000000b08099899 */ /* 0x000fe400080006ff */
[----:B------:R-:W-:Y:S01]  /*8f00*/  @!UP1 USHF.L.U32 UR8, UR8, 0x1, URZ ;  /* 0x0000000108089899 */ /* 0x000fe200080006ff */
[----:B------:R-:W-:-:S11]  /*8f10*/  VOTEU.ALL UP1, P1 ;  /* 0x0000000000ff7886 */ /* 0x000fd60000820000 */
[----:B------:R0:W1:Y:S01]  /*8f20*/  @!UP1 SYNCS.EXCH.64 URZ, [UR4+0x8008], UR8 ;  /* 0x0080080804ff95b2 */ /* 0x0000620008000100 */
[----:B---3--:R-:W-:Y:S01]  /*8f30*/  IMAD R32, R68, UR25, RZ ;  /* 0x0000001944207c24 */ /* 0x008fe2000f8e02ff */
[----:B------:R-:W-:-:S05]  /*8f40*/  LEA R68, P2, R4, R5, 0x1 ;  /* 0x0000000504447211 */ /* 0x000fca00078408ff */
[----:B------:R3:W-:Y:S02]  /*8f50*/  STL [R1+0x118], R68 ;  /* 0x0001184401007387 */ /* 0x0007e40000100800 */
[----:B---3--:R-:W-:-:S05]  /*8f60*/  LEA R68, P3, R6, R5, 0x1 ;  /* 0x0000000506447211 */ /* 0x008fca00078608ff */
[----:B------:R3:W-:Y:S02]  /*8f70*/  STL [R1+0x120], R68 ;  /* 0x0001204401007387 */ /* 0x0007e40000100800 */
[----:B---3--:R-:W-:-:S05]  /*8f80*/  LEA R68, P4, R7, R5, 0x1 ;  /* 0x0000000507447211 */ /* 0x008fca00078808ff */
[----:B------:R3:W-:Y:S01]  /*8f90*/  STL [R1+0x128], R68 ;  /* 0x0001284401007387 */ /* 0x0007e20000100800 */
[----:B--2---:R-:W-:Y:S02]  /*8fa0*/  LEA.HI.X.SX32 R6, R6, R3, 0x1, P3 ;  /* 0x0000000306067211 */ /* 0x004fe400018f0eff */
[----:B---3--:R-:W-:-:S05]  /*8fb0*/  LEA R68, P5, R8, R5, 0x1 ;  /* 0x0000000508447211 */ /* 0x008fca00078a08ff */
[----:B------:R2:W-:Y:S02]  /*8fc0*/  STL [R1+0x130], R68 ;  /* 0x0001304401007387 */ /* 0x0005e40000100800 */
[----:B--2---:R-:W-:-:S05]  /*8fd0*/  LEA.HI.X.SX32 R68, R4, R3, 0x1, P2 ;  /* 0x0000000304447211 */ /* 0x004fca00010f0eff */
[----:B------:R2:W-:Y:S04]  /*8fe0*/  STL [R1+0x114], R68 ;  /* 0x0001144401007387 */ /* 0x0005e80000100800 */
[----:B------:R3:W-:Y:S01]  /*8ff0*/  STL [R1+0x11c], R6 ;  /* 0x00011c0601007387 */ /* 0x0007e20000100800 */
[----:B------:R-:W-:Y:S01]  /*9000*/  IMAD R33, R33, UR28, RZ ;  /* 0x0000001c21217c24 */ /* 0x000fe2000f8e02ff */
[----:B--2---:R-:W2:Y:S01]  /*9010*/  LDC R68, c[0x0][0x3a0] ;  /* 0x0000e800ff447b82 */ /* 0x004ea20000000800 */
[-C--:B---3--:R-:W-:Y:S02]  /*9020*/  LEA.HI.X.SX32 R6, R7, R3.reuse, 0x1, P4 ;  /* 0x0000000307067211 */ /* 0x088fe400020f0eff */
[----:B------:R-:W-:-:S03]  /*9030*/  LEA.HI.X.SX32 R7, R8, R3, 0x1, P5 ;  /* 0x0000000308077211 */ /* 0x000fc600028f0eff */
[----:B------:R3:W-:Y:S01]  /*9040*/  STL [R1+0x124], R6 ;  /* 0x0001240601007387 */ /* 0x0007e20000100800 */
[----:B------:R-:W-:-:S03]  /*9050*/  LEA R8, P3, R10, R5, 0x1 ;  /* 0x000000050a087211 */ /* 0x000fc600078608ff */
[----:B------:R0:W-:Y:S01]  /*9060*/  STL [R1+0x12c], R7 ;  /* 0x00012c0701007387 */ /* 0x0001e20000100800 */
[-C--:B---3--:R-:W-:Y:S02]  /*9070*/  LEA R6, P2, R9, R5.reuse, 0x1 ;  /* 0x0000000509067211 */ /* 0x088fe400078408ff */
[----:B0-----:R-:W-:-:S03]  /*9080*/  LEA R7, P4, R11, R5, 0x1 ;  /* 0x000000050b077211 */ /* 0x001fc600078808ff */
[----:B------:R0:W-:Y:S04]  /*9090*/  STL [R1+0x138], R6 ;  /* 0x0001380601007387 */ /* 0x0001e80000100800 */
[----:B------:R3:W-:Y:S01]  /*90a0*/  STL [R1+0x140], R8 ;  /* 0x0001400801007387 */ /* 0x0007e20000100800 */
[----:B0-----:R-:W-:-:S03]  /*90b0*/  LEA.HI.X.SX32 R6, R9, R3, 0x1, P2 ;  /* 0x0000000309067211 */ /* 0x001fc600010f0eff */
[----:B------:R0:W-:Y:S01]  /*90c0*/  STL [R1+0x148], R7 ;  /* 0x0001480701007387 */ /* 0x0001e20000100800 */
[----:B---3--:R-:W-:-:S03]  /*90d0*/  LEA.HI.X.SX32 R8, R10, R3, 0x1, P3 ;  /* 0x000000030a087211 */ /* 0x008fc600018f0eff */
[----:B------:R3:W-:Y:S01]  /*90e0*/  STL [R1+0x134], R6 ;  /* 0x0001340601007387 */ /* 0x0007e20000100800 */
[----:B0-----:R-:W-:-:S03]  /*90f0*/  LEA.HI.X.SX32 R7, R11, R3, 0x1, P4 ;  /* 0x000000030b077211 */ /* 0x001fc600020f0eff */
[----:B------:R0:W-:Y:S01]  /*9100*/  STL [R1+0x13c], R8 ;  /* 0x00013c0801007387 */ /* 0x0001e20000100800 */
[----:B---3--:R-:W-:-:S03]  /*9110*/  LEA R6, P2, R12, R5, 0x1 ;  /* 0x000000050c067211 */ /* 0x008fc600078408ff */
[----:B------:R3:W-:Y:S04]  /*9120*/  STL [R1+0x144], R7 ;  /* 0x0001440701007387 */ /* 0x0007e80000100800 */
[----:B------:R1:W-:Y:S01]  /*9130*/  STL [R1+0x150], R6 ;  /* 0x0001500601007387 */ /* 0x0003e20000100800 */
[-C--:B0-----:R-:W-:Y:S02]  /*9140*/  LEA R8, P3, R13, R5.reuse, 0x1 ;  /* 0x000000050d087211 */ /* 0x081fe400078608ff */
[----:B---3--:R-:W-:-:S03]  /*9150*/  LEA R7, P4, R14, R5, 0x1 ;  /* 0x000000050e077211 */ /* 0x008fc600078808ff */
[----:B------:R0:W-:Y:S01]  /*9160*/  STL [R1+0x158], R8 ;  /* 0x0001580801007387 */ /* 0x0001e20000100800 */
[----:B-1----:R-:W-:-:S03]  /*9170*/  LEA.HI.X.SX32 R6, R12, R3, 0x1, P2 ;  /* 0x000000030c067211 */ /* 0x002fc600010f0eff */
[----:B------:R1:W-:Y:S04]  /*9180*/  STL [R1+0x160], R7 ;  /* 0x0001600701007387 */ /* 0x0003e80000100800 */
[----:B------:R3:W-:Y:S01]  /*9190*/  STL [R1+0x14c], R6 ;  /* 0x00014c0601007387 */ /* 0x0007e20000100800 */
[-C--:B0-----:R-:W-:Y:S02]  /*91a0*/  LEA.HI.X.SX32 R8, R13, R3.reuse, 0x1, P3 ;  /* 0x000000030d087211 */ /* 0x081fe400018f0eff */
[----:B-1----:R-:W-:-:S03]  /*91b0*/  LEA.HI.X.SX32 R7, R14, R3, 0x1, P4 ;  /* 0x000000030e077211 */ /* 0x002fc600020f0eff */
[----:B------:R0:W-:Y:S01]  /*91c0*/  STL [R1+0x154], R8 ;  /* 0x0001540801007387 */ /* 0x0001e20000100800 */
[----:B---3--:R-:W-:-:S03]  /*91d0*/  LEA R6, P2, R15, R5, 0x1 ;  /* 0x000000050f067211 */ /* 0x008fc600078408ff */
[----:B------:R1:W-:Y:S04]  /*91e0*/  STL [R1+0x15c], R7 ;  /* 0x00015c0701007387 */ /* 0x0003e80000100800 */
[----:B------:R3:W-:Y:S01]  /*91f0*/  STL [R1+0x168], R6 ;  /* 0x0001680601007387 */ /* 0x0007e20000100800 */
[-C--:B0-----:R-:W-:Y:S02]  /*9200*/  LEA R8, P3, R16, R5.reuse, 0x1 ;  /* 0x0000000510087211 */ /* 0x081fe400078608ff */
[----:B-1----:R-:W-:-:S03]  /*9210*/  LEA R7, P4, R17, R5, 0x1 ;  /* 0x0000000511077211 */ /* 0x002fc600078808ff */
[----:B------:R0:W-:Y:S01]  /*9220*/  STL [R1+0x170], R8 ;  /* 0x0001700801007387 */ /* 0x0001e20000100800 */
[----:B---3--:R-:W-:-:S03]  /*9230*/  LEA.HI.X.SX32 R6, R15, R3, 0x1, P2 ;  /* 0x000000030f067211 */ /* 0x008fc600010f0eff */
        /* <DEDUP_REMOVED lines=48> */
[----:B------:R1:W-:Y:S01]  /*9540*/  STL [R1+0x1d8], R7 ;  /* 0x0001d80701007387 */ /* 0x0003e20000100800 */
[----:B----4-:R-:W-:-:S03]  /*9550*/  IMAD R31, R31, UR24, RZ ;  /* 0x000000181f1f7c24 */ /* 0x010fc6000f8e02ff */
        /* <DEDUP_REMOVED lines=12> */
[----:B------:R-:W-:Y:S02]  /*9620*/  IMAD R34, R34, UR29, RZ ;  /* 0x0000001d22227c24 */ /* 0x000fe4000f8e02ff */
[----:B------:R-:W-:Y:S01]  /*9630*/  IMAD R35, R35, UR30, RZ ;  /* 0x0000001e23237c24 */ /* 0x000fe2000f8e02ff */
[----:B------:R3:W-:Y:S01]  /*9640*/  STL [R1+0x1dc], R6 ;  /* 0x0001dc0601007387 */ /* 0x0007e20000100800 */
[-C--:B0-----:R-:W-:Y:S01]  /*9650*/  LEA.HI.X.SX32 R8, R31, R3.reuse, 0x1, P3 ;  /* 0x000000031f087211 */ /* 0x081fe200018f0eff */
[----:B------:R-:W-:Y:S01]  /*9660*/  IMAD R36, R36, UR31, RZ ;  /* 0x0000001f24247c24 */ /* 0x000fe2000f8e02ff */
[----:B-1----:R-:W-:-:S03]  /*9670*/  LEA.HI.X.SX32 R7, R32, R3, 0x1, P4 ;  /* 0x0000000320077211 */ /* 0x002fc600020f0eff */
[----:B------:R0:W-:Y:S01]  /*9680*/  STL [R1+0x1e4], R8 ;  /* 0x0001e40801007387 */ /* 0x0001e20000100800 */
[----:B---3--:R-:W-:-:S03]  /*9690*/  LEA R6, P2, R33, R5, 0x1 ;  /* 0x0000000521067211 */ /* 0x008fc600078408ff */
[----:B------:R1:W-:Y:S04]  /*96a0*/  STL [R1+0x1ec], R7 ;  /* 0x0001ec0701007387 */ /* 0x0003e80000100800 */
[----:B------:R3:W-:Y:S01]  /*96b0*/  STL [R1+0x1f8], R6 ;  /* 0x0001f80601007387 */ /* 0x0007e20000100800 */
[-C--:B0-----:R-:W-:Y:S02]  /*96c0*/  LEA R8, P3, R34, R5.reuse, 0x1 ;  /* 0x0000000522087211 */ /* 0x081fe400078608ff */
[----:B-1----:R-:W-:-:S03]  /*96d0*/  LEA R7, P4, R35, R5, 0x1 ;  /* 0x0000000523077211 */ /* 0x002fc600078808ff */
[----:B------:R-:W-:Y:S01]  /*96e0*/  STL [R1+0x200], R8 ;  /* 0x0002000801007387 */ /* 0x000fe20000100800 */
[----:B---3--:R-:W-:Y:S02]  /*96f0*/  LEA R6, P5, R36, R5, 0x1 ;  /* 0x0000000524067211 */ /* 0x008fe400078a08ff */
[-C--:B------:R-:W-:Y:S01]  /*9700*/  LEA.HI.X.SX32 R5, R33, R3.reuse, 0x1, P2 ;  /* 0x0000000321057211 */ /* 0x080fe200010f0eff */
[----:B------:R0:W-:Y:S04]  /*9710*/  STL [R1+0x208], R7 ;  /* 0x0002080701007387 */ /* 0x0001e80000100800 */
[----:B------:R1:W-:Y:S04]  /*9720*/  STL [R1+0x210], R6 ;  /* 0x0002100601007387 */ /* 0x0003e80000100800 */
[----:B------:R3:W-:Y:S01]  /*9730*/  STL [R1+0x1f4], R5 ;  /* 0x0001f40501007387 */ /* 0x0007e20000100800 */
[----:B0-----:R-:W-:-:S02]  /*9740*/  LEA.HI.X.SX32 R7, R34, R3, 0x1, P3 ;  /* 0x0000000322077211 */ /* 0x001fc400018f0eff */
[----:B-1----:R-:W-:-:S03]  /*9750*/  LEA.HI.X.SX32 R6, R35, R3, 0x1, P4 ;  /* 0x0000000323067211 */ /* 0x002fc600020f0eff */
[----:B------:R-:W-:Y:S01]  /*9760*/  STL [R1+0x1fc], R7 ;  /* 0x0001fc0701007387 */ /* 0x000fe20000100800 */
[----:B---3--:R-:W-:-:S03]  /*9770*/  LEA.HI.X.SX32 R5, R36, R3, 0x1, P5 ;  /* 0x0000000324057211 */ /* 0x008fc600028f0eff */
[----:B------:R-:W-:Y:S01]  /*9780*/  STL [R1+0x204], R6 ;  /* 0x0002040601007387 */ /* 0x000fe20000100800 */
[----:B------:R-:W-:Y:S01]  /*9790*/  PRMT R4, RZ, 0x7610, R4 ;  /* 0x00007610ff047816 */ /* 0x000fe20000000004 */
[----:B------:R-:W-:Y:S02]  /*97a0*/  @!P0 IMAD.MOV.U32 R3, RZ, RZ, R0 ;  /* 0x000000ffff038224 */ /* 0x000fe400078e0000 */
[----:B------:R2:W-:Y:S04]  /*97b0*/  STL [R1+0x20c], R5 ;  /* 0x00020c0501007387 */ /* 0x0005e80000100800 */
[----:B------:R0:W5:Y:S01]  /*97c0*/  @!P0 LDG.E.U16 R4, desc[UR26][R2.64] ;  /* 0x0000001a02048981 */ /* 0x000162000c1e1500 */
[----:B--2---:R-:W-:-:S05]  /*97d0*/  VIADD R5, R68, 0x7f ;  /* 0x0000007f44057836 */ /* 0x004fca0000000000 */
[----:B------:R-:W-:-:S13]  /*97e0*/  ISETP.GT.AND P0, PT, R5, 0x7f, PT ;  /* 0x0000007f0500780c */ /* 0x000fda0003f04270 */
[----:B0-----:R-:W-:Y:S05]  /*97f0*/  @!P0 BRA `(.L_x_6) ;  /* 0x0000000400a08947 */ /* 0x001fea0003800000 */
[----:B------:R-:W2:Y:S01]  /*9800*/  LDL.LU R3, [R1+0x598] ;  /* 0x0005980001037983 */ /* 0x000ea20000300800 */
[----:B-----5:R-:W-:Y:S02]  /*9810*/  PRMT R10, R48, 0x5410, R49 ;  /* 0x00005410300a7816 */ /* 0x020fe40000000031 */
[----:B------:R-:W-:Y:S01]  /*9820*/  PRMT R11, R50, 0x5410, R51 ;  /* 0x00005410320b7816 */ /* 0x000fe20000000033 */
[----:B------:R-:W3:Y:S01]  /*9830*/  LDL.LU R48, [R1] ;  /* 0x0000000001307983 */ /* 0x000ee20000300800 */
[----:B------:R-:W-:Y:S02]  /*9840*/  PRMT R12, R52, 0x5410, R53 ;  /* 0x00005410340c7816 */ /* 0x000fe40000000035 */
[----:B------:R-:W-:Y:S01]  /*9850*/  PRMT R4, R4, 0x5410, R37 ;  /* 0x0000541004047816 */ /* 0x000fe20000000025 */
[----:B------:R-:W4:Y:S01]  /*9860*/  LDL.LU R49, [R1+0x4] ;  /* 0x0000040001317983 */ /* 0x000f220000300800 */
[----:B------:R-:W-:Y:S02]  /*9870*/  PRMT R13, R54, 0x5410, R55 ;  /* 0x00005410360d7816 */ /* 0x000fe40000000037 */
[----:B------:R-:W-:Y:S01]  /*9880*/  PRMT R5, R39, 0x5410, R38 ;  /* 0x0000541027057816 */ /* 0x000fe20000000026 */
[----:B------:R-:W2:Y:S01]  /*9890*/  LDL.LU R50, [R1+0xc] ;  /* 0x00000c0001327983 */ /* 0x000ea20000300800 */
[----:B------:R-:W-:-:S02]  /*98a0*/  PRMT R6, R41, 0x5410, R40 ;  /* 0x0000541029067816 */ /* 0x000fc40000000028 */
[----:B------:R-:W-:Y:S01]  /*98b0*/  PRMT R7, R43, 0x5410, R42 ;  /* 0x000054102b077816 */ /* 0x000fe2000000002a */
[----:B------:R-:W2:Y:S01]  /*98c0*/  LDL.LU R51, [R1+0x14] ;  /* 0x0000140001337983 */ /* 0x000ea20000300800 */
[----:B------:R-:W-:Y:S02]  /*98d0*/  PRMT R14, R56, 0x5410, R57 ;  /* 0x00005410380e7816 */ /* 0x000fe40000000039 */
[----:B------:R-:W-:Y:S01]  /*98e0*/  PRMT R8, R44, 0x5410, R45 ;  /* 0x000054102c087816 */ /* 0x000fe2000000002d */
[----:B------:R-:W2:Y:S01]  /*98f0*/  LDL.LU R52, [R1+0x1c] ;  /* 0x00001c0001347983 */ /* 0x000ea20000300800 */
[----:B------:R-:W-:-:S03]  /*9900*/  PRMT R9, R46, 0x5410, R47 ;  /* 0x000054102e097816 */ /* 0x000fc6000000002f */
[----:B------:R-:W2:Y:S01]  /*9910*/  LDL.LU R53, [R1+0x24] ;  /* 0x0000240001357983 */ /* 0x000ea20000300800 */
[----:B------:R-:W-:-:S03]  /*9920*/  PRMT R15, R58, 0x5410, R59 ;  /* 0x000054103a0f7816 */ /* 0x000fc6000000003b */
[----:B------:R-:W2:Y:S04]  /*9930*/  LDL.LU R54, [R1+0x52c] ;  /* 0x00052c0001367983 */ /* 0x000ea80000300800 */
        /* <DEDUP_REMOVED lines=20> */
[----:B------:R-:W4:Y:S04]  /*9a80*/  LDL.LU R69, [R1+0x584] ;  /* 0x0005840001457983 */ /* 0x000f280000300800 */
[----:B------:R-:W4:Y:S01]  /*9a90*/  LDL.LU R70, [R1+0x58c] ;  /* 0x00058c0001467983 */ /* 0x000f220000300800 */
        /* <DEDUP_REMOVED lines=17> */
[----:B------:R-:W4:Y:S04]  /*9bb0*/  LDL.LU R82, [R1+0x530] ;  /* 0x0005300001527983 */ /* 0x000f280000300800 */
[----:B------:R-:W4:Y:S04]  /*9bc0*/  LDL.LU R83, [R1+0x18] ;  /* 0x0000180001537983 */ /* 0x000f280000300800 */
[----:B------:R-:W4:Y:S04]  /*9bd0*/  LDL.LU R84, [R1+0x20] ;  /* 0x0000200001547983 */ /* 0x000f280000300800 */
[----:B------:R-:W4:Y:S04]  /*9be0*/  LDL.LU R85, [R1+0x8] ;  /* 0x0000080001557983 */ /* 0x000f280000300800 */
[----:B------:R-:W4:Y:S01]  /*9bf0*/  LDL.LU R86, [R1+0x10] ;  /* 0x0000100001567983 */ /* 0x000f220000300800 */
[----:B------:R-:W-:-:S02]  /*9c00*/  PRMT R29, R87, 0x5410, R88 ;  /* 0x00005410571d7816 */ /* 0x000fc40000000058 */
[----:B------:R-:W-:Y:S02]  /*9c10*/  PRMT R30, R89, 0x5410, R90 ;  /* 0x00005410591e7816 */ /* 0x000fe4000000005a */
[----:B------:R-:W-:Y:S02]  /*9c20*/  PRMT R31, R91, 0x5410, R92 ;  /* 0x000054105b1f7816 */ /* 0x000fe4000000005c */
[----:B------:R-:W-:Y:S02]  /*9c30*/  PRMT R32, R93, 0x5410, R94 ;  /* 0x000054105d207816 */ /* 0x000fe4000000005e */
[----:B------:R-:W-:Y:S02]  /*9c40*/  PRMT R33, R95, 0x5410, R96 ;  /* 0x000054105f217816 */ /* 0x000fe40000000060 */
[----:B------:R-:W-:Y:S02]  /*9c50*/  PRMT R34, R97, 0x5410, R98 ;  /* 0x0000541061227816 */ /* 0x000fe40000000062 */
        /* <DEDUP_REMOVED lines=13> */
[----:B---3--:R-:W-:Y:S02]  /*9d30*/  PRMT R48, R125, 0x5410, R48 ;  /* 0x000054107d307816 */ /* 0x008fe40000000030 */
[----:B--2---:R-:W-:Y:S02]  /*9d40*/  PRMT R67, R3, 0x5410, R67 ;  /* 0x0000541003437816 */ /* 0x004fe40000000043 */
[----:B----4-:R-:W-:Y:S02]  /*9d50*/  PRMT R65, R65, 0x5410, R69 ;  /* 0x0000541041417816 */ /* 0x010fe40000000045 */
        /* <DEDUP_REMOVED lines=16> */
[----:B------:R-:W-:-:S04]  /*9e60*/  PRMT R50, R50, 0x5410, R86 ;  /* 0x0000541032327816 */ /* 0x000fc80000000056 */
[----:B------:R0:W-:Y:S03]  /*9e70*/  STTM.x64 tmem[UR6+0x80], R4 ;  /* 0x00008004000079ed */ /* 0x0001e60008340006 */
.L_x_6:
[----:B0----5:R-:W2:Y:S04]  /*9e80*/  LDL R4, [R1+0x114] ;  /* 0x0001140001047983 */ /* 0x021ea80000100800 */
[----:B------:R-:W3:Y:S01]  /*9e90*/  LDL R3, [R1+0x118] ;  /* 0x0001180001037983 */ /* 0x000ee20000100800 */
[----:B------:R-:W0:Y:S03]  /*9ea0*/  S2R R5, SR_TID.X ;  /* 0x0000000000057919 */ /* 0x000e260000002100 */
[----:B------:R-:W4:Y:S04]  /*9eb0*/  LDL R42, [R1+0x134] ;  /* 0x00013400012a7983 */ /* 0x000f280000100800 */
[----:B------:R-:W4:Y:S04]  /*9ec0*/  LDL R41, [R1+0x138] ;  /* 0x0001380001297983 */ /* 0x000f280000100800 */
[----:B------:R-:W4:Y:S04]  /*9ed0*/  LDL R31, [R1+0x154] ;  /* 0x00015400011f7983 */ /* 0x000f280000100800 */
[----:B------:R-:W4:Y:S04]  /*9ee0*/  LDL R30, [R1+0x158] ;  /* 0x00015800011e7983 */ /* 0x000f280000100800 */
[----:B------:R-:W4:Y:S04]  /*9ef0*/  LDL R40, [R1+0x174] ;  /* 0x0001740001287983 */ /* 0x000f280000100800 */
[----:B------:R-:W4:Y:S04]  /*9f00*/  LDL R39, [R1+0x178] ;  /* 0x0001780001277983 */ /* 0x000f280000100800 */
[----:B------:R-:W4:Y:S04]  /*9f10*/  LDL R37, [R1+0x194] ;  /* 0x0001940001257983 */ /* 0x000f280000100800 */
[----:B------:R-:W4:Y:S01]  /*9f20*/  LDL R36, [R1+0x198] ;  /* 0x0001980001247983 */ /* 0x000f220000100800 */
[----:B0-----:R-:W-:Y:S01]  /*9f30*/  LOP3.LUT R5, R5, 0x7f, RZ, 0xc0, !PT ;  /* 0x0000007f05057812 */ /* 0x001fe200078ec0ff */
[----:B------:R-:W0:Y:S02]  /*9f40*/  LDCU UR8, c[0x0][0x3a0] ;  /* 0x00007400ff0877ac */ /* 0x000e240008000800 */
[----:B------:R-:W4:Y:S01]  /*9f50*/  LDL R29, [R1+0x1b4] ;  /* 0x0001b400011d7983 */ /* 0x000f220000100800 */
[----:B------:R-:W-:Y:S01]  /*9f60*/  ISETP.LT.AND P0, PT, R5, R68, P0 ;  /* 0x000000440500720c */ /* 0x000fe20000701270 */
[----:B------:R-:W1:Y:S02]  /*9f70*/  LDCU.64 UR12, c[0x0][0x3a8] ;  /* 0x00007500ff0c77ac */ /* 0x000e640008000a00 */
[----:B------:R-:W4:Y:S04]  /*9f80*/  LDL R28, [R1+0x1b8] ;  /* 0x0001b800011c7983 */ /* 0x000f280000100800 */
[----:B------:R-:W4:Y:S04]  /*9f90*/  LDL R7, [R1+0x1d4] ;  /* 0x0001d40001077983 */ /* 0x000f280000100800 */
[----:B------:R-:W4:Y:S04]  /*9fa0*/  LDL R6, [R1+0x1d8] ;  /* 0x0001d80001067983 */ /* 0x000f280000100800 */
[----:B------:R-:W4:Y:S01]  /*9fb0*/  LDL R38, [R1+0x1f4] ;  /* 0x0001f40001267983 */ /* 0x000f220000100800 */
[----:B------:R-:W0:Y:S01]  /*9fc0*/  FENCE.VIEW.ASYNC.T ;  /* 0x00000000000073c6 */ /* 0x000e220000000200 */
[----:B------:R-:W-:-:S02]  /*9fd0*/  PRMT R26, RZ, 0x7610, R26 ;  /* 0x00007610ff1a7816 */ /* 0x000fc4000000001a */
[----:B------:R-:W4:Y:S01]  /*9fe0*/  LDL R48, [R1+0x13c] ;  /* 0x00013c0001307983 */ /* 0x000f220000100800 */
[----:B------:R-:W-:Y:S02]  /*9ff0*/  PRMT R23, RZ, 0x7610, R23 ;  /* 0x00007610ff177816 */ /* 0x000fe40000000017 */
[----:B------:R-:W-:Y:S01]  /*a000*/  PRMT R20, RZ, 0x7610, R20 ;  /* 0x00007610ff147816 */ /* 0x000fe20000000014 */
[----:B------:R-:W4:Y:S01]  /*a010*/  LDL R47, [R1+0x140] ;  /* 0x00014000012f7983 */ /* 0x000f220000100800 */
[----:B------:R-:W-:-:S03]  /*a020*/  PRMT R17, RZ, 0x7610, R17 ;  /* 0x00007610ff117816 */ /* 0x000fc60000000011 */
[----:B------:R-:W4:Y:S04]  /*a030*/  LDL R46, [R1+0x17c] ;  /* 0x00017c00012e7983 */ /* 0x000f280000100800 */
[----:B------:R-:W4:Y:S01]  /*a040*/  LDL R45, [R1+0x180] ;  /* 0x00018000012d7983 */ /* 0x000f220000100800 */
[----:B------:R-:W-:Y:S02]  /*a050*/  PRMT R14, RZ, 0x7610, R14 ;  /* 0x00007610ff0e7816 */ /* 0x000fe4000000000e */
[----:B------:R-:W-:Y:S01]  /*a060*/  PRMT R8, RZ, 0x7610, R8 ;  /* 0x00007610ff087816 */ /* 0x000fe20000000008 */
[----:B0-----:R-:W-:Y:S06]  /*a070*/  BAR.SYNC.DEFER_BLOCKING 0x0 ;  /* 0x0000000000007b1d */ /* 0x001fec0000010000 */
[----:B------:R-:W4:Y:S04]  /*a080*/  LDL R44, [R1+0x1dc] ;  /* 0x0001dc00012c7983 */ /* 0x000f280000100800 */
[----:B------:R-:W4:Y:S01]  /*a090*/  LDL R43, [R1+0x1e0] ;  /* 0x0001e000012b7983 */ /* 0x000f220000100800 */
[----:B------:R-:W-:-:S02]  /*a0a0*/  PRMT R11, RZ, 0x7610, R11 ;  /* 0x00007610ff0b7816 */ /* 0x000fc4000000000b */
[----:B------:R-:W-:Y:S01]  /*a0b0*/  PRMT R25, RZ, 0x7610, R25 ;  /* 0x00007610ff197816 */ /* 0x000fe20000000019 */
[----:B------:R-:W4:Y:S01]  /*a0c0*/  LDL R54, [R1+0x1c4] ;  /* 0x0001c40001367983 */ /* 0x000f220000100800 */
[----:B------:R-:W-:Y:S02]  /*a0d0*/  PRMT R22, RZ, 0x7610, R22 ;  /* 0x00007610ff167816 */ /* 0x000fe40000000016 */
[----:B------:R-:W-:Y:S01]  /*a0e0*/  PRMT R19, RZ, 0x7610, R19 ;  /* 0x00007610ff137816 */ /* 0x000fe20000000013 */
[----:B------:R-:W4:Y:S01]  /*a0f0*/  LDL R53, [R1+0x1c8] ;  /* 0x0001c80001357983 */ /* 0x000f220000100800 */
[----:B------:R-:W-:Y:S02]  /*a100*/  PRMT R16, RZ, 0x7610, R16 ;  /* 0x00007610ff107816 */ /* 0x000fe40000000010 */
[----:B------:R-:W-:Y:S01]  /*a110*/  PRMT R13, RZ, 0x7610, R13 ;  /* 0x00007610ff0d7816 */ /* 0x000fe2000000000d */
[----:B------:R-:W4:Y:S01]  /*a120*/  LDL R52, [R1+0x204] ;  /* 0x0002040001347983 */ /* 0x000f220000100800 */
[----:B------:R-:W-:-:S02]  /*a130*/  PRMT R10, RZ, 0x7610, R10 ;  /* 0x00007610ff0a7816 */ /* 0x000fc4000000000a */
[----:B------:R-:W-:Y:S01]  /*a140*/  PRMT R24, RZ, 0x7610, R24 ;  /* 0x00007610ff187816 */ /* 0x000fe20000000018 */
[----:B------:R-:W4:Y:S04]  /*a150*/  LDL R51, [R1+0x208] ;  /* 0x0002080001337983 */ /* 0x000f280000100800 */
[----:B------:R-:W4:Y:S04]  /*a160*/  LDL R50, [R1+0x12c] ;  /* 0x00012c0001327983 */ /* 0x000f280000100800 */
[----:B------:R-:W4:Y:S01]  /*a170*/  LDL R49, [R1+0x130] ;  /* 0x0001300001317983 */ /* 0x000f220000100800 */
[----:B--2---:R-:W-:-:S02]  /*a180*/  @P0 IMAD.MOV.U32 R5, RZ, RZ, R4 ;  /* 0x000000ffff050224 */ /* 0x004fc400078e0004 */
[----:B---3--:R-:W-:Y:S02]  /*a190*/  @P0 IMAD.MOV.U32 R4, RZ, RZ, R3 ;  /* 0x000000ffff040224 */ /* 0x008fe400078e0003 */
[----:B------:R-:W2:Y:S04]  /*a1a0*/  LDL R3, [R1+0x1f8] ;  /* 0x0001f80001037983 */ /* 0x000ea80000100800 */
[----:B------:R4:W3:Y:S02]  /*a1b0*/  @P0 LDG.E.U16 R26, desc[UR26][R4.64] ;  /* 0x0000001a041a0981 */ /* 0x0008e4000c1e1500 */
[----:B----4-:R-:W-:Y:S02]  /*a1c0*/  @P0 IMAD.MOV.U32 R4, RZ, RZ, R41 ;  /* 0x000000ffff040224 */ /* 0x010fe400078e0029 */
[----:B------:R-:W-:Y:S01]  /*a1d0*/  @P0 IMAD.MOV.U32 R5, RZ, RZ, R42 ;  /* 0x000000ffff050224 */ /* 0x000fe200078e002a */
[----:B------:R-:W4:Y:S04]  /*a1e0*/  LDL R41, [R1+0x128] ;  /* 0x0001280001297983 */ /* 0x000f280000100800 */
[----:B------:R0:W3:Y:S04]  /*a1f0*/  @P0 LDG.E.U16 R23, desc[UR26][R4.64] ;  /* 0x0000001a04170981 */ /* 0x0000e8000c1e1500 */
[----:B------:R-:W3:Y:S01]  /*a200*/  LDL R42, [R1+0x124] ;  /* 0x00012400012a7983 */ /* 0x000ee20000100800 */
[----:B0-----:R-:W-:-:S02]  /*a210*/  @P0 IMAD.MOV.U32 R4, RZ, RZ, R30 ;  /* 0x000000ffff040224 */ /* 0x001fc400078e001e */
[----:B------:R-:W-:Y:S01]  /*a220*/  @P0 IMAD.MOV.U32 R5, RZ, RZ, R31 ;  /* 0x000000ffff050224 */ /* 0x000fe200078e001f */
[----:B------:R-:W3:Y:S04]  /*a230*/  LDL R30, [R1+0x120] ;  /* 0x00012000011e7983 */ /* 0x000ee80000100800 */
[----:B------:R-:W4:Y:S04]  /*a240*/  LDL R31, [R1+0x11c] ;  /* 0x00011c00011f7983 */ /* 0x000f280000100800 */
[----:B------:R0:W4:Y:S04]  /*a250*/  @P0 LDG.E.U16 R20, desc[UR26][R4.64] ;  /* 0x0000001a04140981 */ /* 0x000128000c1e1500 */
[----:B------:R-:W4:Y:S01]  /*a260*/  @P0 LDG.E.U16 R8, desc[UR26][R6.64] ;  /* 0x0000001a06080981 */ /* 0x000f22000c1e1500 */
[----:B0-----:R-:W-:-:S02]  /*a270*/  @P0 IMAD.MOV.U32 R4, RZ, RZ, R39 ;  /* 0x000000ffff040224 */ /* 0x001fc400078e0027 */
[----:B------:R-:W-:Y:S01]  /*a280*/  @P0 IMAD.MOV.U32 R5, RZ, RZ, R40 ;  /* 0x000000ffff050224 */ /* 0x000fe200078e0028 */
[----:B------:R-:W4:Y:S04]  /*a290*/  LDL R39, [R1+0x160] ;  /* 0x0001600001277983 */ /* 0x000f280000100800 */
[----:B------:R-:W4:Y:S04]  /*a2a0*/  LDL R40, [R1+0x15c] ;  /* 0x00015c0001287983 */ /* 0x000f280000100800 */
[----:B------:R0:W4:Y:S02]  /*a2b0*/  @P0 LDG.E.U16 R17, desc[UR26][R4.64] ;  /* 0x0000001a04110981 */ /* 0x000124000c1e1500 */
[----:B0-----:R-:W-:-:S02]  /*a2c0*/  @P0 IMAD.MOV.U32 R4, RZ, RZ, R36 ;  /* 0x000000ffff040224 */ /* 0x001fc400078e0024 */
[----:B------:R-:W-:Y:S01]  /*a2d0*/  @P0 IMAD.MOV.U32 R5, RZ, RZ, R37 ;  /* 0x000000ffff050224 */ /* 0x000fe200078e0025 */
[----:B------:R-:W4:Y:S04]  /*a2e0*/  LDL R36, [R1+0x1a0] ;  /* 0x0001a00001247983 */ /* 0x000f280000100800 */
[----:B------:R-:W4:Y:S04]  /*a2f0*/  LDL R37, [R1+0x19c] ;  /* 0x00019c0001257983 */ /* 0x000f280000100800 */
[----:B------:R0:W4:Y:S01]  /*a300*/  @P0 LDG.E.U16 R14, desc[UR26][R4.64] ;  /* 0x0000001a040e0981 */ /* 0x000122000c1e1500 */
[----:B------:R-:W-:-:S03]  /*a310*/  @P0 IMAD.MOV.U32 R7, RZ, RZ, R38 ;  /* 0x000000ffff070224 */ /* 0x000fc600078e0026 */
[----:B------:R-:W4:Y:S01]  /*a320*/  LDL R38, [R1+0x1fc] ;  /* 0x0001fc0001267983 */ /* 0x000f220000100800 */
[----:B0-----:R-:W-:Y:S02]  /*a330*/  @P0 IMAD.MOV.U32 R4, RZ, RZ, R28 ;  /* 0x000000ffff040224 */ /* 0x001fe400078e001c */
[----:B------:R-:W-:Y:S01]  /*a340*/  @P0 IMAD.MOV.U32 R5, RZ, RZ, R29 ;  /* 0x000000ffff050224 */ /* 0x000fe200078e001d */
[----:B------:R-:W4:Y:S04]  /*a350*/  LDL R28, [R1+0x1c0] ;  /* 0x0001c000011c7983 */ /* 0x000f280000100800 */
[----:B------:R-:W4:Y:S04]  /*a360*/  LDL R29, [R1+0x1bc] ;  /* 0x0001bc00011d7983 */ /* 0x000f280000100800 */
[----:B------:R0:W4:Y:S01]  /*a370*/  @P0 LDG.E.U16 R11, desc[UR26][R4.64] ;  /* 0x0000001a040b0981 */ /* 0x000122000c1e1500 */
[----:B--2---:R-:W-:-:S03]  /*a380*/  @P0 IMAD.MOV.U32 R6, RZ, RZ, R3 ;  /* 0x000000ffff060224 */ /* 0x004fc600078e0003 */
[----:B------:R-:W2:Y:S01]  /*a390*/  LDL R3, [R1+0x200] ;  /* 0x0002000001037983 */ /* 0x000ea20000100800 */
[----:B0-----:R-:W-:-:S06]  /*a3a0*/  PRMT R5, RZ, 0x7610, R5 ;  /* 0x00007610ff057816 */ /* 0x001fcc0000000005 */
[----:B------:R3:W2:Y:S02]  /*a3b0*/  @P0 LDG.E.U16 R5, desc[UR26][R6.64] ;  /* 0x0000001a06050981 */ /* 0x0006a4000c1e1500 */
[----:B---3--:R-:W-:Y:S02]  /*a3c0*/  @P0 IMAD.MOV.U32 R6, RZ, RZ, R30 ;  /* 0x000000ffff060224 */ /* 0x008fe400078e001e */
[----:B------:R-:W3:Y:S01]  /*a3d0*/  LDL R30, [R1+0x148] ;  /* 0x00014800011e7983 */ /* 0x000ee20000100800 */
[----:B----4-:R-:W-:-:S03]  /*a3e0*/  @P0 IMAD.MOV.U32 R7, RZ, RZ, R31 ;  /* 0x000000ffff070224 */ /* 0x010fc600078e001f */
[----:B------:R-:W4:Y:S04]  /*a3f0*/  LDL R31, [R1+0x144] ;  /* 0x00014400011f7983 */ /* 0x000f280000100800 */
[----:B------:R0:W4:Y:S02]  /*a400*/  @P0 LDG.E.U16 R25, desc[UR26][R6.64] ;  /* 0x0000001a06190981 */ /* 0x000124000c1e1500 */
[----:B0-----:R-:W-:Y:S02]  /*a410*/  @P0 IMAD.MOV.U32 R6, RZ, RZ, R47 ;  /* 0x000000ffff060224 */ /* 0x001fe400078e002f */
[----:B------:R-:W-:Y:S01]  /*a420*/  @P0 IMAD.MOV.U32 R7, RZ, RZ, R48 ;  /* 0x000000ffff070224 */ /* 0x000fe200078e0030 */
[----:B------:R-:W4:Y:S04]  /*a430*/  @P0 LDG.E.U16 R10, desc[UR26][R28.64] ;  /* 0x0000001a1c0a0981 */ /* 0x000f28000c1e1500 */
[----:B------:R0:W4:Y:S01]  /*a440*/  @P0 LDG.E.U16 R22, desc[UR26][R6.64] ;  /* 0x0000001a06160981 */ /* 0x000122000c1e1500 */
[----:B------:R-:W-:-:S02]  /*a450*/  PRMT R4, RZ, 0x7610, R4 ;  /* 0x00007610ff047816 */ /* 0x000fc40000000004 */
[----:B------:R-:W-:Y:S01]  /*a460*/  PRMT R21, RZ, 0x7610, R21 ;  /* 0x00007610ff157816 */ /* 0x000fe20000000015 */
[----:B------:R-:W4:Y:S04]  /*a470*/  LDL R48, [R1+0x14c] ;  /* 0x00014c0001307983 */ /* 0x000f280000100800 */
[----:B------:R-:W4:Y:S01]  /*a480*/  LDL R47, [R1+0x150] ;  /* 0x00015000012f7983 */ /* 0x000f220000100800 */
[----:B0-----:R-:W-:Y:S02]  /*a490*/  @P0 IMAD.MOV.U32 R6, RZ, RZ, R39 ;  /* 0x000000ffff060224 */ /* 0x001fe400078e0027 */
[----:B------:R-:W-:Y:S01]  /*a4a0*/  @P0 IMAD.MOV.U32 R7, RZ, RZ, R40 ;  /* 0x000000ffff070224 */ /* 0x000fe200078e0028 */
[----:B------:R-:W4:Y:S04]  /*a4b0*/  LDL R39, [R1+0x168] ;  /* 0x0001680001277983 */ /* 0x000f280000100800 */
[----:B------:R0:W4:Y:S04]  /*a4c0*/  @P0 LDG.E.U16 R19, desc[UR26][R6.64] ;  /* 0x0000001a06130981 */ /* 0x000128000c1e1500 */
[----:B------:R-:W4:Y:S01]  /*a4d0*/  LDL R40, [R1+0x164] ;  /* 0x0001640001287983 */ /* 0x000f220000100800 */
[----:B0-----:R-:W-:-:S02]  /*a4e0*/  @P0 IMAD.MOV.U32 R6, RZ, RZ, R45 ;  /* 0x000000ffff060224 */ /* 0x001fc400078e002d */
[----:B------:R-:W-:Y:S01]  /*a4f0*/  @P0 IMAD.MOV.U32 R7, RZ, RZ, R46 ;  /* 0x000000ffff070224 */ /* 0x000fe200078e002e */
[----:B------:R-:W-:Y:S01]  /*a500*/  PRMT R18, RZ, 0x7610, R18 ;  /* 0x00007610ff127816 */ /* 0x000fe20000000012 */
[----:B------:R-:W-:Y:S01]  /*a510*/  @P0 IMAD.MOV.U32 R28, RZ, RZ, R43 ;  /* 0x000000ffff1c0224 */ /* 0x000fe200078e002b */
[----:B------:R-:W4:Y:S04]  /*a520*/  LDL R46, [R1+0x16c] ;  /* 0x00016c00012e7983 */ /* 0x000f280000100800 */
[----:B------:R0:W4:Y:S01]  /*a530*/  @P0 LDG.E.U16 R16, desc[UR26][R6.64] ;  /* 0x0000001a06100981 */ /* 0x000122000c1e1500 */
[----:B------:R-:W-:-:S03]  /*a540*/  @P0 IMAD.MOV.U32 R29, RZ, RZ, R44 ;  /* 0x000000ffff1d0224 */ /* 0x000fc600078e002c */
[----:B------:R-:W4:Y:S04]  /*a550*/  LDL R45, [R1+0x170] ;  /* 0x00017000012d7983 */ /* 0x000f280000100800 */
[----:B------:R-:W4:Y:S01]  /*a560*/  LDL R44, [R1+0x1ac] ;  /* 0x0001ac00012c7983 */ /* 0x000f220000100800 */
[----:B0-----:R-:W-:Y:S02]  /*a570*/  @P0 IMAD.MOV.U32 R6, RZ, RZ, R36 ;  /* 0x000000ffff060224 */ /* 0x001fe400078e0024 */
[----:B------:R-:W-:Y:S01]  /*a580*/  @P0 IMAD.MOV.U32 R7, RZ, RZ, R37 ;  /* 0x000000ffff070224 */ /* 0x000fe200078e0025 */
[----:B------:R-:W4:Y:S04]  /*a590*/  LDL R36, [R1+0x188] ;  /* 0x0001880001247983 */ /* 0x000f280000100800 */
[----:B------:R-:W4:Y:S04]  /*a5a0*/  LDL R37, [R1+0x184] ;  /* 0x0001840001257983 */ /* 0x000f280000100800 */
[----:B------:R0:W4:Y:S04]  /*a5b0*/  @P0 LDG.E.U16 R13, desc[UR26][R6.64] ;  /* 0x0000001a060d0981 */ /* 0x000128000c1e1500 */
[----:B------:R-:W4:Y:S01]  /*a5c0*/  LDL R43, [R1+0x1b0] ;  /* 0x0001b000012b7983 */ /* 0x000f220000100800 */
[----:B0-----:R-:W-:-:S06]  /*a5d0*/  PRMT R7, RZ, 0x7610, R7 ;  /* 0x00007610ff077816 */ /* 0x001fcc0000000007 */
[----:B------:R0:W4:Y:S02]  /*a5e0*/  @P0 LDG.E.U16 R7, desc[UR26][R28.64] ;  /* 0x0000001a1c070981 */ /* 0x000124000c1e1500 */
[----:B0-----:R-:W-:Y:S02]  /*a5f0*/  @P0 IMAD.MOV.U32 R29, RZ, RZ, R38 ;  /* 0x000000ffff1d0224 */ /* 0x001fe400078e0026 */
[----:B------:R-:W4:Y:S01]  /*a600*/  LDL R38, [R1+0x1a4] ;  /* 0x0001a40001267983 */ /* 0x000f220000100800 */
[----:B--2---:R-:W-:-:S03]  /*a610*/  @P0 IMAD.MOV.U32 R28, RZ, RZ, R3 ;  /* 0x000000ffff1c0224 */ /* 0x004fc600078e0003 */
[----:B------:R-:W2:Y:S04]  /*a620*/  LDL R3, [R1+0x1a8] ;  /* 0x0001a80001037983 */ /* 0x000ea80000100800 */
[----:B------:R0:W2:Y:S02]  /*a630*/  @P0 LDG.E.U16 R4, desc[UR26][R28.64] ;  /* 0x0000001a1c040981 */ /* 0x0000a4000c1e1500 */
[----:B0-----:R-:W-:Y:S02]  /*a640*/  @P0 IMAD.MOV.U32 R28, RZ, RZ, R41 ;  /* 0x000000ffff1c0224 */ /* 0x001fe400078e0029 */
[----:B------:R-:W-:Y:S01]  /*a650*/  @P0 IMAD.MOV.U32 R29, RZ, RZ, R42 ;  /* 0x000000ffff1d0224 */ /* 0x000fe200078e002a */
[----:B------:R-:W-:Y:S01]  /*a660*/  PRMT R15, RZ, 0x7610, R15 ;  /* 0x00007610ff0f7816 */ /* 0x000fe2000000000f */
[----:B------:R-:W2:Y:S04]  /*a670*/  LDL R42, [R1+0x1cc] ;  /* 0x0001cc00012a7983 */ /* 0x000ea80000100800 */
[----:B------:R3:W2:Y:S04]  /*a680*/  @P0 LDG.E.U16 R24, desc[UR26][R28.64] ;  /* 0x0000001a1c180981 */ /* 0x0006a8000c1e1500 */
[----:B------:R-:W2:Y:S01]  /*a690*/  LDL R41, [R1+0x1d0] ;  /* 0x0001d00001297983 */ /* 0x000ea20000100800 */
[----:B---3--:R-:W-:-:S03]  /*a6a0*/  @P0 IMAD.MOV.U32 R28, RZ, RZ, R30 ;  /* 0x000000ffff1c0224 */ /* 0x008fc600078e001e */
[----:B------:R-:W3:Y:S01]  /*a6b0*/  LDL R30, [R1+0x1e8] ;  /* 0x0001e800011e7983 */ /* 0x000ee20000100800 */
[----:B----4-:R-:W-:-:S03]  /*a6c0*/  @P0 IMAD.MOV.U32 R29, RZ, RZ, R31 ;  /* 0x000000ffff1d0224 */ /* 0x010fc600078e001f */
[----:B------:R-:W3:Y:S04]  /*a6d0*/  LDL R31, [R1+0x1e4] ;  /* 0x0001e400011f7983 */ /* 0x000ee80000100800 */
[----:B------:R0:W4:Y:S02]  /*a6e0*/  @P0 LDG.E.U16 R21, desc[UR26][R28.64] ;  /* 0x0000001a1c150981 */ /* 0x000124000c1e1500 */
[----:B0-----:R-:W-:Y:S02]  /*a6f0*/  @P0 IMAD.MOV.U32 R28, RZ, RZ, R39 ;  /* 0x000000ffff1c0224 */ /* 0x001fe400078e0027 */
[----:B------:R-:W4:Y:S01]  /*a700*/  LDL R39, [R1+0x20c] ;  /* 0x00020c0001277983 */ /* 0x000f220000100800 */
[----:B------:R-:W-:-:S03]  /*a710*/  @P0 IMAD.MOV.U32 R29, RZ, RZ, R40 ;  /* 0x000000ffff1d0224 */ /* 0x000fc600078e0028 */
[----:B------:R-:W4:Y:S04]  /*a720*/  LDL R40, [R1+0x1ec] ;  /* 0x0001ec0001287983 */ /* 0x000f280000100800 */
        /* <DEDUP_REMOVED lines=8> */
[----:B--2---:R-:W-:-:S03]  /*a7b0*/  @P0 IMAD.MOV.U32 R28, RZ, RZ, R3 ;  /* 0x000000ffff1c0224 */ /* 0x004fc600078e0003 */
[----:B------:R-:W2:Y:S01]  /*a7c0*/  LDL R3, [R1+0x210] ;  /* 0x0002100001037983 */ /* 0x000ea20000100800 */
[----:B------:R-:W-:Y:S02]  /*a7d0*/  PRMT R12, RZ, 0x7610, R12 ;  /* 0x00007610ff0c7816 */ /* 0x000fe4000000000c */
[----:B------:R-:W-:Y:S02]  /*a7e0*/  PRMT R9, RZ, 0x7610, R9 ;  /* 0x00007610ff097816 */ /* 0x000fe40000000009 */
[----:B------:R-:W-:Y:S02]  /*a7f0*/  PRMT R6, RZ, 0x7610, R6 ;  /* 0x00007610ff067816 */ /* 0x000fe40000000006 */
[----:B------:R0:W2:Y:S02]  /*a800*/  @P0 LDG.E.U16 R12, desc[UR26][R28.64] ;  /* 0x0000001a1c0c0981 */ /* 0x0000a4000c1e1500 */
[----:B0-----:R-:W-:Y:S02]  /*a810*/  @P0 IMAD.MOV.U32 R28, RZ, RZ, R53 ;  /* 0x000000ffff1c0224 */ /* 0x001fe400078e0035 */
[----:B------:R-:W-:-:S05]  /*a820*/  @P0 IMAD.MOV.U32 R29, RZ, RZ, R54 ;  /* 0x000000ffff1d0224 */ /* 0x000fca00078e0036 */
[----:B------:R0:W2:Y:S01]  /*a830*/  @P0 LDG.E.U16 R9, desc[UR26][R28.64] ;  /* 0x0000001a1c090981 */ /* 0x0000a2000c1e1500 */
[----:B------:R-:W-:Y:S02]  /*a840*/  PRMT R35, RZ, 0x7610, R35 ;  /* 0x00007610ff237816 */ /* 0x000fe40000000023 */
[----:B0-----:R-:W-:Y:S01]  /*a850*/  PRMT R28, RZ, 0x7610, R28 ;  /* 0x00007610ff1c7816 */ /* 0x001fe2000000001c */
[----:B---3--:R0:W3:Y:S02]  /*a860*/  @P0 LDG.E.U16 R6, desc[UR26][R30.64] ;  /* 0x0000001a1e060981 */ /* 0x0080e4000c1e1500 */
[----:B0-----:R-:W-:Y:S02]  /*a870*/  @P0 IMAD.MOV.U32 R30, RZ, RZ, R51 ;  /* 0x000000ffff1e0224 */ /* 0x001fe400078e0033 */
[----:B------:R-:W-:-:S05]  /*a880*/  @P0 IMAD.MOV.U32 R31, RZ, RZ, R52 ;  /* 0x000000ffff1f0224 */ /* 0x000fca00078e0034 */
[----:B------:R0:W3:Y:S01]  /*a890*/  @P0 LDG.E.U16 R28, desc[UR26][R30.64] ;  /* 0x0000001a1e1c0981 */ /* 0x0000e2000c1e1500 */
[----:B------:R-:W-:Y:S01]  /*a8a0*/  PRMT R34, RZ, 0x7610, R34 ;  /* 0x00007610ff227816 */ /* 0x000fe20000000022 */
[----:B0-----:R-:W-:Y:S02]  /*a8b0*/  @P0 IMAD.MOV.U32 R30, RZ, RZ, R49 ;  /* 0x000000ffff1e0224 */ /* 0x001fe400078e0031 */
[----:B------:R-:W-:-:S05]  /*a8c0*/  @P0 IMAD.MOV.U32 R31, RZ, RZ, R50 ;  /* 0x000000ffff1f0224 */ /* 0x000fca00078e0032 */
[----:B------:R0:W3:Y:S01]  /*a8d0*/  @P0 LDG.E.U16 R35, desc[UR26][R30.64] ;  /* 0x0000001a1e230981 */ /* 0x0000e2000c1e1500 */
[----:B------:R-:W-:Y:S02]  /*a8e0*/  PRMT R33, RZ, 0x7610, R33 ;  /* 0x00007610ff217816 */ /* 0x000fe40000000021 */
[----:B------:R-:W-:Y:S01]  /*a8f0*/  PRMT R32, RZ, 0x7610, R32 ;  /* 0x00007610ff207816 */ /* 0x000fe20000000020 */
[----:B0-----:R-:W-:Y:S02]  /*a900*/  @P0 IMAD.MOV.U32 R30, RZ, RZ, R47 ;  /* 0x000000ffff1e0224 */ /* 0x001fe400078e002f */
[----:B------:R-:W-:-:S05]  /*a910*/  @P0 IMAD.MOV.U32 R31, RZ, RZ, R48 ;  /* 0x000000ffff1f0224 */ /* 0x000fca00078e0030 */
[----:B------:R0:W3:Y:S02]  /*a920*/  @P0 LDG.E.U16 R34, desc[UR26][R30.64] ;  /* 0x0000001a1e220981 */ /* 0x0000e4000c1e1500 */
[----:B0-----:R-:W-:Y:S02]  /*a930*/  @P0 IMAD.MOV.U32 R30, RZ, RZ, R45 ;  /* 0x000000ffff1e0224 */ /* 0x001fe400078e002d */
[----:B------:R-:W-:-:S05]  /*a940*/  @P0 IMAD.MOV.U32 R31, RZ, RZ, R46 ;  /* 0x000000ffff1f0224 */ /* 0x000fca00078e002e */
[----:B------:R0:W3:Y:S02]  /*a950*/  @P0 LDG.E.U16 R33, desc[UR26][R30.64] ;  /* 0x0000001a1e210981 */ /* 0x0000e4000c1e1500 */
[----:B0-----:R-:W-:Y:S02]  /*a960*/  PRMT R31, RZ, 0x7610, R31 ;  /* 0x00007610ff1f7816 */ /* 0x001fe4000000001f */
[----:B------:R-:W-:Y:S02]  /*a970*/  PRMT R30, RZ, 0x7610, R30 ;  /* 0x00007610ff1e7816 */ /* 0x000fe4000000001e */
[----:B------:R-:W-:Y:S02]  /*a980*/  PRMT R29, RZ, 0x7610, R29 ;  /* 0x00007610ff1d7816 */ /* 0x000fe4000000001d */
[----:B------:R-:W-:Y:S01]  /*a990*/  PRMT R27, RZ, 0x7610, R27 ;  /* 0x00007610ff1b7816 */ /* 0x000fe2000000001b */
[----:B----4-:R0:W4:Y:S02]  /*a9a0*/  @P0 LDG.E.U16 R32, desc[UR26][R36.64] ;  /* 0x0000001a24200981 */ /* 0x010124000c1e1500 */
[----:B0-----:R-:W-:-:S02]  /*a9b0*/  @P0 IMAD.MOV.U32 R36, RZ, RZ, R43 ;  /* 0x000000ffff240224 */ /* 0x001fc400078e002b */
[----:B------:R-:W-:-:S05]  /*a9c0*/  @P0 IMAD.MOV.U32 R37, RZ, RZ, R44 ;  /* 0x000000ffff250224 */ /* 0x000fca00078e002c */
[----:B------:R0:W4:Y:S02]  /*a9d0*/  @P0 LDG.E.U16 R31, desc[UR26][R36.64] ;  /* 0x0000001a241f0981 */ /* 0x000124000c1e1500 */
[----:B0-----:R-:W-:Y:S02]  /*a9e0*/  @P0 IMAD.MOV.U32 R36, RZ, RZ, R41 ;  /* 0x000000ffff240224 */ /* 0x001fe400078e0029 */
[----:B------:R-:W-:-:S05]  /*a9f0*/  @P0 IMAD.MOV.U32 R37, RZ, RZ, R42 ;  /* 0x000000ffff250224 */ /* 0x000fca00078e002a */
[----:B------:R0:W4:Y:S02]  /*aa00*/  @P0 LDG.E.U16 R30, desc[UR26][R36.64] ;  /* 0x0000001a241e0981 */ /* 0x000124000c1e1500 */
[----:B0-----:R-:W-:Y:S02]  /*aa10*/  @P0 IMAD.MOV.U32 R36, RZ, RZ, R38 ;  /* 0x000000ffff240224 */ /* 0x001fe400078e0026 */
[----:B------:R-:W-:-:S05]  /*aa20*/  @P0 IMAD.MOV.U32 R37, RZ, RZ, R40 ;  /* 0x000000ffff250224 */ /* 0x000fca00078e0028 */
[----:B------:R0:W4:Y:S02]  /*aa30*/  @P0 LDG.E.U16 R29, desc[UR26][R36.64] ;  /* 0x0000001a241d0981 */ /* 0x000124000c1e1500 */
[----:B0-----:R-:W-:Y:S02]  /*aa40*/  @P0 IMAD.MOV.U32 R37, RZ, RZ, R39 ;  /* 0x000000ffff250224 */ /* 0x001fe400078e0027 */
[----:B--2---:R-:W-:-:S05]  /*aa50*/  @P0 IMAD.MOV.U32 R36, RZ, RZ, R3 ;  /* 0x000000ffff240224 */ /* 0x004fca00078e0003 */
[----:B------:R0:W2:Y:S01]  /*aa60*/  @P0 LDG.E.U16 R27, desc[UR26][R36.64] ;  /* 0x0000001a241b0981 */ /* 0x0000a2000c1e1500 */
[----:B------:R-:W0:Y:S02]  /*aa70*/  S2R R38, SR_TID.X ;  /* 0x0000000000267919 */ /* 0x000e240000002100 */
[----:B0-----:R-:W-:Y:S01]  /*aa80*/  SHF.R.S32.HI R3, RZ, 0x7, R38 ;  /* 0x00000007ff037819 */ /* 0x001fe20000011426 */
[----:B------:R-:W-:-:S03]  /*aa90*/  IMAD.SHL.U32 R36, R38, 0x2, RZ ;  /* 0x0000000226247824 */ /* 0x000fc600078e00ff */
[----:B------:R-:W-:-:S04]  /*aaa0*/  SGXT R3, R3, 0x1 ;  /* 0x000000010303781a */ /* 0x000fc80000000200 */
[----:B------:R-:W-:-:S04]  /*aab0*/  LOP3.LUT R3, R3, 0x90, RZ, 0xc0, !PT ;  /* 0x0000009003037812 */ /* 0x000fc800078ec0ff */
[----:B------:R-:W-:Y:S01]  /*aac0*/  LOP3.LUT R3, R3, 0x7e, R36, 0x78, !PT ;  /* 0x0000007e03037812 */ /* 0x000fe200078e7824 */
[----:B------:R-:W-:-:S05]  /*aad0*/  IMAD.SHL.U32 R36, R38, 0x80, RZ ;  /* 0x0000008026247824 */ /* 0x000fca00078e00ff */
[----:B------:R-:W-:-:S04]  /*aae0*/  LOP3.LUT R3, R3, 0x2000, R36, 0xf8, !PT ;  /* 0x0000200003037812 */ /* 0x000fc800078ef824 */
[C---:B------:R-:W-:Y:S01]  /*aaf0*/  LOP3.LUT R38, R3.reuse, 0x20, RZ, 0x3c, !PT ;  /* 0x0000002003267812 */ /* 0x040fe200078e3cff */
[----:B------:R-:W-:Y:S04]  /*ab00*/  STS.U16 [R3+UR4], R26 ;  /* 0x0000001a03007988 */ /* 0x000fe80008000404 */
[----:B------:R-:W-:Y:S04]  /*ab10*/  STS.U16 [R3+UR4+0x400], R23 ;  /* 0x0004001703007988 */ /* 0x000fe80008000404 */
[----:B------:R-:W-:Y:S04]  /*ab20*/  STS.U16 [R3+UR4+0x800], R20 ;  /* 0x0008001403007988 */ /* 0x000fe80008000404 */
[----:B------:R-:W-:Y:S04]  /*ab30*/  STS.U16 [R3+UR4+0xc00], R17 ;  /* 0x000c001103007988 */ /* 0x000fe80008000404 */
[----:B------:R-:W-:Y:S04]  /*ab40*/  STS.U16 [R3+UR4+0x1000], R14 ;  /* 0x0010000e03007988 */ /* 0x000fe80008000404 */
[----:B------:R-:W-:Y:S04]  /*ab50*/  STS.U16 [R3+UR4+0x1400], R11 ;  /* 0x0014000b03007988 */ /* 0x000fe80008000404 */
[----:B------:R-:W-:Y:S04]  /*ab60*/  STS.U16 [R3+UR4+0x1800], R8 ;  /* 0x0018000803007988 */ /* 0x000fe80008000404 */
[----:B------:R0:W-:Y:S01]  /*ab70*/  STS.U16 [R3+UR4+0x1c00], R5 ;  /* 0x001c000503007988 */ /* 0x0001e20008000404 */
[----:B------:R-:W-:-:S03]  /*ab80*/  LOP3.LUT R37, R3, 0x40, RZ, 0x3c, !PT ;  /* 0x0000004003257812 */ /* 0x000fc600078e3cff */
[----:B------:R0:W-:Y:S04]  /*ab90*/  STS.U16 [R38+UR4+0x100], R25 ;  /* 0x0001001926007988 */ /* 0x0001e80008000404 */
[----:B------:R0:W-:Y:S04]  /*aba0*/  STS.U16 [R38+UR4+0x500], R22 ;  /* 0x0005001626007988 */ /* 0x0001e80008000404 */
[----:B------:R0:W-:Y:S04]  /*abb0*/  STS.U16 [R38+UR4+0x900], R19 ;  /* 0x0009001326007988 */ /* 0x0001e80008000404 */
[----:B------:R0:W-:Y:S04]  /*abc0*/  STS.U16 [R38+UR4+0xd00], R16 ;  /* 0x000d001026007988 */ /* 0x0001e80008000404 */
[----:B------:R0:W-:Y:S04]  /*abd0*/  STS.U16 [R38+UR4+0x1100], R13 ;  /* 0x0011000d26007988 */ /* 0x0001e80008000404 */
[----:B------:R1:W-:Y:S04]  /*abe0*/  STS.U16 [R38+UR4+0x1500], R10 ;  /* 0x0015000a26007988 */ /* 0x0003e80008000404 */
[----:B------:R1:W-:Y:S04]  /*abf0*/  STS.U16 [R38+UR4+0x1900], R7 ;  /* 0x0019000726007988 */ /* 0x0003e80008000404 */
[----:B------:R1:W-:Y:S01]  /*ac00*/  STS.U16 [R38+UR4+0x1d00], R4 ;  /* 0x001d000426007988 */ /* 0x0003e20008000404 */
[----:B0-----:R-:W-:-:S03]  /*ac10*/  LOP3.LUT R5, R3, 0x60, RZ, 0x3c, !PT ;  /* 0x0000006003057812 */ /* 0x001fc600078e3cff */
[----:B------:R0:W-:Y:S04]  /*ac20*/  STS.U16 [R37+UR4+0x200], R24 ;  /* 0x0002001825007988 */ /* 0x0001e80008000404 */
[----:B------:R0:W-:Y:S04]  /*ac30*/  STS.U16 [R37+UR4+0x600], R21 ;  /* 0x0006001525007988 */ /* 0x0001e80008000404 */
[----:B------:R0:W-:Y:S04]  /*ac40*/  STS.U16 [R37+UR4+0xa00], R18 ;  /* 0x000a001225007988 */ /* 0x0001e80008000404 */
[----:B------:R0:W-:Y:S04]  /*ac50*/  STS.U16 [R37+UR4+0xe00], R15 ;  /* 0x000e000f25007988 */ /* 0x0001e80008000404 */
[----:B------:R0:W-:Y:S04]  /*ac60*/  STS.U16 [R37+UR4+0x1200], R12 ;  /* 0x0012000c25007988 */ /* 0x0001e80008000404 */
[----:B------:R0:W-:Y:S04]  /*ac70*/  STS.U16 [R37+UR4+0x1600], R9 ;  /* 0x0016000925007988 */ /* 0x0001e80008000404 */
[----:B---3--:R0:W-:Y:S04]  /*ac80*/  STS.U16 [R37+UR4+0x1a00], R6 ;  /* 0x001a000625007988 */ /* 0x0081e80008000404 */
[----:B------:R0:W-:Y:S04]  /*ac90*/  STS.U16 [R37+UR4+0x1e00], R28 ;  /* 0x001e001c25007988 */ /* 0x0001e80008000404 */
[----:B------:R0:W-:Y:S04]  /*aca0*/  STS.U16 [R5+UR4+0x300], R35 ;  /* 0x0003002305007988 */ /* 0x0001e80008000404 */
[----:B------:R0:W-:Y:S04]  /*acb0*/  STS.U16 [R5+UR4+0x700], R34 ;  /* 0x0007002205007988 */ /* 0x0001e80008000404 */
[----:B------:R0:W-:Y:S04]  /*acc0*/  STS.U16 [R5+UR4+0xb00], R33 ;  /* 0x000b002105007988 */ /* 0x0001e80008000404 */
[----:B----4-:R0:W-:Y:S04]  /*acd0*/  STS.U16 [R5+UR4+0xf00], R32 ;  /* 0x000f002005007988 */ /* 0x0101e80008000404 */
[----:B------:R0:W-:Y:S01]  /*ace0*/  STS.U16 [R5+UR4+0x1300], R31 ;  /* 0x0013001f05007988 */ /* 0x0001e20008000404 */
[----:B------:R-:W-:-:S03]  /*acf0*/  UIADD3 UR14, UPT, UPT, UR8, 0x7f, URZ ;  /* 0x0000007f080e7890 */ /* 0x000fc6000fffe0ff */
[----:B------:R0:W-:Y:S01]  /*ad00*/  STS.U16 [R5+UR4+0x1700], R30 ;  /* 0x0017001e05007988 */ /* 0x0001e20008000404 */
[----:B------:R-:W-:-:S03]  /*ad10*/  USHF.R.S32.HI UR10, URZ, 0x1f, UR14 ;  /* 0x0000001fff0a7899 */ /* 0x000fc6000801140e */
[----:B------:R0:W-:Y:S01]  /*ad20*/  STS.U16 [R5+UR4+0x1b00], R29 ;  /* 0x001b001d05007988 */ /* 0x0001e20008000404 */
[----:B------:R-:W-:-:S04]  /*ad30*/  ULEA.HI UR11, UR10, UR14, URZ, 0x7 ;  /* 0x0000000e0a0b7291 */ /* 0x000fc8000f8f38ff */
[----:B------:R-:W-:-:S04]  /*ad40*/  USHF.R.S32.HI UR11, URZ, 0x7, UR11 ;  /* 0x00000007ff0b7899 */ /* 0x000fc8000801140b */
[----:B------:R-:W-:Y:S02]  /*ad50*/  UISETP.LT.AND UP1, UPT, UR11, 0x1, UPT ;  /* 0x000000010b00788c */ /* 0x000fe4000bf21270 */
[----:B-1----:R-:W-:Y:S02]  /*ad60*/  USHF.L.U32 UR9, UR12, 0x7, URZ ;  /* 0x000000070c097899 */ /* 0x002fe400080006ff */
[----:B------:R-:W-:Y:S02]  /*ad70*/  USEL UR12, UR11, 0x1, !UP1 ;  /* 0x000000010b0c7887 */ /* 0x000fe4000c800000 */
[----:B------:R-:W-:Y:S02]  /*ad80*/  UISETP.NE.U32.AND UP1, UPT, UR15, URZ, UPT ;  /* 0x000000ff0f00728c */ /* 0x000fe4000bf25070 */
[----:B------:R-:W-:Y:S02]  /*ad90*/  UIADD3 UR10, UPT, UPT, UR4, 0x4000, URZ ;  /* 0x00004000040a7890 */ /* 0x000fe4000fffe0ff */
[----:B------:R-:W-:-:S02]  /*ada0*/  UISETP.LT.OR UP3, UPT, UR14, 0x80, UP1 ;  /* 0x000000800e00788c */ /* 0x000fc40008f61670 */
[----:B------:R-:W-:-:S04]  /*adb0*/  USHF.R.U32.HI UR10, URZ, 0x4, UR10 ;  /* 0x00000004ff0a7899 */ /* 0x000fc8000801160a */
[----:B------:R-:W-:Y:S02]  /*adc0*/  USGXT.U32 UR10, UR10, 0xe ;  /* 0x0000000e0a0a789a */ /* 0x000fe40008000000 */
[----:B------:R-:W-:Y:S02]  /*add0*/  USHF.L.U32 UR8, UR13, 0x7, URZ ;  /* 0x000000070d087899 */ /* 0x000fe400080006ff */
[----:B------:R-:W-:Y:S02]  /*ade0*/  UIADD3 UR11, UP2, UPT, UR10, 0x2, URZ ;  /* 0x000000020a0b7890 */ /* 0x000fe4000ff5e0ff */
[----:B------:R-:W-:Y:S01]  /*adf0*/  UIADD3 UR12, UPT, UPT, UR12, -0x1, URZ ;  /* 0xffffffff0c0c7890 */ /* 0x000fe2000fffe0ff */
[----:B------:R-:W-:Y:S01]  /*ae00*/  UMOV UR13, URZ ;  /* 0x000000ff000d7c82 */ /* 0x000fe20008000000 */
[----:B------:R-:W-:Y:S02]  /*ae10*/  UIADD3 UR14, UPT, UPT, UR5, 0x80, URZ ;  /* 0x00000080050e7890 */ /* 0x000fe4000fffe0ff */
[----:B------:R-:W-:-:S02]  /*ae20*/  UIADD3.X UR13, UPT, UPT, UR13, 0x40004040, URZ, UP2, !UPT ;  /* 0x400040400d0d7890 */ /* 0x000fc400097fe4ff */
[----:B------:R-:W-:Y:S01]  /*ae30*/  UISETP.NE.U32.AND UP2, UPT, UR12, URZ, UPT ;  /* 0x000000ff0c00728c */ /* 0x000fe2000bf45070 */
[----:B--2---:R0:W-:Y:S01]  /*ae40*/  STS.U16 [R5+UR4+0x1f00], R27 ;  /* 0x001f001b05007988 */ /* 0x0041e20008000404 */
[----:B------:R1:W-:Y:S06]  /*ae50*/  MEMBAR.ALL.CTA ;  /* 0x0000000000007992 */ /* 0x0003ec0000008000 */
[----:B-1----:R-:W1:Y:S02]  /*ae60*/  FENCE.VIEW.ASYNC.S ;  /* 0x00000000000073c6 */ /* 0x002e640000000000 */
[----:B-1----:R-:W-:Y:S06]  /*ae70*/  BAR.SYNC.DEFER_BLOCKING 0x0 ;  /* 0x0000000000007b1d */ /* 0x002fec0000010000 */
[----:B------:R-:W-:Y:S05]  /*ae80*/  BRA.U UP3, `(.L_x_7) ;  /* 0x0000000503607547 */ /* 0x000fea000b800000 */
[----:B------:R-:W-:Y:S01]  /*ae90*/  USHF.R.U32.HI UR22, URZ, 0x4, UR4 ;  /* 0x00000004ff167899 */ /* 0x000fe20008011604 */
[----:B------:R-:W-:Y:S01]  /*aea0*/  UMOV UR16, URZ ;  /* 0x000000ff00107c82 */ /* 0x000fe20008000000 */
[----:B------:R-:W-:Y:S02]  /*aeb0*/  UIADD3 UR76, UPT, UPT, UR5, 0x88, URZ ;  /* 0x00000088054c7890 */ /* 0x000fe4000fffe0ff */
[----:B------:R-:W-:Y:S02]  /*aec0*/  USGXT.U32 UR22, UR22, 0xe ;  /* 0x0000000e1616789a */ /* 0x000fe40008000000 */
[----:B------:R-:W-:Y:S02]  /*aed0*/  UIADD3 UR75, UPT, UPT, UR5, 0x90, URZ ;  /* 0x00000090054b7890 */ /* 0x000fe4000fffe0ff */
[----:B------:R-:W-:Y:S01]  /*aee0*/  UIADD3 UR24, UP3, UPT, UR22, 0x2, URZ ;  /* 0x0000000216187890 */ /* 0x000fe2000ff7e0ff */
[----:B------:R-:W-:Y:S01]  /*aef0*/  UMOV UR50, 0x0 ;  /* 0x0000000000327882 */ /* 0x000fe20000000000 */
[----:B------:R-:W-:-:S02]  /*af00*/  UMOV UR51, 0x8100490 ;  /* 0x0810049000337882 */ /* 0x000fc40000000000 */
[----:B------:R-:W-:Y:S01]  /*af10*/  UIADD3.X UR25, UPT, UPT, UR16, 0x40004040, URZ, UP3, !UPT ;  /* 0x4000404010197890 */ /* 0x000fe20009ffe4ff */
[----:B------:R-:W-:Y:S01]  /*af20*/  UMOV UR23, 0x40004040 ;  /* 0x4000404000177882 */ /* 0x000fe20000000000 */
[----:B------:R-:W-:Y:S02]  /*af30*/  UMOV UR40, 0x0 ;  /* 0x0000000000287882 */ /* 0x000fe40000000000 */
[----:B------:R-:W-:Y:S01]  /*af40*/  UIADD3.64 UR58, UPT, UPT, UR24, 0x2, URZ ;  /* 0x00000002183a7897 */ /* 0x000fe2000fffe0ff */
[----:B------:R1:W-:Y:S01]  /*af50*/  UTCHMMA tmem[UR14], gdesc[UR22], tmem[UR5], tmem[UR50], idesc[UR51], !UPT ;  /* 0x00ff32160e0079ea */ /* 0x0003e2000f800005 */
[----:B------:R-:W-:Y:S01]  /*af60*/  UMOV UR41, 0x8100490 ;  /* 0x0810049000297882 */ /* 0x000fe20000000000 */
[----:B------:R-:W-:Y:S02]  /*af70*/  UIADD3 UR18, UPT, UPT, UR5, 0x98, URZ ;  /* 0x0000009805127890 */ /* 0x000fe4000fffe0ff */
[----:B------:R-:W-:Y:S02]  /*af80*/  UIADD3.64 UR60, UPT, UPT, UR24, 0x4, URZ ;  /* 0x00000004183c7897 */ /* 0x000fe4000fffe0ff */
[----:B------:R2:W-:Y:S01]  /*af90*/  UTCHMMA tmem[UR76], gdesc[UR24], tmem[UR5], tmem[UR40], idesc[UR41], UPT ;  /* 0x00ff28184c0079ea */ /* 0x0005e2000b800005 */
[----:B------:R-:W-:Y:S01]  /*afa0*/  UMOV UR38, 0x0 ;  /* 0x0000000000267882 */ /* 0x000fe20000000000 */
[----:B------:R-:W-:Y:S01]  /*afb0*/  UMOV UR39, 0x8100490 ;  /* 0x0810049000277882 */ /* 0x000fe20000000000 */
[----:B------:R-:W-:-:S02]  /*afc0*/  UIADD3 UR15, UPT, UPT, UR5, 0xa0, URZ ;  /* 0x000000a0050f7890 */ /* 0x000fc4000fffe0ff */
[----:B------:R3:W-:Y:S01]  /*afd0*/  UTCHMMA tmem[UR75], gdesc[UR58], tmem[UR5], tmem[UR38], idesc[UR39], UPT ;  /* 0x00ff263a4b0079ea */ /* 0x0007e2000b800005 */
[----:B-1----:R-:W-:Y:S02]  /*afe0*/  UIADD3.64 UR50, UPT, UPT, UR24, 0x1fe, URZ ;  /* 0x000001fe18327897 */ /* 0x002fe4000fffe0ff */
[----:B------:R-:W-:Y:S02]  /*aff0*/  UIADD3 UR74, UPT, UPT, UR5, 0xa8, URZ ;  /* 0x000000a8054a7890 */ /* 0x000fe4000fffe0ff */
[----:B------:R-:W-:Y:S02]  /*b000*/  UIADD3 UR73, UPT, UPT, UR5, 0xb0, URZ ;  /* 0x000000b005497890 */ /* 0x000fe4000fffe0ff */
[----:B--2---:R-:W-:Y:S02]  /*b010*/  UIADD3.64 UR40, UPT, UPT, UR24, 0x200, URZ ;  /* 0x0000020018287897 */ /* 0x004fe4000fffe0ff */
[----:B------:R-:W-:Y:S02]  /*b020*/  UIADD3.64 UR76, UPT, UPT, UR24, 0x202, URZ ;  /* 0x00000202184c7897 */ /* 0x000fe4000fffe0ff */
[----:B------:R-:W-:-:S02]  /*b030*/  UIADD3 UR72, UPT, UPT, UR5, 0xb8, URZ ;  /* 0x000000b805487890 */ /* 0x000fc4000fffe0ff */
[----:B---3--:R-:W-:Y:S02]  /*b040*/  UIADD3.64 UR38, UPT, UPT, UR24, 0x204, URZ ;  /* 0x0000020418267897 */ /* 0x008fe4000fffe0ff */
[----:B------:R-:W-:Y:S02]  /*b050*/  UIADD3 UR71, UPT, UPT, UR5, 0x40, URZ ;  /* 0x0000004005477890 */ /* 0x000fe4000fffe0ff */
[----:B------:R-:W-:Y:S02]  /*b060*/  UIADD3 UR70, UPT, UPT, UR5, 0xc0, URZ ;  /* 0x000000c005467890 */ /* 0x000fe4000fffe0ff */
[----:B------:R-:W-:Y:S02]  /*b070*/  UIADD3 UR69, UPT, UPT, UR5, 0x40, URZ ;  /* 0x0000004005457890 */ /* 0x000fe4000fffe0ff */
[----:B------:R-:W-:Y:S01]  /*b080*/  UIADD3 UR68, UPT, UPT, UR5, 0xc8, URZ ;  /* 0x000000c805447890 */ /* 0x000fe2000fffe0ff */
[----:B------:R-:W-:Y:S01]  /*b090*/  UMOV UR28, 0x0 ;  /* 0x00000000001c7882 */ /* 0x000fe20000000000 */
[----:B------:R-:W-:Y:S01]  /*b0a0*/  UMOV UR29, 0x8100490 ;  /* 0x08100490001d7882 */ /* 0x000fe20000000000 */
[----:B------:R-:W-:-:S02]  /*b0b0*/  UIADD3 UR67, UPT, UPT, UR5, 0x40, URZ ;  /* 0x0000004005437890 */ /* 0x000fc4000fffe0ff */
[----:B------:R1:W-:Y:S01]  /*b0c0*/  UTCHMMA tmem[UR18], gdesc[UR60], tmem[UR5], tmem[UR28], idesc[UR29], UPT ;  /* 0x00ff1c3c120079ea */ /* 0x0003e2000b800005 */
[----:B------:R-:W-:Y:S01]  /*b0d0*/  UIADD3 UR66, UPT, UPT, UR5, 0xd0, URZ ;  /* 0x000000d005427890 */ /* 0x000fe2000fffe0ff */
[----:B------:R-:W-:Y:S01]  /*b0e0*/  UMOV UR30, 0x0 ;  /* 0x00000000001e7882 */ /* 0x000fe20000000000 */
[----:B------:R-:W-:Y:S01]  /*b0f0*/  UMOV UR31, 0x8100490 ;  /* 0x08100490001f7882 */ /* 0x000fe20000000000 */
[----:B------:R-:W-:Y:S02]  /*b100*/  UIADD3 UR65, UPT, UPT, UR5, 0x40, URZ ;  /* 0x0000004005417890 */ /* 0x000fe4000fffe0ff */
[----:B------:R2:W-:Y:S01]  /*b110*/  UTCHMMA tmem[UR15], gdesc[UR50], tmem[UR5], tmem[UR30], idesc[UR31], UPT ;  /* 0x00ff1e320f0079ea */ /* 0x0005e2000b800005 */
        /* <DEDUP_REMOVED lines=18> */
[----:B------:R-:W-:Y:S01]  /*b240*/  UIADD3 UR16, UPT, UPT, UR5, 0x40, URZ ;  /* 0x0000004005107890 */ /* 0x000fe2000fffe0ff */
[----:B------:R2:W-:Y:S01]  /*b250*/  UTCHMMA tmem[UR70], gdesc[UR22], tmem[UR71], tmem[UR52], idesc[UR53], !UPT ;  /* 0x00ff3416460079ea */ /* 0x0005e2000f800047 */
[----:B-1----:R-:W-:Y:S01]  /*b260*/  UIADD3 UR18, UPT, UPT, UR5, 0xf8, URZ ;  /* 0x000000f805127890 */ /* 0x002fe2000fffe0ff */
[----:B------:R-:W-:Y:S01]  /*b270*/  UMOV UR48, 0x0 ;  /* 0x0000000000307882 */ /* 0x000fe20000000000 */
[----:B------:R-:W-:Y:S01]  /*b280*/  UMOV UR49, 0x8100490 ;  /* 0x0810049000317882 */ /* 0x000fe20000000000 */
[----:B------:R-:W-:Y:S01]  /*b290*/  UMOV UR46, 0x0 ;  /* 0x00000000002e7882 */ /* 0x000fe20000000000 */
[----:B------:R-:W-:Y:S01]  /*b2a0*/  UMOV UR47, 0x8100490 ;  /* 0x08100490002f7882 */ /* 0x000fe20000000000 */
[----:B------:R-:W-:Y:S01]  /*b2b0*/  UMOV UR44, 0x0 ;  /* 0x00000000002c7882 */ /* 0x000fe20000000000 */
[----:B------:R-:W-:Y:S01]  /*b2c0*/  UMOV UR45, 0x8100490 ;  /* 0x08100490002d7882 */ /* 0x000fe20000000000 */
[----:B------:R2:W-:Y:S01]  /*b2d0*/  UTCHMMA tmem[UR68], gdesc[UR24], tmem[UR69], tmem[UR48], idesc[UR49], UPT ;  /* 0x00ff3018440079ea */ /* 0x0005e2000b800045 */
[----:B------:R-:W-:Y:S01]  /*b2e0*/  UMOV UR42, 0x0 ;  /* 0x00000000002a7882 */ /* 0x000fe20000000000 */
[----:B------:R-:W-:Y:S01]  /*b2f0*/  UMOV UR43, 0x8100490 ;  /* 0x08100490002b7882 */ /* 0x000fe20000000000 */
[----:B------:R-:W-:Y:S01]  /*b300*/  UMOV UR28, UR7 ;  /* 0x00000007001c7c82 */ /* 0x000fe20008000000 */
[----:B------:R-:W-:Y:S01]  /*b310*/  UMOV UR29, URZ ;  /* 0x000000ff001d7c82 */ /* 0x000fe20008000000 */
[----:B------:R2:W-:Y:S01]  /*b320*/  UTCHMMA tmem[UR66], gdesc[UR58], tmem[UR67], tmem[UR46], idesc[UR47], UPT ;  /* 0x00ff2e3a420079ea */ /* 0x0005e2000b800043 */
[----:B------:R-:W-:Y:S01]  /*b330*/  UMOV UR54, 0x0 ;  /* 0x0000000000367882 */ /* 0x000fe20000000000 */
[----:B------:R-:W-:Y:S01]  /*b340*/  UMOV UR55, 0x8100490 ;  /* 0x0810049000377882 */ /* 0x000fe20000000000 */
[----:B------:R2:W-:Y:S01]  /*b350*/  UTCHMMA tmem[UR64], gdesc[UR60], tmem[UR65], tmem[UR44], idesc[UR45], UPT ;  /* 0x00ff2c3c400079ea */ /* 0x0005e2000b800041 */
[----:B------:R-:W-:Y:S01]  /*b360*/  UMOV UR56, 0x0 ;  /* 0x0000000000387882 */ /* 0x000fe20000000000 */
[----:B------:R-:W-:Y:S01]  /*b370*/  UMOV UR57, 0x8100490 ;  /* 0x0810049000397882 */ /* 0x000fe20000000000 */
[----:B------:R-:W-:Y:S01]  /*b380*/  UMOV UR75, UR28 ;  /* 0x0000001c004b7c82 */ /* 0x000fe20008000000 */
[----:B------:R2:W-:Y:S01]  /*b390*/  UTCHMMA tmem[UR62], gdesc[UR50], tmem[UR63], tmem[UR42], idesc[UR43], UPT ;  /* 0x00ff2a323e0079ea */ /* 0x0005e2000b80003f */
[----:B------:R-:W-:Y:S01]  /*b3a0*/  UMOV UR28, 0x0 ;  /* 0x00000000001c7882 */ /* 0x000fe20000000000 */
[----:B------:R-:W-:Y:S01]  /*b3b0*/  UMOV UR29, 0x8100490 ;  /* 0x08100490001d7882 */ /* 0x000fe20000000000 */
[----:B------:R2:W-:Y:S01]  /*b3c0*/  UTCHMMA tmem[UR20], gdesc[UR40], tmem[UR21], tmem[UR54], idesc[UR55], UPT ;  /* 0x00ff3628140079ea */ /* 0x0005e2000b800015 */
[----:B------:R2:W-:Y:S01]  /*b3d0*/  UTCHMMA tmem[UR17], gdesc[UR76], tmem[UR19], tmem[UR56], idesc[UR57], UPT ;  /* 0x00ff384c110079ea */ /* 0x0005e2000b800013 */
[----:B------:R2:W-:Y:S01]  /*b3e0*/  UTCHMMA tmem[UR18], gdesc[UR38], tmem[UR16], tmem[UR28], idesc[UR29], UPT ;  /* 0x00ff1c26120079ea */ /* 0x0005e2000b800010 */
[----:B------:R2:W-:Y:S01]  /*b3f0*/  UTCBAR [UR75], URZ ;  /* 0x000000ff4b0073e9 */ /* 0x0005e200080000ff */
[----:B------:R-:W-:Y:S01]  /*b400*/  NOP ;  /* 0x0000000000007918 */ /* 0x000fe20000000000 */
.L_x_7:
[----:B------:R-:W-:Y:S01]  /*b410*/  IMAD.MOV.U32 R68, RZ, RZ, RZ ;  /* 0x000000ffff447224 */ /* 0x000fe200078e00ff */
[----:B--2---:R-:W-:Y:S01]  /*b420*/  UMOV UR19, URZ ;  /* 0x000000ff00137c82 */ /* 0x004fe20008000000 */
[----:B------:R-:W-:Y:S01]  /*b430*/  UMOV UR16, UR11 ;  /* 0x0000000b00107c82 */ /* 0x000fe20008000000 */
[----:B------:R-:W-:Y:S01]  /*b440*/  UMOV UR17, UR13 ;  /* 0x0000000d00117c82 */ /* 0x000fe20008000000 */
[----:B------:R-:W-:Y:S05]  /*b450*/  BRA.U !UP2, `(.L_x_8) ;  /* 0x0000007d0a6c7547 */ /* 0x000fea000b800000 */
[----:B------:R-:W-:Y:S02]  /*b460*/  USHF.R.S32.HI UR18, URZ, 0x1f, UR9 ;  /* 0x0000001fff127899 */ /* 0x000fe40008011409 */
[----:B------:R-:W-:Y:S02]  /*b470*/  USHF.R.S32.HI UR15, URZ, 0x1f, UR8 ;  /* 0x0000001fff0f7899 */ /* 0x000fe40008011408 */
[----:B------:R-:W-:Y:S02]  /*b480*/  USHF.L.U32 UR13, UR9, 0x1, URZ ;  /* 0x00000001090d7899 */ /* 0x000fe400080006ff */
[----:B------:R-:W-:Y:S02]  /*b490*/  USHF.L.U32 UR11, UR8, 0x1, URZ ;  /* 0x00000001080b7899 */ /* 0x000fe400080006ff */
[----:B------:R-:W-:Y:S02]  /*b4a0*/  USHF.L.U64.HI UR15, UR8, 0x1, UR15 ;  /* 0x00000001080f7899 */ /* 0x000fe4000801020f */
[----:B------:R-:W-:-:S02]  /*b4b0*/  USHF.L.U64.HI UR9, UR9, 0x1, UR18 ;  /* 0x0000000109097899 */ /* 0x000fc40008010212 */
[----:B------:R-:W-:Y:S02]  /*b4c0*/  UIADD3.64 UR20, UPT, UPT, UR16, 0x2, URZ ;  /* 0x0000000210147897 */ /* 0x000fe4000fffe0ff */
[----:B------:R-:W-:Y:S02]  /*b4d0*/  UIADD3.64 UR24, UPT, UPT, UR16, 0x4, URZ ;  /* 0x0000000410187897 */ /* 0x000fe4000fffe0ff */
[----:B------:R-:W-:Y:S02]  /*b4e0*/  UIADD3.64 UR28, UPT, UPT, UR16, 0x1fe, URZ ;  /* 0x000001fe101c7897 */ /* 0x000fe4000fffe0ff */
[----:B------:R-:W-:Y:S02]  /*b4f0*/  UIADD3.64 UR30, UPT, UPT, UR16, 0x200, URZ ;  /* 0x00000200101e7897 */ /* 0x000fe4000fffe0ff */
[----:B------:R-:W-:Y:S02]  /*b500*/  UIADD3.64 UR32, UPT, UPT, UR16, 0x202, URZ ;  /* 0x0000020210207897 */ /* 0x000fe4000fffe0ff */
[----:B------:R-:W-:Y:S01]  /*b510*/  UIADD3.64 UR34, UPT, UPT, UR16, 0x204, URZ ;  /* 0x0000020410227897 */ /* 0x000fe2000fffe0ff */
[----:B------:R-:W-:Y:S01]  /*b520*/  UMOV UR18, 0x1 ;  /* 0x0000000100127882 */ /* 0x000fe20000000000 */
[----:B------:R-:W-:Y:S01]  /*b530*/  UMOV UR8, URZ ;  /* 0x000000ff00087c82 */ /* 0x000fe20008000000 */
[----:B------:R-:W-:Y:S01]  /*b540*/  UMOV UR36, UR10 ;  /* 0x0000000a00247c82 */ /* 0x000fe20008000000 */
[----:B------:R-:W-:-:S08]  /*b550*/  UMOV UR37, 0x40004040 ;  /* 0x4000404000257882 */ /* 0x000fd00000000000 */
.L_x_11:
[----:B------:R1:W-:Y:S01]  /*b560*/  STL [R1+0x5e0], R60 ;  /* 0x0005e03c01007387 */ /* 0x0003e20000100800 */
[----:B------:R-:W2:Y:S03]  /*b570*/  LDC R83, c[0x0][0x3a0] ;  /* 0x0000e800ff537b82 */ /* 0x000ea60000000800 */
[----:B-1----:R-:W3:Y:S04]  /*b580*/  LDL.LU R60, [R1+0x48] ;  /* 0x00004800013c7983 */ /* 0x002ee80000300800 */
[----:B------:R1:W-:Y:S04]  /*b590*/  STL [R1+0x5dc], R76 ;  /* 0x0005dc4c01007387 */ /* 0x0003e80000100800 */
[----:B-1----:R-:W4:Y:S04]  /*b5a0*/  LDL.LU R76, [R1+0x40] ;  /* 0x00004000014c7983 */ /* 0x002f280000300800 */
[----:B------:R-:W-:Y:S04]  /*b5b0*/  STL [R1+0x5d8], R61 ;  /* 0x0005d83d01007387 */ /* 0x000fe80000100800 */
[----:B------:R1:W-:Y:S04]  /*b5c0*/  STL [R1+0x5d4], R75 ;  /* 0x0005d44b01007387 */ /* 0x0003e80000100800 */
[----:B-1----:R-:W3:Y:S04]  /*b5d0*/  LDL.LU R75, [R1+0x30] ;  /* 0x00003000014b7983 */ /* 0x002ee80000300800 */
[----:B------:R-:W-:Y:S04]  /*b5e0*/  STL [R1+0x5d0], R62 ;  /* 0x0005d03e01007387 */ /* 0x000fe80000100800 */
[----:B------:R-:W-:Y:S04]  /*b5f0*/  STL [R1+0x5cc], R74 ;  /* 0x0005cc4a01007387 */ /* 0x000fe80000100800 */
[----:B------:R1:W-:Y:S04]  /*b600*/  STL [R1+0x5c8], R63 ;  /* 0x0005c83f01007387 */ /* 0x0003e80000100800 */
[----:B-1----:R-:W4:Y:S04]  /*b610*/  LDL.LU R63, [R1+0x3c] ;  /* 0x00003c00013f7983 */ /* 0x002f280000300800 */
[----:B------:R-:W-:Y:S04]  /*b620*/  STL [R1+0x5c4], R73 ;  /* 0x0005c44901007387 */ /* 0x000fe80000100800 */
[----:B------:R-:W-:Y:S04]  /*b630*/  STL [R1+0x5c0], R64 ;  /* 0x0005c04001007387 */ /* 0x000fe80000100800 */
[----:B------:R1:W-:Y:S04]  /*b640*/  STL [R1+0x5bc], R72 ;  /* 0x0005bc4801007387 */ /* 0x0003e80000100800 */
[----:B-1----:R-:W4:Y:S04]  /*b650*/  LDL.LU R72, [R1+0x38] ;  /* 0x0000380001487983 */ /* 0x002f280000300800 */
[----:B------:R-:W-:Y:S04]  /*b660*/  STL [R1+0x5b8], R65 ;  /* 0x0005b84101007387 */ /* 0x000fe80000100800 */
[----:B------:R-:W-:Y:S04]  /*b670*/  STL [R1+0x5b4], R71 ;  /* 0x0005b44701007387 */ /* 0x000fe80000100800 */
[----:B------:R1:W-:Y:S04]  /*b680*/  STL [R1+0x5b0], R66 ;  /* 0x0005b04201007387 */ /* 0x0003e80000100800 */
[----:B-1----:R-:W4:Y:S01]  /*b690*/  LDL.LU R66, [R1+0x2c] ;  /* 0x00002c0001427983 */ /* 0x002f220000300800 */
[----:B------:R-:W-:Y:S01]  /*b6a0*/  VIADD R68, R68, 0x1 ;  /* 0x0000000144447836 */ /* 0x000fe20000000000 */
[----:B------:R-:W-:-:S02]  /*b6b0*/  IADD3 R2, P0, PT, R2, UR13, RZ ;  /* 0x0000000d02027c10 */ /* 0x000fc4000ff1e0ff */
[----:B------:R-:W-:Y:S01]  /*b6c0*/  PRMT R82, RZ, 0x7610, R82 ;  /* 0x00007610ff527816 */ /* 0x000fe20000000052 */
[----:B--2---:R-:W-:Y:S01]  /*b6d0*/  IMAD R83, R68, -0x80, R83 ;  /* 0xffffff8044537824 */ /* 0x004fe200078e0253 */
[----:B------:R-:W-:Y:S01]  /*b6e0*/  IADD3.X R0, PT, PT, R0, UR9, RZ, P0, !PT ;  /* 0x0000000900007c10 */ /* 0x000fe200087fe4ff */
[----:B------:R1:W-:Y:S03]  /*b6f0*/  STL [R1+0x5ac], R70 ;  /* 0x0005ac4601007387 */ /* 0x0003e60000100800 */
[C---:B------:R-:W-:Y:S01]  /*b700*/  ISETP.GT.AND P2, PT, R83.reuse, RZ, PT ;  /* 0x000000ff5300720c */ /* 0x040fe20003f44270 */
[----:B------:R-:W-:Y:S01]  /*b710*/  STL [R1+0x5a8], R67 ;  /* 0x0005a84301007387 */ /* 0x000fe20000100800 */
[----:B------:R-:W-:-:S03]  /*b720*/  ISETP.GT.AND P0, PT, R83, 0x1, PT ;  /* 0x000000015300780c */ /* 0x000fc60003f04270 */
[----:B------:R-:W-:Y:S01]  /*b730*/  STL [R1+0x5a4], R69 ;  /* 0x0005a44501007387 */ /* 0x000fe20000100800 */
[----:B------:R-:W-:-:S03]  /*b740*/  PRMT R84, RZ, 0x7610, R84 ;  /* 0x00007610ff547816 */ /* 0x000fc60000000054 */
[----:B------:R-:W-:Y:S04]  /*b750*/  STL [R1+0x5a0], R3 ;  /* 0x0005a00301007387 */ /* 0x000fe80000100800 */
[----:B------:R-:W-:Y:S02]  /*b760*/  @P2 IMAD.MOV.U32 R4, RZ, RZ, R2 ;  /* 0x000000ffff042224 */ /* 0x000fe400078e0002 */
[----:B0-----:R-:W-:-:S05]  /*b770*/  @P2 IMAD.MOV.U32 R5, RZ, RZ, R0 ;  /* 0x000000ffff052224 */ /* 0x001fca00078e0000 */
[----:B------:R0:W2:Y:S01]  /*b780*/  @P2 LDG.E.U16 R82, desc[UR26][R4.64] ;  /* 0x0000001a04522981 */ /* 0x0000a2000c1e1500 */
[----:B---3--:R-:W-:-:S05]  /*b790*/  IADD3 R75, P4, PT, R75, UR13, RZ ;  /* 0x0000000d4b4b7c10 */ /* 0x008fca000ff9e0ff */
[----:B------:R3:W-:Y:S01]  /*b7a0*/  STL [R1+0x30], R75 ;  /* 0x0000304b01007387 */ /* 0x0007e20000100800 */
[----:B0-----:R-:W-:Y:S01]  /*b7b0*/  @P0 IMAD.MOV.U32 R4, RZ, RZ, R75 ;  /* 0x000000ffff040224 */ /* 0x001fe200078e004b */
[----:B----4-:R-:W-:Y:S02]  /*b7c0*/  IADD3 R72, P5, PT, R72, UR13, RZ ;  /* 0x0000000d48487c10 */ /* 0x010fe4000ffbe0ff */
[----:B------:R-:W-:Y:S02]  /*b7d0*/  IADD3.X R66, PT, PT, R66, UR9, RZ, P4, !PT ;  /* 0x0000000942427c10 */ /* 0x000fe4000a7fe4ff */
[----:B------:R-:W-:-:S03]  /*b7e0*/  IADD3 R76, P4, PT, R76, UR13, RZ ;  /* 0x0000000d4c4c7c10 */ /* 0x000fc6000ff9e0ff */
[----:B------:R0:W-:Y:S01]  /*b7f0*/  STL [R1+0x2c], R66 ;  /* 0x00002c4201007387 */ /* 0x0001e20000100800 */
[----:B------:R-:W-:-:S03]  /*b800*/  @P0 IMAD.MOV.U32 R5, RZ, RZ, R66 ;  /* 0x000000ffff050224 */ /* 0x000fc600078e0042 */
[----:B-1----:R-:W4:Y:S04]  /*b810*/  LDL.LU R70, [R1+0x44] ;  /* 0x0000440001467983 */ /* 0x002f280000300800 */
[----:B------:R1:W-:Y:S04]  /*b820*/  STL [R1+0x38], R72 ;  /* 0x0000384801007387 */ /* 0x0003e80000100800 */
[----:B---3--:R-:W3:Y:S04]  /*b830*/  LDL.LU R75, [R1+0x50] ;  /* 0x00005000014b7983 */ /* 0x008ee80000300800 */
[----:B------:R-:W-:Y:S04]  /*b840*/  STL [R1+0x40], R76 ;  /* 0x0000404c01007387 */ /* 0x000fe80000100800 */
[----:B0-----:R-:W2:Y:S04]  /*b850*/  LDL.LU R66, [R1+0x58] ;  /* 0x0000580001427983 */ /* 0x001ea80000300800 */
[----:B------:R0:W3:Y:S04]  /*b860*/  @P0 LDG.E.U16 R84, desc[UR26][R4.64] ;  /* 0x0000001a04540981 */ /* 0x0000e8000c1e1500 */
[----:B------:R-:W3:Y:S01]  /*b870*/  LDL.LU R5, [R1+0x34] ;  /* 0x0000340001057983 */ /* 0x000ee20000300800 */
[----:B------:R-:W-:-:S02]  /*b880*/  ISETP.GT.AND P3, PT, R83, 0x2, PT ;  /* 0x000000025300780c */ /* 0x000fc40003f64270 */
[C---:B------:R-:W-:Y:S02]  /*b890*/  ISETP.GT.AND P2, PT, R83.reuse, 0x3, PT ;  /* 0x000000035300780c */ /* 0x040fe40003f44270 */
[----:B------:R-:W-:Y:S02]  /*b8a0*/  PRMT R80, RZ, 0x7610, R80 ;  /* 0x00007610ff507816 */ /* 0x000fe40000000050 */
[----:B------:R-:W-:Y:S02]  /*b8b0*/  ISETP.GT.AND P0, PT, R83, 0x4, PT ;  /* 0x000000045300780c */ /* 0x000fe40003f04270 */
[----:B------:R-:W-:Y:S02]  /*b8c0*/  IADD3.X R63, PT, PT, R63, UR9, RZ, P4, !PT ;  /* 0x000000093f3f7c10 */ /* 0x000fe4000a7fe4ff */
[----:B------:R-:W-:-:S03]  /*b8d0*/  IADD3 R60, P4, PT, R60, UR13, RZ ;  /* 0x0000000d3c3c7c10 */ /* 0x000fc6000ff9e0ff */
[----:B0-----:R-:W-:Y:S01]  /*b8e0*/  @P3 IMAD.MOV.U32 R4, RZ, RZ, R72 ;  /* 0x000000ffff043224 */ /* 0x001fe200078e0048 */
[----:B------:R-:W-:Y:S02]  /*b8f0*/  PRMT R81, RZ, 0x7610, R81 ;  /* 0x00007610ff517816 */ /* 0x000fe40000000051 */
[----:B------:R-:W-:Y:S02]  /*b900*/  PRMT R79, RZ, 0x7610, R79 ;  /* 0x00007610ff4f7816 */ /* 0x000fe4000000004f */
[----:B----4-:R-:W-:Y:S02]  /*b910*/  IADD3.X R70, PT, PT, R70, UR9, RZ, P4, !PT ;  /* 0x0000000946467c10 */ /* 0x010fe4000a7fe4ff */
[----:B--2---:R-:W-:Y:S02]  /*b920*/  IADD3 R66, P4, PT, R66, UR13, RZ ;  /* 0x0000000d42427c10 */ /* 0x004fe4000ff9e0ff */
[----:B---3--:R-:W-:-:S05]  /*b930*/  IADD3.X R5, PT, PT, R5, UR9, RZ, P5, !PT ;  /* 0x0000000905057c10 */ /* 0x008fca000affe4ff */
[----:B------:R0:W-:Y:S04]  /*b940*/  STL [R1+0x34], R5 ;  /* 0x0000340501007387 */ /* 0x0001e80000100800 */
[----:B------:R2:W5:Y:S01]  /*b950*/  @P3 LDG.E.U16 R80, desc[UR26][R4.64] ;  /* 0x0000001a04503981 */ /* 0x000562000c1e1500 */
[----:B------:R-:W-:-:S03]  /*b960*/  IADD3 R75, P5, PT, R75, UR13, RZ ;  /* 0x0000000d4b4b7c10 */ /* 0x000fc6000ffbe0ff */
[----:B------:R3:W-:Y:S04]  /*b970*/  STL [R1+0x3c], R63 ;  /* 0x00003c3f01007387 */ /* 0x0007e80000100800 */
[----:B-1----:R-:W4:Y:S01]  /*b980*/  LDL.LU R72, [R1+0x54] ;  /* 0x0000540001487983 */ /* 0x002f220000300800 */
[----:B--2---:R-:W-:Y:S02]  /*b990*/  @P2 IMAD.MOV.U32 R4, RZ, RZ, R76 ;  /* 0x000000ffff042224 */ /* 0x004fe400078e004c */
[----:B0-----:R-:W-:Y:S02]  /*b9a0*/  @P2 IMAD.MOV.U32 R5, RZ, RZ, R63 ;  /* 0x000000ffff052224 */ /* 0x001fe400078e003f */
[----:B---3--:R-:W2:Y:S04]  /*b9b0*/  LDL.LU R63, [R1+0x60] ;  /* 0x00006000013f7983 */ /* 0x008ea80000300800 */
[----:B------:R-:W-:Y:S04]  /*b9c0*/  STL [R1+0x48], R60 ;  /* 0x0000483c01007387 */ /* 0x000fe80000100800 */
[----:B------:R0:W5:Y:S04]  /*b9d0*/  @P2 LDG.E.U16 R81, desc[UR26][R4.64] ;  /* 0x0000001a04512981 */ /* 0x000168000c1e1500 */
[----:B------:R1:W-:Y:S01]  /*b9e0*/  STL [R1+0x44], R70 ;  /* 0x0000444601007387 */ /* 0x0003e20000100800 */
[----:B0-----:R-:W-:-:S02]  /*b9f0*/  @P0 IMAD.MOV.U32 R4, RZ, RZ, R60 ;  /* 0x000000ffff040224 */ /* 0x001fc400078e003c */
[----:B------:R-:W-:Y:S02]  /*ba00*/  @P0 IMAD.MOV.U32 R5, RZ, RZ, R70 ;  /* 0x000000ffff050224 */ /* 0x000fe400078e0046 */
[----:B-1----:R-:W3:Y:S04]  /*ba10*/  LDL.LU R70, [R1+0x5c] ;  /* 0x00005c0001467983 */ /* 0x002ee80000300800 */
[----:B------:R-:W-:Y:S04]  /*ba20*/  STL [R1+0x50], R75 ;  /* 0x0000504b01007387 */ /* 0x000fe80000100800 */
[----:B------:R-:W3:Y:S04]  /*ba30*/  LDL.LU R76, [R1+0x68] ;  /* 0x00006800014c7983 */ /* 0x000ee80000300800 */
[----:B------:R-:W-:Y:S04]  /*ba40*/  STL [R1+0x58], R66 ;  /* 0x0000584201007387 */ /* 0x000fe80000100800 */
[----:B------:R-:W3:Y:S04]  /*ba50*/  LDL.LU R60, [R1+0x70] ;  /* 0x00007000013c7983 */ /* 0x000ee80000300800 */
[----:B------:R0:W5:Y:S04]  /*ba60*/  @P0 LDG.E.U16 R79, desc[UR26][R4.64] ;  /* 0x0000001a044f0981 */ /* 0x000168000c1e1500 */
[----:B------:R-:W3:Y:S01]  /*ba70*/  LDL.LU R5, [R1+0x4c] ;  /* 0x00004c0001057983 */ /* 0x000ee20000300800 */
[----:B------:R-:W-:-:S02]  /*ba80*/  ISETP.GT.AND P3, PT, R83, 0x5, PT ;  /* 0x000000055300780c */ /* 0x000fc40003f64270 */
[C---:B------:R-:W-:Y:S02]  /*ba90*/  ISETP.GT.AND P2, PT, R83.reuse, 0x6, PT ;  /* 0x000000065300780c */ /* 0x040fe40003f44270 */
[----:B------:R-:W-:Y:S02]  /*baa0*/  PRMT R6, RZ, 0x7610, R6 ;  /* 0x00007610ff067816 */ /* 0x000fe40000000006 */
[----:B------:R-:W-:Y:S02]  /*bab0*/  ISETP.GT.AND P0, PT, R83, 0x7, PT ;  /* 0x000000075300780c */ /* 0x000fe40003f04270 */
[----:B------:R-:W-:-:S05]  /*bac0*/  PRMT R7, RZ, 0x7610, R7 ;  /* 0x00007610ff077816 */ /* 0x000fca0000000007 */
[----:B0-----:R-:W-:Y:S01]  /*bad0*/  @P3 IMAD.MOV.U32 R4, RZ, RZ, R75 ;  /* 0x000000ffff043224 */ /* 0x001fe200078e004b */
[----:B------:R-:W-:Y:S02]  /*bae0*/  PRMT R56, RZ, 0x7610, R56 ;  /* 0x00007610ff387816 */ /* 0x000fe40000000038 */
[----:B----4-:R-:W-:Y:S02]  /*baf0*/  IADD3.X R72, PT, PT, R72, UR9, RZ, P4, !PT ;  /* 0x0000000948487c10 */ /* 0x010fe4000a7fe4ff */
[----:B--2---:R-:W-:-:S04]  /*bb00*/  IADD3 R63, P4, PT, R63, UR13, RZ ;  /* 0x0000000d3f3f7c10 */ /* 0x004fc8000ff9e0ff */
[----:B---3--:R-:W-:Y:S02]  /*bb10*/  IADD3.X R70, PT, PT, R70, UR9, RZ, P4, !PT ;  /* 0x0000000946467c10 */ /* 0x008fe4000a7fe4ff */
[----:B------:R-:W-:Y:S02]  /*bb20*/  IADD3 R60, P4, PT, R60, UR13, RZ ;  /* 0x0000000d3c3c7c10 */ /* 0x000fe4000ff9e0ff */
[----:B------:R-:W-:-:S05]  /*bb30*/  IADD3.X R5, PT, PT, R5, UR9, RZ, P5, !PT ;  /* 0x0000000905057c10 */ /* 0x000fca000affe4ff */
[----:B------:R0:W-:Y:S04]  /*bb40*/  STL [R1+0x4c], R5 ;  /* 0x00004c0501007387 */ /* 0x0001e80000100800 */
[----:B------:R1:W5:Y:S01]  /*bb50*/  @P3 LDG.E.U16 R6, desc[UR26][R4.64] ;  /* 0x0000001a04063981 */ /* 0x000362000c1e1500 */
[----:B------:R-:W-:-:S03]  /*bb60*/  IADD3 R76, P5, PT, R76, UR13, RZ ;  /* 0x0000000d4c4c7c10 */ /* 0x000fc6000ffbe0ff */
[----:B------:R2:W-:Y:S01]  /*bb70*/  STL [R1+0x54], R72 ;  /* 0x0000544801007387 */ /* 0x0005e20000100800 */
[----:B-1----:R-:W-:Y:S02]  /*bb80*/  @P2 IMAD.MOV.U32 R4, RZ, RZ, R66 ;  /* 0x000000ffff042224 */ /* 0x002fe400078e0042 */
[----:B0-----:R-:W-:Y:S02]  /*bb90*/  @P2 IMAD.MOV.U32 R5, RZ, RZ, R72 ;  /* 0x000000ffff052224 */ /* 0x001fe400078e0048 */
[----:B--2---:R-:W2:Y:S04]  /*bba0*/  LDL.LU R72, [R1+0x6c] ;  /* 0x00006c0001487983 */ /* 0x004ea80000300800 */
[----:B------:R-:W3:Y:S04]  /*bbb0*/  LDL.LU R66, [R1+0x78] ;  /* 0x0000780001427983 */ /* 0x000ee80000300800 */
[----:B------:R-:W-:Y:S04]  /*bbc0*/  STL [R1+0x60], R63 ;  /* 0x0000603f01007387 */ /* 0x000fe80000100800 */
[----:B------:R0:W5:Y:S04]  /*bbd0*/  @P2 LDG.E.U16 R7, desc[UR26][R4.64] ;  /* 0x0000001a04072981 */ /* 0x000168000c1e1500 */
[----:B------:R1:W-:Y:S01]  /*bbe0*/  STL [R1+0x5c], R70 ;  /* 0x00005c4601007387 */ /* 0x0003e20000100800 */
[----:B0-----:R-:W-:-:S02]  /*bbf0*/  @P0 IMAD.MOV.U32 R4, RZ, RZ, R63 ;  /* 0x000000ffff040224 */ /* 0x001fc400078e003f */
[----:B------:R-:W-:Y:S02]  /*bc00*/  @P0 IMAD.MOV.U32 R5, RZ, RZ, R70 ;  /* 0x000000ffff050224 */ /* 0x000fe400078e0046 */
[----:B-1----:R-:W4:Y:S04]  /*bc10*/  LDL.LU R70, [R1+0x74] ;  /* 0x0000740001467983 */ /* 0x002f280000300800 */
[----:B------:R-:W-:Y:S04]  /*bc20*/  STL [R1+0x68], R76 ;  /* 0x0000684c01007387 */ /* 0x000fe80000100800 */
[----:B------:R-:W4:Y:S04]  /*bc30*/  LDL.LU R75, [R1+0x80] ;  /* 0x00008000014b7983 */ /* 0x000f280000300800 */
[----:B------:R-:W-:Y:S04]  /*bc40*/  STL [R1+0x70], R60 ;  /* 0x0000703c01007387 */ /* 0x000fe80000100800 */
[----:B------:R-:W4:Y:S04]  /*bc50*/  LDL.LU R63, [R1+0x88] ;  /* 0x00008800013f7983 */ /* 0x000f280000300800 */
[----:B------:R0:W5:Y:S04]  /*bc60*/  @P0 LDG.E.U16 R56, desc[UR26][R4.64] ;  /* 0x0000001a04380981 */ /* 0x000168000c1e1500 */
[----:B------:R-:W4:Y:S01]  /*bc70*/  LDL.LU R5, [R1+0x64] ;  /* 0x0000640001057983 */ /* 0x000f220000300800 */
[----:B------:R-:W-:-:S02]  /*bc80*/  ISETP.GT.AND P3, PT, R83, 0x8, PT ;  /* 0x000000085300780c */ /* 0x000fc40003f64270 */
[C---:B------:R-:W-:Y:S02]  /*bc90*/  ISETP.GT.AND P2, PT, R83.reuse, 0x9, PT ;  /* 0x000000095300780c */ /* 0x040fe40003f44270 */
[----:B------:R-:W-:Y:S02]  /*bca0*/  PRMT R8, RZ, 0x7610, R8 ;  /* 0x00007610ff087816 */ /* 0x000fe40000000008 */
[----:B------:R-:W-:Y:S02]  /*bcb0*/  ISETP.GT.AND P0, PT, R83, 0xa, PT ;  /* 0x0000000a5300780c */ /* 0x000fe40003f04270 */
[----:B------:R-:W-:-:S05]  /*bcc0*/  PRMT R55, RZ, 0x7610, R55 ;  /* 0x00007610ff377816 */ /* 0x000fca0000000037 */
[----:B0-----:R-:W-:Y:S01]  /*bcd0*/  @P3 IMAD.MOV.U32 R4, RZ, RZ, R76 ;  /* 0x000000ffff043224 */ /* 0x001fe200078e004c */
[----:B------:R-:W-:Y:S02]  /*bce0*/  PRMT R54, RZ, 0x7610, R54 ;  /* 0x00007610ff367816 */ /* 0x000fe40000000036 */
[----:B--2---:R-:W-:Y:S02]  /*bcf0*/  IADD3.X R72, PT, PT, R72, UR9, RZ, P4, !PT ;  /* 0x0000000948487c10 */ /* 0x004fe4000a7fe4ff */
[----:B---3--:R-:W-:-:S04]  /*bd00*/  IADD3 R66, P4, PT, R66, UR13, RZ ;  /* 0x0000000d42427c10 */ /* 0x008fc8000ff9e0ff */
[----:B----4-:R-:W-:Y:S02]  /*bd10*/  IADD3.X R70, PT, PT, R70, UR9, RZ, P4, !PT ;  /* 0x0000000946467c10 */ /* 0x010fe4000a7fe4ff */
        /* <DEDUP_REMOVED lines=400> */
[----:B------:R0:W-:Y:S04]  /*d620*/  STL [R1+0x2a0], R75 ;  /* 0x0002a04b01007387 */ /* 0x0001e80000100800 */
        /* <DEDUP_REMOVED lines=10> */
[----:B-1----:R-:W-:Y:S01]  /*d6d0*/  @P3 IMAD.MOV.U32 R4, RZ, RZ, R75 ;  /* 0x000000ffff043224 */ /* 0x002fe200078e004b */
        /* <DEDUP_REMOVED lines=9> */
[----:B------:R3:W-:Y:S04]  /*d770*/  STL [R1+0x2a4], R72 ;  /* 0x0002a44801007387 */ /* 0x0007e80000100800 */
[----:B0-----:R-:W4:Y:S01]  /*d780*/  LDL.LU R75, [R1+0x2bc] ;  /* 0x0002bc00014b7983 */ /* 0x001f220000300800 */
[----:B--2---:R-:W-:Y:S02]  /*d790*/  @P2 IMAD.MOV.U32 R4, RZ, RZ, R63 ;  /* 0x000000ffff042224 */ /* 0x004fe400078e003f */
[----:B-1----:R-:W-:Y:S01]  /*d7a0*/  @P2 IMAD.MOV.U32 R5, RZ, RZ, R72 ;  /* 0x000000ffff052224 */ /* 0x002fe200078e0048 */
[----:B------:R-:W2:Y:S04]  /*d7b0*/  LDL.LU R63, [R1+0x2c8] ;  /* 0x0002c800013f7983 */ /* 0x000ea80000300800 */
[----:B------:R0:W-:Y:S04]  /*d7c0*/  STL [R1+0x2b0], R60 ;  /* 0x0002b03c01007387 */ /* 0x0001e80000100800 */
[----:B------:R1:W5:Y:S04]  /*d7d0*/  @P2 LDG.E.U16 R28, desc[UR26][R4.64] ;  /* 0x0000001a041c2981 */ /* 0x000368000c1e1500 */
[----:B------:R0:W-:Y:S04]  /*d7e0*/  STL [R1+0x2ac], R70 ;  /* 0x0002ac4601007387 */ /* 0x0001e80000100800 */
[----:B---3--:R-:W3:Y:S01]  /*d7f0*/  LDL.LU R72, [R1+0x2c4] ;  /* 0x0002c40001487983 */ /* 0x008ee20000300800 */
[----:B-1----:R-:W-:-:S02]  /*d800*/  @P0 IMAD.MOV.U32 R4, RZ, RZ, R60 ;  /* 0x000000ffff040224 */ /* 0x002fc400078e003c */
[----:B------:R-:W-:Y:S01]  /*d810*/  @P0 IMAD.MOV.U32 R5, RZ, RZ, R70 ;  /* 0x000000ffff050224 */ /* 0x000fe200078e0046 */
[----:B------:R-:W-:Y:S04]  /*d820*/  STL [R1+0x2b8], R76 ;  /* 0x0002b84c01007387 */ /* 0x000fe80000100800 */
[----:B0-----:R-:W3:Y:S04]  /*d830*/  LDL.LU R60, [R1+0x2d0] ;  /* 0x0002d000013c7983 */ /* 0x001ee80000300800 */
        /* <DEDUP_REMOVED lines=24> */
[----:B------:R0:W5:Y:S04]  /*d9c0*/  @P2 LDG.E.U16 R34, desc[UR26][R4.64] ;  /* 0x0000001a04222981 */ /* 0x000168000c1e1500 */
[----:B------:R-:W-:Y:S04]  /*d9d0*/  STL [R1+0x2c8], R63 ;  /* 0x0002c83f01007387 */ /* 0x000fe80000100800 */
[----:B------:R1:W-:Y:S01]  /*d9e0*/  STL [R1+0x2c4], R72 ;  /* 0x0002c44801007387 */ /* 0x0003e20000100800 */
[----:B0-----:R-:W-:-:S02]  /*d9f0*/  @P0 IMAD.MOV.U32 R4, RZ, RZ, R63 ;  /* 0x000000ffff040224 */ /* 0x001fc400078e003f */
[----:B------:R-:W-:-:S05]  /*da00*/  @P0 IMAD.MOV.U32 R5, RZ, RZ, R72 ;  /* 0x000000ffff050224 */ /* 0x000fca00078e0048 */
[----:B------:R0:W5:Y:S04]  /*da10*/  @P0 LDG.E.U16 R30, desc[UR26][R4.64] ;  /* 0x0000001a041e0981 */ /* 0x000168000c1e1500 */
[----:B-1----:R-:W4:Y:S04]  /*da20*/  LDL.LU R72, [R1+0x2dc] ;  /* 0x0002dc0001487983 */ /* 0x002f280000300800 */
[----:B------:R1:W-:Y:S01]  /*da30*/  STL [R1+0x2d0], R60 ;  /* 0x0002d03c01007387 */ /* 0x0003e20000100800 */
[----:B0-----:R-:W-:-:S03]  /*da40*/  IMAD.MOV.U32 R5, RZ, RZ, R60 ;  /* 0x000000ffff057224 */ /* 0x001fc600078e003c */
[----:B------:R-:W4:Y:S04]  /*da50*/  LDL.LU R76, [R1+0x2e8] ;  /* 0x0002e800014c7983 */ /* 0x000f280000300800 */
[----:B------:R-:W-:Y:S04]  /*da60*/  STL [R1+0x2d8], R70 ;  /* 0x0002d84601007387 */ /* 0x000fe80000100800 */
[----:B------:R-:W4:Y:S04]  /*da70*/  LDL.LU R63, [R1+0x2f0] ;  /* 0x0002f000013f7983 */ /* 0x000f280000300800 */
[----:B-1----:R-:W4:Y:S04]  /*da80*/  LDL.LU R60, [R1+0x5e0] ;  /* 0x0005e000013c7983 */ /* 0x002f280000300800 */
[----:B------:R-:W4:Y:S01]  /*da90*/  LDL.LU R4, [R1+0x2cc] ;  /* 0x0002cc0001047983 */ /* 0x000f220000300800 */
[----:B------:R-:W-:-:S02]  /*daa0*/  ISETP.GT.AND P3, PT, R83, 0x35, PT ;  /* 0x000000355300780c */ /* 0x000fc40003f64270 */
[C---:B------:R-:W-:Y:S02]  /*dab0*/  ISETP.GT.AND P2, PT, R83.reuse, 0x36, PT ;  /* 0x000000365300780c */ /* 0x040fe40003f44270 */
[----:B------:R-:W-:Y:S02]  /*dac0*/  PRMT R33, RZ, 0x7610, R33 ;  /* 0x00007610ff217816 */ /* 0x000fe40000000021 */
[----:B------:R-:W-:Y:S02]  /*dad0*/  ISETP.GT.AND P0, PT, R83, 0x37, PT ;  /* 0x000000375300780c */ /* 0x000fe40003f04270 */
[----:B------:R-:W-:Y:S02]  /*dae0*/  PRMT R31, RZ, 0x7610, R31 ;  /* 0x00007610ff1f7816 */ /* 0x000fe4000000001f */
[----:B------:R-:W-:Y:S02]  /*daf0*/  PRMT R32, RZ, 0x7610, R32 ;  /* 0x00007610ff207816 */ /* 0x000fe40000000020 */
[----:B--2---:R-:W-:-:S02]  /*db00*/  IADD3.X R75, PT, PT, R75, UR9, RZ, P4, !PT ;  /* 0x000000094b4b7c10 */ /* 0x004fc4000a7fe4ff */
[----:B---3--:R-:W-:-:S04]  /*db10*/  IADD3 R66, P4, PT, R66, UR13, RZ ;  /* 0x0000000d42427c10 */ /* 0x008fc8000ff9e0ff */
[----:B----4-:R-:W-:Y:S02]  /*db20*/  IADD3.X R72, PT, PT, R72, UR9, RZ, P4, !PT ;  /* 0x0000000948487c10 */ /* 0x010fe4000a7fe4ff */
[----:B------:R-:W-:-:S04]  /*db30*/  IADD3.X R4, PT, PT, R4, UR9, RZ, P5, !PT ;  /* 0x0000000904047c10 */ /* 0x000fc8000affe4ff */
[-C--:B------:R-:W-:Y:S01]  /*db40*/  @P3 LOP3.LUT R5, R5, R4.reuse, RZ, 0x3c, !PT ;  /* 0x0000000405053212 */ /* 0x080fe200078e3cff */
[----:B------:R0:W-:Y:S03]  /*db50*/  STL [R1+0x2cc], R4 ;  /* 0x0002cc0401007387 */ /* 0x0001e60000100800 */
[----:B0-----:R-:W-:-:S04]  /*db60*/  @P3 LOP3.LUT R4, R5, R4, RZ, 0x3c, !PT ;  /* 0x0000000405043212 */ /* 0x001fc800078e3cff */
[----:B------:R-:W-:-:S05]  /*db70*/  @P3 LOP3.LUT R5, R5, R4, RZ, 0x3c, !PT ;  /* 0x0000000405053212 */ /* 0x000fca00078e3cff */
[----:B------:R0:W5:Y:S01]  /*db80*/  @P3 LDG.E.U16 R33, desc[UR26][R4.64] ;  /* 0x0000001a04213981 */ /* 0x000162000c1e1500 */
[----:B------:R-:W-:-:S03]  /*db90*/  IADD3 R76, P5, PT, R76, UR13, RZ ;  /* 0x0000000d4c4c7c10 */ /* 0x000fc6000ffbe0ff */
[----:B------:R1:W-:Y:S01]  /*dba0*/  STL [R1+0x2d4], R75 ;  /* 0x0002d44b01007387 */ /* 0x0003e20000100800 */
[----:B0-----:R-:W-:Y:S02]  /*dbb0*/  @P2 IMAD.MOV.U32 R4, RZ, RZ, R70 ;  /* 0x000000ffff042224 */ /* 0x001fe400078e0046 */
[----:B------:R-:W-:Y:S02]  /*dbc0*/  @P2 IMAD.MOV.U32 R5, RZ, RZ, R75 ;  /* 0x000000ffff052224 */ /* 0x000fe400078e004b */
[----:B-1----:R-:W2:Y:S01]  /*dbd0*/  LDL.LU R75, [R1+0x2ec] ;  /* 0x0002ec00014b7983 */ /* 0x002ea20000300800 */
[----:B------:R-:W-:-:S03]  /*dbe0*/  IADD3 R63, P4, PT, R63, UR13, RZ ;  /* 0x0000000d3f3f7c10 */ /* 0x000fc6000ff9e0ff */
[----:B------:R0:W5:Y:S04]  /*dbf0*/  @P2 LDG.E.U16 R31, desc[UR26][R4.64] ;  /* 0x0000001a041f2981 */ /* 0x000168000c1e1500 */
[----:B------:R-:W3:Y:S04]  /*dc00*/  LDL.LU R70, [R1+0x2f8] ;  /* 0x0002f80001467983 */ /* 0x000ee80000300800 */
[----:B------:R1:W-:Y:S01]  /*dc10*/  STL [R1+0x2e0], R66 ;  /* 0x0002e04201007387 */ /* 0x0003e20000100800 */
[----:B0-----:R-:W-:Y:S02]  /*dc20*/  @P0 IMAD.MOV.U32 R4, RZ, RZ, R66 ;  /* 0x000000ffff040224 */ /* 0x001fe400078e0042 */
[----:B------:R-:W-:Y:S01]  /*dc30*/  @P0 IMAD.MOV.U32 R5, RZ, RZ, R72 ;  /* 0x000000ffff050224 */ /* 0x000fe200078e0048 */
[----:B------:R0:W-:Y:S04]  /*dc40*/  STL [R1+0x2dc], R72 ;  /* 0x0002dc4801007387 */ /* 0x0001e80000100800 */
[----:B------:R4:W5:Y:S04]  /*dc50*/  @P0 LDG.E.U16 R32, desc[UR26][R4.64] ;  /* 0x0000001a04200981 */ /* 0x000968000c1e1500 */
[----:B-1----:R-:W3:Y:S04]  /*dc60*/  LDL.LU R66, [R1+0x300] ;  /* 0x0003000001427983 */ /* 0x002ee80000300800 */
[----:B------:R1:W-:Y:S01]  /*dc70*/  STL [R1+0x2e8], R76 ;  /* 0x0002e84c01007387 */ /* 0x0003e20000100800 */
[----:B----4-:R-:W-:-:S03]  /*dc80*/  IMAD.MOV.U32 R5, RZ, RZ, R76 ;  /* 0x000000ffff057224 */ /* 0x010fc600078e004c */
[----:B0-----:R-:W4:Y:S04]  /*dc90*/  LDL.LU R72, [R1+0x308] ;  /* 0x0003080001487983 */ /* 0x001f280000300800 */
[----:B------:R-:W-:Y:S04]  /*dca0*/  STL [R1+0x2f0], R63 ;  /* 0x0002f03f01007387 */ /* 0x000fe80000100800 */
[----:B-1----:R-:W3:Y:S04]  /*dcb0*/  LDL.LU R76, [R1+0x5dc] ;  /* 0x0005dc00014c7983 */ /* 0x002ee80000300800 */
[----:B------:R-:W3:Y:S01]  /*dcc0*/  LDL.LU R4, [R1+0x2e4] ;  /* 0x0002e40001047983 */ /* 0x000ee20000300800 */
[----:B------:R-:W-:-:S02]  /*dcd0*/  ISETP.GT.AND P3, PT, R83, 0x38, PT ;  /* 0x000000385300780c */ /* 0x000fc40003f64270 */
[----:B------:R-:W-:Y:S02]  /*dce0*/  ISETP.GT.AND P2, PT, R83, 0x39, PT ;  /* 0x000000395300780c */ /* 0x000fe40003f44270 */
[----:B------:R-:W-:Y:S02]  /*dcf0*/  PRMT R61, RZ, 0x7610, R61 ;  /* 0x00007610ff3d7816 */ /* 0x000fe4000000003d */
[----:B------:R-:W-:Y:S02]  /*dd00*/  PRMT R62, RZ, 0x7610, R62 ;  /* 0x00007610ff3e7816 */ /* 0x000fe4000000003e */
[----:B--2---:R-:W-:Y:S02]  /*dd10*/  IADD3.X R75, PT, PT, R75, UR9, RZ, P4, !PT ;  /* 0x000000094b4b7c10 */ /* 0x004fe4000a7fe4ff */
[----:B---3--:R-:W-:-:S04]  /*dd20*/  IADD3.X R4, PT, PT, R4, UR9, RZ, P5, !PT ;  /* 0x0000000904047c10 */ /* 0x008fc8000affe4ff */
[-C--:B------:R-:W-:Y:S01]  /*dd30*/  @P3 LOP3.LUT R5, R5, R4.reuse, RZ, 0x3c, !PT ;  /* 0x0000000405053212 */ /* 0x080fe200078e3cff */
[----:B------:R0:W-:Y:S03]  /*dd40*/  STL [R1+0x2e4], R4 ;  /* 0x0002e40401007387 */ /* 0x0001e60000100800 */
[----:B0-----:R-:W-:-:S04]  /*dd50*/  @P3 LOP3.LUT R4, R5, R4, RZ, 0x3c, !PT ;  /* 0x0000000405043212 */ /* 0x001fc800078e3cff */
[----:B------:R-:W-:-:S05]  /*dd60*/  @P3 LOP3.LUT R5, R5, R4, RZ, 0x3c, !PT ;  /* 0x0000000405053212 */ /* 0x000fca00078e3cff */
[----:B------:R0:W2:Y:S02]  /*dd70*/  @P3 LDG.E.U16 R61, desc[UR26][R4.64] ;  /* 0x0000001a043d3981 */ /* 0x0000a4000c1e1500 */
[----:B0-----:R-:W-:Y:S02]  /*dd80*/  IMAD.MOV.U32 R5, RZ, RZ, R75 ;  /* 0x000000ffff057224 */ /* 0x001fe400078e004b */
[----:B------:R-:W-:-:S05]  /*dd90*/  @P2 IMAD.MOV.U32 R4, RZ, RZ, R63 ;  /* 0x000000ffff042224 */ /* 0x000fca00078e003f */
[----:B------:R-:W3:Y:S01]  /*dda0*/  @P2 LDG.E.U16 R62, desc[UR26][R4.64] ;  /* 0x0000001a043e2981 */ /* 0x000ee2000c1e1500 */
[----:B------:R-:W-:-:S03]  /*ddb0*/  IADD3 R70, P4, PT, R70, UR13, RZ ;  /* 0x0000000d46467c10 */ /* 0x000fc6000ff9e0ff */
[----:B------:R-:W-:Y:S04]  /*ddc0*/  STL [R1+0x2ec], R75 ;  /* 0x0002ec4b01007387 */ /* 0x000fe80000100800 */
[----:B--2---:R0:W-:Y:S04]  /*ddd0*/  STL [R1+0x24], R61 ;  /* 0x0000243d01007387 */ /* 0x0041e80000100800 */
[----:B0-----:R-:W2:Y:S04]  /*dde0*/  LDL.LU R61, [R1+0x5d8] ;  /* 0x0005d800013d7983 */ /* 0x001ea80000300800 */
[----:B------:R-:W2:Y:S04]  /*ddf0*/  LDL.LU R75, [R1+0x5d4] ;  /* 0x0005d400014b7983 */ /* 0x000ea80000300800 */
[----:B------:R-:W2:Y:S04]  /*de00*/  LDL.LU R63, [R1+0x304] ;  /* 0x00030400013f7983 */ /* 0x000ea80000300800 */
[----:B---3--:R0:W-:Y:S04]  /*de10*/  STL [R1+0x20], R62 ;  /* 0x0000203e01007387 */ /* 0x0081e80000100800 */
[----:B0-----:R-:W3:Y:S04]  /*de20*/  LDL.LU R62, [R1+0x5d0] ;  /* 0x0005d000013e7983 */ /* 0x001ee80000300800 */
[----:B------:R0:W-:Y:S04]  /*de30*/  STL [R1+0x2f8], R70 ;  /* 0x0002f84601007387 */ /* 0x0001e80000100800 */
[----:B------:R-:W2:Y:S01]  /*de40*/  LDL.LU R4, [R1+0x2f4] ;  /* 0x0002f40001047983 */ /* 0x000ea20000300800 */
[----:B------:R-:W-:Y:S01]  /*de50*/  ISETP.GT.AND P0, PT, R83, 0x3a, PT ;  /* 0x0000003a5300780c */ /* 0x000fe20003f04270 */
[----:B------:R-:W-:-:S02]  /*de60*/  IMAD.MOV.U32 R5, RZ, RZ, R70 ;  /* 0x000000ffff057224 */ /* 0x000fc400078e0046 */
[----:B0-----:R-:W3:Y:S01]  /*de70*/  LDL.LU R70, [R1+0x310] ;  /* 0x0003100001467983 */ /* 0x001ee20000300800 */
[----:B------:R-:W-:Y:S02]  /*de80*/  PRMT R71, RZ, 0x7610, R71 ;  /* 0x00007610ff477816 */ /* 0x000fe40000000047 */
[----:B------:R-:W-:Y:S02]  /*de90*/  IADD3 R66, P5, PT, R66, UR13, RZ ;  /* 0x0000000d42427c10 */ /* 0x000fe4000ffbe0ff */
[----:B--2---:R-:W-:-:S05]  /*dea0*/  IADD3.X R4, PT, PT, R4, UR9, RZ, P4, !PT ;  /* 0x0000000904047c10 */ /* 0x004fca000a7fe4ff */
[-C--:B------:R-:W-:Y:S01]  /*deb0*/  @P0 LOP3.LUT R5, R5, R4.reuse, RZ, 0x3c, !PT ;  /* 0x0000000405050212 */ /* 0x080fe200078e3cff */
[----:B------:R0:W-:Y:S03]  /*dec0*/  STL [R1+0x2f4], R4 ;  /* 0x0002f40401007387 */ /* 0x0001e60000100800 */
[----:B0-----:R-:W-:-:S04]  /*ded0*/  @P0 LOP3.LUT R4, R5, R4, RZ, 0x3c, !PT ;  /* 0x0000000405040212 */ /* 0x001fc800078e3cff */
[----:B------:R-:W-:Y:S01]  /*dee0*/  @P0 LOP3.LUT R5, R5, R4, RZ, 0x3c, !PT ;  /* 0x0000000405050212 */ /* 0x000fe200078e3cff */
[----:B------:R0:W-:Y:S04]  /*def0*/  STL [R1+0x300], R66 ;  /* 0x0003004201007387 */ /* 0x0001e80000100800 */
[----:B------:R1:W2:Y:S04]  /*df00*/  @P0 LDG.E.U16 R71, desc[UR26][R4.64] ;  /* 0x0000001a04470981 */ /* 0x0002a8000c1e1500 */
[----:B------:R-:W3:Y:S01]  /*df10*/  LDL.LU R4, [R1+0x2fc] ;  /* 0x0002fc0001047983 */ /* 0x000ee20000300800 */
[C---:B------:R-:W-:Y:S01]  /*df20*/  ISETP.GT.AND P3, PT, R83.reuse, 0x3b, PT ;  /* 0x0000003b5300780c */ /* 0x040fe20003f64270 */
[----:B-1----:R-:W-:Y:S01]  /*df30*/  IMAD.MOV.U32 R5, RZ, RZ, R66 ;  /* 0x000000ffff057224 */ /* 0x002fe200078e0042 */
[----:B----4-:R-:W-:Y:S01]  /*df40*/  IADD3 R72, P4, PT, R72, UR13, RZ ;  /* 0x0000000d48487c10 */ /* 0x010fe2000ff9e0ff */
[----:B0-----:R-:W4:Y:S01]  /*df50*/  LDL.LU R66, [R1+0x318] ;  /* 0x0003180001427983 */ /* 0x001f220000300800 */
[----:B------:R-:W-:-:S03]  /*df60*/  ISETP.GT.AND P2, PT, R83, 0x3c, PT ;  /* 0x0000003c5300780c */ /* 0x000fc60003f44270 */
[----:B------:R-:W-:Y:S01]  /*df70*/  STL [R1+0x308], R72 ;  /* 0x0003084801007387 */ /* 0x000fe20000100800 */
[----:B------:R-:W-:Y:S02]  /*df80*/  PRMT R74, RZ, 0x7610, R74 ;  /* 0x00007610ff4a7816 */ /* 0x000fe4000000004a */
[----:B------:R-:W-:Y:S02]  /*df90*/  IADD3.X R63, PT, PT, R63, UR9, RZ, P4, !PT ;  /* 0x000000093f3f7c10 */ /* 0x000fe4000a7fe4ff */
[----:B------:R-:W-:Y:S01]  /*dfa0*/  PRMT R73, RZ, 0x7610, R73 ;  /* 0x00007610ff497816 */ /* 0x000fe20000000049 */
[----:B--2---:R0:W-:Y:S01]  /*dfb0*/  STL [R1+0x1c], R71 ;  /* 0x00001c4701007387 */ /* 0x0041e20000100800 */
[----:B---3--:R-:W-:-:S03]  /*dfc0*/  IADD3.X R4, PT, PT, R4, UR9, RZ, P5, !PT ;  /* 0x0000000904047c10 */ /* 0x008fc6000affe4ff */
[----:B0-----:R-:W2:Y:S01]  /*dfd0*/  LDL.LU R71, [R1+0x320] ;  /* 0x0003200001477983 */ /* 0x001ea20000300800 */
[----:B------:R-:W-:-:S03]  /*dfe0*/  @P3 LOP3.LUT R5, R5, R4, RZ, 0x3c, !PT ;  /* 0x0000000405053212 */ /* 0x000fc600078e3cff */
[----:B------:R0:W-:Y:S02]  /*dff0*/  STL [R1+0x2fc], R4 ;  /* 0x0002fc0401007387 */ /* 0x0001e40000100800 */
[----:B0-----:R-:W-:-:S04]  /*e000*/  @P3 LOP3.LUT R4, R5, R4, RZ, 0x3c, !PT ;  /* 0x0000000405043212 */ /* 0x001fc800078e3cff */
[----:B------:R-:W-:-:S05]  /*e010*/  @P3 LOP3.LUT R5, R5, R4, RZ, 0x3c, !PT ;  /* 0x0000000405053212 */ /* 0x000fca00078e3cff */
[----:B------:R0:W3:Y:S02]  /*e020*/  @P3 LDG.E.U16 R74, desc[UR26][R4.64] ;  /* 0x0000001a044a3981 */ /* 0x0000e4000c1e1500 */
[----:B0-----:R-:W-:Y:S02]  /*e030*/  IMAD.MOV.U32 R5, RZ, RZ, R63 ;  /* 0x000000ffff057224 */ /* 0x001fe400078e003f */
[----:B------:R-:W-:-:S05]  /*e040*/  @P2 IMAD.MOV.U32 R4, RZ, RZ, R72 ;  /* 0x000000ffff042224 */ /* 0x000fca00078e0048 */
[----:B------:R-:W2:Y:S01]  /*e050*/  @P2 LDG.E.U16 R73, desc[UR26][R4.64] ;  /* 0x0000001a04492981 */ /* 0x000ea2000c1e1500 */
[----:B------:R-:W-:-:S03]  /*e060*/  IADD3 R70, P4, PT, R70, UR13, RZ ;  /* 0x0000000d46467c10 */ /* 0x000fc6000ff9e0ff */
[----:B------:R-:W-:Y:S04]  /*e070*/  STL [R1+0x304], R63 ;  /* 0x0003043f01007387 */ /* 0x000fe80000100800 */
[----:B---3--:R0:W-:Y:S04]  /*e080*/  STL [R1+0x14], R74 ;  /* 0x0000144a01007387 */ /* 0x0081e80000100800 */
[----:B0-----:R-:W3:Y:S04]  /*e090*/  LDL.LU R74, [R1+0x5cc] ;  /* 0x0005cc00014a7983 */ /* 0x001ee80000300800 */
[----:B------:R-:W3:Y:S04]  /*e0a0*/  LDL.LU R63, [R1+0x5c8] ;  /* 0x0005c800013f7983 */ /* 0x000ee80000300800 */
[----:B------:R-:W3:Y:S04]  /*e0b0*/  LDL.LU R72, [R1+0x31c] ;  /* 0x00031c0001487983 */ /* 0x000ee80000300800 */
[----:B--2---:R0:W-:Y:S04]  /*e0c0*/  STL [R1+0x18], R73 ;  /* 0x0000184901007387 */ /* 0x0041e80000100800 */
[----:B0-----:R-:W2:Y:S04]  /*e0d0*/  LDL.LU R73, [R1+0x5c4] ;  /* 0x0005c40001497983 */ /* 0x001ea80000300800 */
[----:B------:R0:W-:Y:S04]  /*e0e0*/  STL [R1+0x310], R70 ;  /* 0x0003104601007387 */ /* 0x0001e80000100800 */
[----:B------:R-:W2:Y:S01]  /*e0f0*/  LDL.LU R4, [R1+0x30c] ;  /* 0x00030c0001047983 */ /* 0x000ea20000300800 */
[----:B------:R-:W-:Y:S01]  /*e100*/  ISETP.GT.AND P0, PT, R83, 0x3d, PT ;  /* 0x0000003d5300780c */ /* 0x000fe20003f04270 */
[----:B------:R-:W-:-:S02]  /*e110*/  IMAD.MOV.U32 R5, RZ, RZ, R70 ;  /* 0x000000ffff057224 */ /* 0x000fc400078e0046 */
[----:B0-----:R-:W3:Y:S01]  /*e120*/  LDL.LU R70, [R1+0x328] ;  /* 0x0003280001467983 */ /* 0x001ee20000300800 */
[----:B------:R-:W-:Y:S02]  /*e130*/  PRMT R69, RZ, 0x7610, R69 ;  /* 0x00007610ff457816 */ /* 0x000fe40000000045 */
[----:B----4-:R-:W-:Y:S02]  /*e140*/  IADD3 R66, P5, PT, R66, UR13, RZ ;  /* 0x0000000d42427c10 */ /* 0x010fe4000ffbe0ff */
[----:B--2---:R-:W-:-:S05]  /*e150*/  IADD3.X R4, PT, PT, R4, UR9, RZ, P4, !PT ;  /* 0x0000000904047c10 */ /* 0x004fca000a7fe4ff */
[-C--:B------:R-:W-:Y:S01]  /*e160*/  @P0 LOP3.LUT R5, R5, R4.reuse, RZ, 0x3c, !PT ;  /* 0x0000000405050212 */ /* 0x080fe200078e3cff */
[----:B------:R0:W-:Y:S03]  /*e170*/  STL [R1+0x30c], R4 ;  /* 0x00030c0401007387 */ /* 0x0001e60000100800 */
[----:B0-----:R-:W-:-:S04]  /*e180*/  @P0 LOP3.LUT R4, R5, R4, RZ, 0x3c, !PT ;  /* 0x0000000405040212 */ /* 0x001fc800078e3cff */
[----:B------:R-:W-:Y:S01]  /*e190*/  @P0 LOP3.LUT R5, R5, R4, RZ, 0x3c, !PT ;  /* 0x0000000405050212 */ /* 0x000fe200078e3cff */
[----:B------:R0:W-:Y:S04]  /*e1a0*/  STL [R1+0x318], R66 ;  /* 0x0003184201007387 */ /* 0x0001e80000100800 */
[----:B------:R1:W2:Y:S04]  /*e1b0*/  @P0 LDG.E.U16 R69, desc[UR26][R4.64] ;  /* 0x0000001a04450981 */ /* 0x0002a8000c1e1500 */
[----:B------:R-:W4:Y:S01]  /*e1c0*/  LDL.LU R4, [R1+0x314] ;  /* 0x0003140001047983 */ /* 0x000f220000300800 */
[----:B------:R-:W-:Y:S01]  /*e1d0*/  ISETP.GT.AND P3, PT, R83, 0x3e, PT ;  /* 0x0000003e5300780c */ /* 0x000fe20003f64270 */
[----:B-1----:R-:W-:Y:S01]  /*e1e0*/  IMAD.MOV.U32 R5, RZ, RZ, R66 ;  /* 0x000000ffff057224 */ /* 0x002fe200078e0042 */
[----:B------:R-:W-:Y:S01]  /*e1f0*/  IADD3 R71, P4, PT, R71, UR13, RZ ;  /* 0x0000000d47477c10 */ /* 0x000fe2000ff9e0ff */
[----:B0-----:R-:W3:Y:S04]  /*e200*/  LDL.LU R66, [R1+0x330] ;  /* 0x0003300001427983 */ /* 0x001ee80000300800 */
[----:B------:R-:W-:Y:S01]  /*e210*/  STL [R1+0x320], R71 ;  /* 0x0003204701007387 */ /* 0x000fe20000100800 */
[----:B------:R-:W-:-:S03]  /*e220*/  PRMT R64, RZ, 0x7610, R64 ;  /* 0x00007610ff407816 */ /* 0x000fc60000000040 */
[----:B--2---:R0:W-:Y:S01]  /*e230*/  STL [R1+0x10], R69 ;  /* 0x0000104501007387 */ /* 0x0041e20000100800 */
[----:B----4-:R-:W-:-:S03]  /*e240*/  IADD3.X R4, PT, PT, R4, UR9, RZ, P5, !PT ;  /* 0x0000000904047c10 */ /* 0x010fc6000affe4ff */
[----:B0-----:R-:W2:Y:S01]  /*e250*/  LDL.LU R69, [R1+0x338] ;  /* 0x0003380001457983 */ /* 0x001ea20000300800 */
[----:B------:R-:W-:-:S03]  /*e260*/  @P3 LOP3.LUT R5, R5, R4, RZ, 0x3c, !PT ;  /* 0x0000000405053212 */ /* 0x000fc600078e3cff */
[----:B------:R0:W-:Y:S02]  /*e270*/  STL [R1+0x314], R4 ;  /* 0x0003140401007387 */ /* 0x0001e40000100800 */
[----:B0-----:R-:W-:-:S04]  /*e280*/  @P3 LOP3.LUT R4, R5, R4, RZ, 0x3c, !PT ;  /* 0x0000000405043212 */ /* 0x001fc800078e3cff */
[----:B------:R-:W-:-:S05]  /*e290*/  @P3 LOP3.LUT R5, R5, R4, RZ, 0x3c, !PT ;  /* 0x0000000405053212 */ /* 0x000fca00078e3cff */
[----:B------:R0:W4:Y:S01]  /*e2a0*/  @P3 LDG.E.U16 R64, desc[UR26][R4.64] ;  /* 0x0000001a04403981 */ /* 0x000122000c1e1500 */
[----:B------:R-:W-:Y:S02]  /*e2b0*/  ISETP.GT.AND P2, PT, R83, 0x3f, PT ;  /* 0x0000003f5300780c */ /* 0x000fe40003f44270 */
[----:B---3--:R-:W-:Y:S02]  /*e2c0*/  IADD3.X R72, PT, PT, R72, UR9, RZ, P4, !PT ;  /* 0x0000000948487c10 */ /* 0x008fe4000a7fe4ff */
[----:B------:R-:W-:-:S03]  /*e2d0*/  PRMT R65, RZ, 0x7610, R65 ;  /* 0x00007610ff417816 */ /* 0x000fc60000000041 */
[----:B------:R-:W-:Y:S01]  /*e2e0*/  STL [R1+0x31c], R72 ;  /* 0x00031c4801007387 */ /* 0x000fe20000100800 */
[----:B0-----:R-:W-:-:S05]  /*e2f0*/  IMAD.MOV.U32 R5, RZ, RZ, R72 ;  /* 0x000000ffff057224 */ /* 0x001fca00078e0048 */
[----:B------:R-:W-:-:S05]  /*e300*/  @P2 IMAD.MOV.U32 R4, RZ, RZ, R71 ;  /* 0x000000ffff042224 */ /* 0x000fca00078e0047 */
[----:B------:R-:W3:Y:S04]  /*e310*/  @P2 LDG.E.U16 R65, desc[UR26][R4.64] ;  /* 0x0000001a04412981 */ /* 0x000ee8000c1e1500 */
[----:B----4-:R0:W-:Y:S04]  /*e320*/  STL [R1+0xc], R64 ;  /* 0x00000c4001007387 */ /* 0x0101e80000100800 */
[----:B0-----:R-:W4:Y:S04]  /*e330*/  LDL.LU R64, [R1+0x5c0] ;  /* 0x0005c00001407983 */ /* 0x001f280000300800 */
[----:B------:R-:W2:Y:S04]  /*e340*/  LDL.LU R72, [R1+0x5bc] ;  /* 0x0005bc0001487983 */ /* 0x000ea80000300800 */
[----:B------:R-:W2:Y:S01]  /*e350*/  LDL.LU R5, [R1+0x324] ;  /* 0x0003240001057983 */ /* 0x000ea20000300800 */
[----:B------:R-:W-:-:S02]  /*e360*/  ISETP.GT.AND P0, PT, R83, 0x40, PT ;  /* 0x000000405300780c */ /* 0x000fc40003f04270 */
[----:B------:R-:W-:Y:S01]  /*e370*/  IADD3 R70, P4, PT, R70, UR13, RZ ;  /* 0x0000000d46467c10 */ /* 0x000fe2000ff9e0ff */
[----:B------:R-:W4:Y:S01]  /*e380*/  LDL.LU R71, [R1+0x334] ;  /* 0x0003340001477983 */ /* 0x000f220000300800 */
[----:B------:R-:W-:Y:S02]  /*e390*/  PRMT R67, RZ, 0x7610, R67 ;  /* 0x00007610ff437816 */ /* 0x000fe40000000043 */
[----:B------:R-:W-:Y:S01]  /*e3a0*/  IADD3 R66, P5, PT, R66, UR13, RZ ;  /* 0x0000000d42427c10 */ /* 0x000fe2000ffbe0ff */
[----:B------:R-:W-:Y:S04]  /*e3b0*/  STL [R1+0x328], R70 ;  /* 0x0003284601007387 */ /* 0x000fe80000100800 */
[----:B---3--:R0:W-:Y:S02]  /*e3c0*/  STL [R1+0x8], R65 ;  /* 0x0000084101007387 */ /* 0x0081e40000100800 */
[----:B------:R-:W-:-:S02]  /*e3d0*/  @P0 IMAD.MOV.U32 R4, RZ, RZ, R70 ;  /* 0x000000ffff040224 */ /* 0x000fc400078e0046 */
[----:B0-----:R-:W3:Y:S01]  /*e3e0*/  LDL.LU R65, [R1+0x340] ;  /* 0x0003400001417983 */ /* 0x001ee20000300800 */
[----:B--2---:R-:W-:-:S05]  /*e3f0*/  IADD3.X R5, PT, PT, R5, UR9, RZ, P4, !PT ;  /* 0x0000000905057c10 */ /* 0x004fca000a7fe4ff */
[----:B------:R0:W-:Y:S04]  /*e400*/  STL [R1+0x324], R5 ;  /* 0x0003240501007387 */ /* 0x0001e80000100800 */
[----:B------:R0:W2:Y:S04]  /*e410*/  @P0 LDG.E.U16 R67, desc[UR26][R4.64] ;  /* 0x0000001a04430981 */ /* 0x0000a8000c1e1500 */
[----:B------:R-:W-:Y:S04]  /*e420*/  STL [R1+0x330], R66 ;  /* 0x0003304201007387 */ /* 0x000fe80000100800 */
[----:B------:R-:W3:Y:S01]  /*e430*/  LDL.LU R4, [R1+0x32c] ;  /* 0x00032c0001047983 */ /* 0x000ee20000300800 */
[----:B------:R-:W-:Y:S01]  /*e440*/  ISETP.GT.AND P3, PT, R83, 0x41, PT ;  /* 0x000000415300780c */ /* 0x000fe20003f64270 */
[----:B0-----:R-:W-:Y:S01]  /*e450*/  IMAD.MOV.U32 R5, RZ, RZ, R66 ;  /* 0x000000ffff057224 */ /* 0x001fe200078e0042 */
[----:B------:R-:W-:-:S02]  /*e460*/  IADD3 R69, P4, PT, R69, UR13, RZ ;  /* 0x0000000d45457c10 */ /* 0x000fc4000ff9e0ff */
[----:B------:R-:W-:Y:S02]  /*e470*/  ISETP.GT.AND P2, PT, R83, 0x42, PT ;  /* 0x000000425300780c */ /* 0x000fe40003f44270 */
[----:B------:R-:W-:Y:S02]  /*e480*/  PRMT R125, RZ, 0x7610, R125 ;  /* 0x00007610ff7d7816 */ /* 0x000fe4000000007d */
[----:B----4-:R-:W-:Y:S02]  /*e490*/  IADD3.X R71, PT, PT, R71, UR9, RZ, P4, !PT ;  /* 0x0000000947477c10 */ /* 0x010fe4000a7fe4ff */
[----:B------:R-:W-:Y:S01]  /*e4a0*/  PRMT R3, RZ, 0x7610, R3 ;  /* 0x00007610ff037816 */ /* 0x000fe20000000003 */
[----:B--2---:R0:W-:Y:S01]  /*e4b0*/  STL [R1+0x4], R67 ;  /* 0x0000044301007387 */ /* 0x0041e20000100800 */
[----:B---3--:R-:W-:-:S03]  /*e4c0*/  IADD3.X R4, PT, PT, R4, UR9, RZ, P5, !PT ;  /* 0x0000000904047c10 */ /* 0x008fc6000affe4ff */
[----:B0-----:R-:W2:Y:S01]  /*e4d0*/  LDL.LU R67, [R1+0x33c] ;  /* 0x00033c0001437983 */ /* 0x001ea20000300800 */
[----:B------:R-:W-:-:S03]  /*e4e0*/  @P3 LOP3.LUT R5, R5, R4, RZ, 0x3c, !PT ;  /* 0x0000000405053212 */ /* 0x000fc600078e3cff */
[----:B------:R-:W-:Y:S04]  /*e4f0*/  STL [R1+0x338], R69 ;  /* 0x0003384501007387 */ /* 0x000fe80000100800 */
[----:B------:R-:W3:Y:S04]  /*e500*/  LDL.LU R70, [R1+0x348] ;  /* 0x0003480001467983 */ /* 0x000ee80000300800 */
[----:B------:R-:W4:Y:S04]  /*e510*/  LDL.LU R66, [R1+0x350] ;  /* 0x0003500001427983 */ /* 0x000f280000300800 */
[----:B------:R0:W-:Y:S02]  /*e520*/  STL [R1+0x32c], R4 ;  /* 0x00032c0401007387 */ /* 0x0001e40000100800 */
[----:B0-----:R-:W-:-:S04]  /*e530*/  @P3 LOP3.LUT R4, R5, R4, RZ, 0x3c, !PT ;  /* 0x0000000405043212 */ /* 0x001fc800078e3cff */
[----:B------:R-:W-:-:S05]  /*e540*/  @P3 LOP3.LUT R5, R5, R4, RZ, 0x3c, !PT ;  /* 0x0000000405053212 */ /* 0x000fca00078e3cff */
[----:B------:R0:W5:Y:S02]  /*e550*/  @P3 LDG.E.U16 R125, desc[UR26][R4.64] ;  /* 0x0000001a047d3981 */ /* 0x000164000c1e1500 */
[----:B0-----:R-:W-:Y:S02]  /*e560*/  @P2 IMAD.MOV.U32 R4, RZ, RZ, R69 ;  /* 0x000000ffff042224 */ /* 0x001fe400078e0045 */
[----:B------:R-:W-:-:S05]  /*e570*/  @P2 IMAD.MOV.U32 R5, RZ, RZ, R71 ;  /* 0x000000ffff052224 */ /* 0x000fca00078e0047 */
[----:B------:R0:W4:Y:S01]  /*e580*/  @P2 LDG.E.U16 R3, desc[UR26][R4.64] ;  /* 0x0000001a04032981 */ /* 0x000122000c1e1500 */
[----:B------:R-:W-:Y:S02]  /*e590*/  ISETP.GT.AND P0, PT, R83, 0x43, PT ;  /* 0x000000435300780c */ /* 0x000fe40003f04270 */
[----:B------:R-:W-:Y:S01]  /*e5a0*/  IADD3 R65, P4, PT, R65, UR13, RZ ;  /* 0x0000000d41417c10 */ /* 0x000fe2000ff9e0ff */
[----:B------:R-:W-:Y:S01]  /*e5b0*/  STL [R1+0x334], R71 ;  /* 0x0003344701007387 */ /* 0x000fe20000100800 */
[----:B------:R-:W-:-:S03]  /*e5c0*/  PRMT R124, RZ, 0x7610, R124 ;  /* 0x00007610ff7c7816 */ /* 0x000fc6000000007c */
[----:B------:R-:W4:Y:S04]  /*e5d0*/  LDL.LU R69, [R1+0x34c] ;  /* 0x00034c0001457983 */ /* 0x000f280000300800 */
[----:B------:R-:W-:Y:S02]  /*e5e0*/  STL [R1+0x340], R65 ;  /* 0x0003404101007387 */ /* 0x000fe40000100800 */
[----:B0-----:R-:W-:Y:S01]  /*e5f0*/  @P0 IMAD.MOV.U32 R4, RZ, RZ, R65 ;  /* 0x000000ffff040224 */ /* 0x001fe200078e0041 */
[----:B--2---:R-:W-:-:S05]  /*e600*/  IADD3.X R67, PT, PT, R67, UR9, RZ, P4, !PT ;  /* 0x0000000943437c10 */ /* 0x004fca000a7fe4ff */
[----:B------:R-:W-:Y:S01]  /*e610*/  @P0 IMAD.MOV.U32 R5, RZ, RZ, R67 ;  /* 0x000000ffff050224 */ /* 0x000fe200078e0043 */
[----:B---3--:R-:W-:-:S04]  /*e620*/  IADD3 R70, P5, PT, R70, UR13, RZ ;  /* 0x0000000d46467c10 */ /* 0x008fc8000ffbe0ff */
[----:B------:R0:W5:Y:S01]  /*e630*/  @P0 LDG.E.U16 R124, desc[UR26][R4.64] ;  /* 0x0000001a047c0981 */ /* 0x000162000c1e1500 */
[----:B----4-:R-:W-:-:S03]  /*e640*/  IADD3 R66, P4, PT, R66, UR13, RZ ;  /* 0x0000000d42427c10 */ /* 0x010fc6000ff9e0ff */
[----:B------:R1:W-:Y:S04]  /*e650*/  STL [R1], R3 ;  /* 0x0000000301007387 */ /* 0x0003e80000100800 */
[----:B-1----:R-:W2:Y:S04]  /*e660*/  LDL.LU R3, [R1+0x358] ;  /* 0x0003580001037983 */ /* 0x002ea80000300800 */
[----:B------:R1:W-:Y:S04]  /*e670*/  STL [R1+0x33c], R67 ;  /* 0x00033c4301007387 */ /* 0x0003e80000100800 */
[----:B-1----:R-:W3:Y:S04]  /*e680*/  LDL.LU R67, [R1+0x354] ;  /* 0x0003540001437983 */ /* 0x002ee80000300800 */
[----:B------:R-:W-:Y:S04]  /*e690*/  STL [R1+0x348], R70 ;  /* 0x0003484601007387 */ /* 0x000fe80000100800 */
[----:B------:R-:W4:Y:S04]  /*e6a0*/  LDL.LU R71, [R1+0x360] ;  /* 0x0003600001477983 */ /* 0x000f280000300800 */
[----:B------:R-:W-:Y:S04]  /*e6b0*/  STL [R1+0x350], R66 ;  /* 0x0003504201007387 */ /* 0x000fe80000100800 */
[----:B------:R-:W4:Y:S04]  /*e6c0*/  LDL.LU R65, [R1+0x368] ;  /* 0x0003680001417983 */ /* 0x000f280000300800 */
[----:B------:R-:W4:Y:S01]  /*e6d0*/  LDL.LU R5, [R1+0x344] ;  /* 0x0003440001057983 */ /* 0x000f220000300800 */
[----:B------:R-:W-:-:S02]  /*e6e0*/  ISETP.GT.AND P3, PT, R83, 0x44, PT ;  /* 0x000000445300780c */ /* 0x000fc40003f64270 */
[C---:B------:R-:W-:Y:S02]  /*e6f0*/  ISETP.GT.AND P2, PT, R83.reuse, 0x45, PT ;  /* 0x000000455300780c */ /* 0x040fe40003f44270 */
[----:B------:R-:W-:Y:S02]  /*e700*/  PRMT R123, RZ, 0x7610, R123 ;  /* 0x00007610ff7b7816 */ /* 0x000fe4000000007b */
[----:B------:R-:W-:Y:S02]  /*e710*/  ISETP.GT.AND P0, PT, R83, 0x46, PT ;  /* 0x000000465300780c */ /* 0x000fe40003f04270 */
[----:B------:R-:W-:-:S05]  /*e720*/  IADD3.X R69, PT, PT, R69, UR9, RZ, P4, !PT ;  /* 0x0000000945457c10 */ /* 0x000fca000a7fe4ff */
[----:B0-----:R-:W-:Y:S01]  /*e730*/  @P3 IMAD.MOV.U32 R4, RZ, RZ, R70 ;  /* 0x000000ffff043224 */ /* 0x001fe200078e0046 */
[----:B------:R-:W-:Y:S02]  /*e740*/  PRMT R122, RZ, 0x7610, R122 ;  /* 0x00007610ff7a7816 */ /* 0x000fe4000000007a */
[----:B------:R-:W-:Y:S02]  /*e750*/  PRMT R121, RZ, 0x7610, R121 ;  /* 0x00007610ff797816 */ /* 0x000fe40000000079 */
[----:B--2---:R-:W-:-:S04]  /*e760*/  IADD3 R3, P4, PT, R3, UR13, RZ ;  /* 0x0000000d03037c10 */ /* 0x004fc8000ff9e0ff */
[----:B---3--:R-:W-:Y:S02]  /*e770*/  IADD3.X R67, PT, PT, R67, UR9, RZ, P4, !PT ;  /* 0x0000000943437c10 */ /* 0x008fe4000a7fe4ff */
[----:B----4-:R-:W-:-:S05]  /*e780*/  IADD3.X R5, PT, PT, R5, UR9, RZ, P5, !PT ;  /* 0x0000000905057c10 */ /* 0x010fca000affe4ff */
[----:B------:R0:W-:Y:S04]  /*e790*/  STL [R1+0x344], R5 ;  /* 0x0003440501007387 */ /* 0x0001e80000100800 */
[----:B------:R1:W5:Y:S01]  /*e7a0*/  @P3 LDG.E.U16 R123, desc[UR26][R4.64] ;  /* 0x0000001a047b3981 */ /* 0x000362000c1e1500 */
[----:B------:R-:W-:-:S03]  /*e7b0*/  IADD3 R71, P5, PT, R71, UR13, RZ ;  /* 0x0000000d47477c10 */ /* 0x000fc6000ffbe0ff */
[----:B------:R2:W-:Y:S01]  /*e7c0*/  STL [R1+0x34c], R69 ;  /* 0x00034c4501007387 */ /* 0x0005e20000100800 */
[----:B------:R-:W-:Y:S01]  /*e7d0*/  IADD3 R65, P4, PT, R65, UR13, RZ ;  /* 0x0000000d41417c10 */ /* 0x000fe2000ff9e0ff */
        /* <DEDUP_REMOVED lines=255> */
[----:B------:R-:W-:Y:S04]  /*f7d0*/  STL [R1+0x40c], R69 ;  /* 0x00040c4501007387 */ /* 0x000fe80000100800 */
[----:B0-----:R-:W3:Y:S01]  /*f7e0*/  LDL.LU R70, [R1+0x424] ;  /* 0x0004240001467983 */ /* 0x001ee20000300800 */
[----:B--2---:R-:W-:Y:S02]  /*f7f0*/  @P2 IMAD.MOV.U32 R4, RZ, RZ, R3 ;  /* 0x000000ffff042224 */ /* 0x004fe400078e0003 */
[----:B-1----:R-:W-:Y:S01]  /*f800*/  @P2 IMAD.MOV.U32 R5, RZ, RZ, R69 ;  /* 0x000000ffff052224 */ /* 0x002fe200078e0045 */
[----:B------:R-:W2:Y:S04]  /*f810*/  LDL.LU R3, [R1+0x430] ;  /* 0x0004300001037983 */ /* 0x000ea80000300800 */
        /* <DEDUP_REMOVED lines=19> */
[----:B---3--:R-:W-:Y:S02]  /*f950*/  IADD3.X R70, PT, PT, R70, UR9, RZ, P4, !PT ;  /* 0x0000000946467c10 */ /* 0x008fe4000a7fe4ff */
[----:B--2---:R-:W-:-:S04]  /*f960*/  IADD3 R3, P4, PT, R3, UR13, RZ ;  /* 0x0000000d03037c10 */ /* 0x004fc8000ff9e0ff */
        /* <DEDUP_REMOVED lines=31> */
[----:B---3--:R-:W-:-:S02]  /*fb60*/  IADD3.X R71, PT, PT, R71, UR9, RZ, P4, !PT ;  /* 0x0000000947477c10 */ /* 0x008fc4000a7fe4ff */
[----:B--2---:R-:W-:-:S04]  /*fb70*/  IADD3 R66, P4, PT, R66, UR13, RZ ;  /* 0x0000000d42427c10 */ /* 0x004fc8000ff9e0ff */
[----:B----4-:R-:W-:Y:S02]  /*fb80*/  IADD3.X R67, PT, PT, R67, UR9, RZ, P4, !PT ;  /* 0x0000000943437c10 */ /* 0x010fe4000a7fe4ff */
[----:B------:R-:W-:-:S04]  /*fb90*/  IADD3.X R4, PT, PT, R4, UR9, RZ, P5, !PT ;  /* 0x0000000904047c10 */ /* 0x000fc8000affe4ff */
[-C--:B------:R-:W-:Y:S01]  /*fba0*/  @P3 LOP3.LUT R5, R5, R4.reuse, RZ, 0x3c, !PT ;  /* 0x0000000405053212 */ /* 0x080fe200078e3cff */
[----:B------:R0:W-:Y:S03]  /*fbb0*/  STL [R1+0x434], R4 ;  /* 0x0004340401007387 */ /* 0x0001e60000100800 */
[----:B0-----:R-:W-:-:S04]  /*fbc0*/  @P3 LOP3.LUT R4, R5, R4, RZ, 0x3c, !PT ;  /* 0x0000000405043212 */ /* 0x001fc800078e3cff */
[----:B------:R-:W-:Y:S01]  /*fbd0*/  @P3 LOP3.LUT R5, R5, R4, RZ, 0x3c, !PT ;  /* 0x0000000405053212 */ /* 0x000fe200078e3cff */
[----:B------:R0:W-:Y:S04]  /*fbe0*/  STL [R1+0x43c], R71 ;  /* 0x00043c4701007387 */ /* 0x0001e80000100800 */
[----:B------:R1:W5:Y:S01]  /*fbf0*/  @P3 LDG.E.U16 R93, desc[UR26][R4.64] ;  /* 0x0000001a045d3981 */ /* 0x000362000c1e1500 */
[----:B------:R-:W-:Y:S02]  /*fc00*/  IADD3 R70, P5, PT, R70, UR13, RZ ;  /* 0x0000000d46467c10 */ /* 0x000fe4000ffbe0ff */
[----:B------:R-:W-:Y:S01]  /*fc10*/  IADD3 R3, P4, PT, R3, UR13, RZ ;  /* 0x0000000d03037c10 */ /* 0x000fe2000ff9e0ff */
[----:B-1----:R-:W-:Y:S02]  /*fc20*/  @P2 IMAD.MOV.U32 R4, RZ, RZ, R69 ;  /* 0x000000ffff042224 */ /* 0x002fe400078e0045 */
[----:B------:R-:W-:Y:S01]  /*fc30*/  @P2 IMAD.MOV.U32 R5, RZ, RZ, R71 ;  /* 0x000000ffff052224 */ /* 0x000fe200078e0047 */
[----:B------:R-:W2:Y:S04]  /*fc40*/  LDL.LU R69, [R1+0x454] ;  /* 0x0004540001457983 */ /* 0x000ea80000300800 */
[----:B0-----:R-:W3:Y:S04]  /*fc50*/  LDL.LU R71, [R1+0x460] ;  /* 0x0004600001477983 */ /* 0x001ee80000300800 */
[----:B------:R0:W5:Y:S04]  /*fc60*/  @P2 LDG.E.U16 R92, desc[UR26][R4.64] ;  /* 0x0000001a045c2981 */ /* 0x000168000c1e1500 */
[----:B------:R1:W-:Y:S04]  /*fc70*/  STL [R1+0x448], R66 ;  /* 0x0004484201007387 */ /* 0x0003e80000100800 */
[----:B------:R4:W-:Y:S01]  /*fc80*/  STL [R1+0x444], R67 ;  /* 0x0004444301007387 */ /* 0x0009e20000100800 */
[----:B0-----:R-:W-:-:S02]  /*fc90*/  @P0 IMAD.MOV.U32 R4, RZ, RZ, R66 ;  /* 0x000000ffff040224 */ /* 0x001fc400078e0042 */
[----:B------:R-:W-:Y:S01]  /*fca0*/  @P0 IMAD.MOV.U32 R5, RZ, RZ, R67 ;  /* 0x000000ffff050224 */ /* 0x000fe200078e0043 */
[----:B-1----:R-:W3:Y:S04]  /*fcb0*/  LDL.LU R66, [R1+0x468] ;  /* 0x0004680001427983 */ /* 0x002ee80000300800 */
[----:B------:R0:W-:Y:S04]  /*fcc0*/  STL [R1+0x450], R70 ;  /* 0x0004504601007387 */ /* 0x0001e80000100800 */
[----:B----4-:R-:W4:Y:S04]  /*fcd0*/  LDL.LU R67, [R1+0x470] ;  /* 0x0004700001437983 */ /* 0x010f280000300800 */
[----:B------:R-:W-:Y:S04]  /*fce0*/  STL [R1+0x458], R3 ;  /* 0x0004580301007387 */ /* 0x000fe80000100800 */
[----:B------:R1:W5:Y:S04]  /*fcf0*/  @P0 LDG.E.U16 R91, desc[UR26][R4.64] ;  /* 0x0000001a045b0981 */ /* 0x000368000c1e1500 */
[----:B------:R-:W4:Y:S01]  /*fd00*/  LDL.LU R5, [R1+0x44c] ;  /* 0x00044c0001057983 */ /* 0x000f220000300800 */
[----:B------:R-:W-:-:S02]  /*fd10*/  ISETP.GT.AND P3, PT, R83, 0x65, PT ;  /* 0x000000655300780c */ /* 0x000fc40003f64270 */
[----:B------:R-:W-:Y:S02]  /*fd20*/  ISETP.GT.AND P2, PT, R83, 0x66, PT ;  /* 0x000000665300780c */ /* 0x000fe40003f44270 */
[----:B------:R-:W-:Y:S02]  /*fd30*/  PRMT R89, RZ, 0x7610, R89 ;  /* 0x00007610ff597816 */ /* 0x000fe40000000059 */
[----:B------:R-:W-:-:S07]  /*fd40*/  PRMT R90, RZ, 0x7610, R90 ;  /* 0x00007610ff5a7816 */ /* 0x000fce000000005a */
[----:B-1----:R-:W-:Y:S01]  /*fd50*/  @P3 IMAD.MOV.U32 R4, RZ, RZ, R70 ;  /* 0x000000ffff043224 */ /* 0x002fe200078e0046 */
[----:B--2---:R-:W-:Y:S02]  /*fd60*/  IADD3.X R69, PT, PT, R69, UR9, RZ, P4, !PT ;  /* 0x0000000945457c10 */ /* 0x004fe4000a7fe4ff */
[----:B---3--:R-:W-:Y:S02]  /*fd70*/  IADD3 R71, P4, PT, R71, UR13, RZ ;  /* 0x0000000d47477c10 */ /* 0x008fe4000ff9e0ff */
[----:B----4-:R-:W-:-:S05]  /*fd80*/  IADD3.X R5, PT, PT, R5, UR9, RZ, P5, !PT ;  /* 0x0000000905057c10 */ /* 0x010fca000affe4ff */
[----:B------:R1:W-:Y:S04]  /*fd90*/  STL [R1+0x44c], R5 ;  /* 0x00044c0501007387 */ /* 0x0003e80000100800 */
[----:B------:R2:W5:Y:S04]  /*fda0*/  @P3 LDG.E.U16 R89, desc[UR26][R4.64] ;  /* 0x0000001a04593981 */ /* 0x000568000c1e1500 */
[----:B------:R3:W-:Y:S04]  /*fdb0*/  STL [R1+0x454], R69 ;  /* 0x0004544501007387 */ /* 0x0007e80000100800 */
[----:B0-----:R-:W4:Y:S01]  /*fdc0*/  LDL.LU R70, [R1+0x46c] ;  /* 0x00046c0001467983 */ /* 0x001f220000300800 */
[----:B--2---:R-:W-:-:S02]  /*fdd0*/  @P2 IMAD.MOV.U32 R4, RZ, RZ, R3 ;  /* 0x000000ffff042224 */ /* 0x004fc400078e0003 */
[----:B-1----:R-:W-:Y:S02]  /*fde0*/  @P2 IMAD.MOV.U32 R5, RZ, RZ, R69 ;  /* 0x000000ffff052224 */ /* 0x002fe400078e0045 */
[----:B---3--:R-:W2:Y:S04]  /*fdf0*/  LDL.LU R69, [R1+0x478] ;  /* 0x0004780001457983 */ /* 0x008ea80000300800 */
[----:B------:R-:W3:Y:S04]  /*fe00*/  LDL.LU R3, [R1+0x480] ;  /* 0x0004800001037983 */ /* 0x000ee80000300800 */
[----:B------:R0:W5:Y:S04]  /*fe10*/  @P2 LDG.E.U16 R90, desc[UR26][R4.64] ;  /* 0x0000001a045a2981 */ /* 0x000168000c1e1500 */
[----:B------:R1:W-:Y:S01]  /*fe20*/  STL [R1+0x460], R71 ;  /* 0x0004604701007387 */ /* 0x0003e20000100800 */
[----:B0-----:R-:W-:-:S03]  /*fe30*/  IMAD.MOV.U32 R5, RZ, RZ, R71 ;  /* 0x000000ffff057224 */ /* 0x001fc600078e0047 */
[----:B-1----:R-:W2:Y:S04]  /*fe40*/  LDL.LU R71, [R1+0x5b4] ;  /* 0x0005b40001477983 */ /* 0x002ea80000300800 */
[----:B------:R-:W2:Y:S01]  /*fe50*/  LDL.LU R4, [R1+0x45c] ;  /* 0x00045c0001047983 */ /* 0x000ea20000300800 */
[----:B------:R-:W-:Y:S02]  /*fe60*/  ISETP.GT.AND P0, PT, R83, 0x67, PT ;  /* 0x000000675300780c */ /* 0x000fe40003f04270 */
[----:B------:R-:W-:Y:S02]  /*fe70*/  PRMT R88, RZ, 0x7610, R88 ;  /* 0x00007610ff587816 */ /* 0x000fe40000000058 */
[----:B------:R-:W-:Y:S02]  /*fe80*/  IADD3 R66, P5, PT, R66, UR13, RZ ;  /* 0x0000000d42427c10 */ /* 0x000fe4000ffbe0ff */
[----:B--2---:R-:W-:-:S07]  /*fe90*/  IADD3.X R4, PT, PT, R4, UR9, RZ, P4, !PT ;  /* 0x0000000904047c10 */ /* 0x004fce000a7fe4ff */
[-C--:B------:R-:W-:Y:S01]  /*fea0*/  @P0 LOP3.LUT R5, R5, R4.reuse, RZ, 0x3c, !PT ;  /* 0x0000000405050212 */ /* 0x080fe200078e3cff */
[----:B------:R0:W-:Y:S03]  /*feb0*/  STL [R1+0x45c], R4 ;  /* 0x00045c0401007387 */ /* 0x0001e60000100800 */
[----:B0-----:R-:W-:-:S04]  /*fec0*/  @P0 LOP3.LUT R4, R5, R4, RZ, 0x3c, !PT ;  /* 0x0000000405040212 */ /* 0x001fc800078e3cff */
[----:B------:R-:W-:Y:S01]  /*fed0*/  @P0 LOP3.LUT R5, R5, R4, RZ, 0x3c, !PT ;  /* 0x0000000405050212 */ /* 0x000fe200078e3cff */
[----:B------:R0:W-:Y:S04]  /*fee0*/  STL [R1+0x468], R66 ;  /* 0x0004684201007387 */ /* 0x0001e80000100800 */
[----:B------:R1:W5:Y:S02]  /*fef0*/  @P0 LDG.E.U16 R88, desc[UR26][R4.64] ;  /* 0x0000001a04580981 */ /* 0x000364000c1e1500 */
[----:B-1----:R-:W-:Y:S02]  /*ff00*/  IMAD.MOV.U32 R5, RZ, RZ, R66 ;  /* 0x000000ffff057224 */ /* 0x002fe400078e0042 */
[----:B0-----:R-:W2:Y:S04]  /*ff10*/  LDL.LU R66, [R1+0x5b0] ;  /* 0x0005b00001427983 */ /* 0x001ea80000300800 */
[----:B------:R-:W2:Y:S01]  /*ff20*/  LDL.LU R4, [R1+0x464] ;  /* 0x0004640001047983 */ /* 0x000ea20000300800 */
[----:B------:R-:W-:-:S02]  /*ff30*/  ISETP.GT.AND P3, PT, R83, 0x68, PT ;  /* 0x000000685300780c */ /* 0x000fc40003f64270 */
[----:B------:R-:W-:-:S05]  /*ff40*/  IADD3 R67, P4, PT, R67, UR13, RZ ;  /* 0x0000000d43437c10 */ /* 0x000fca000ff9e0ff */
[----:B------:R-:W-:Y:S01]  /*ff50*/  STL [R1+0x470], R67 ;  /* 0x0004704301007387 */ /* 0x000fe20000100800 */
[----:B------:R-:W-:Y:S02]  /*ff60*/  ISETP.GT.AND P2, PT, R83, 0x69, PT ;  /* 0x000000695300780c */ /* 0x000fe40003f44270 */
[----:B------:R-:W-:Y:S02]  /*ff70*/  PRMT R87, RZ, 0x7610, R87 ;  /* 0x00007610ff577816 */ /* 0x000fe40000000057 */
[----:B----4-:R-:W-:Y:S02]  /*ff80*/  IADD3.X R70, PT, PT, R70, UR9, RZ, P4, !PT ;  /* 0x0000000946467c10 */ /* 0x010fe4000a7fe4ff */
[----:B------:R-:W-:Y:S02]  /*ff90*/  PRMT R86, RZ, 0x7610, R86 ;  /* 0x00007610ff567816 */ /* 0x000fe40000000056 */
[----:B------:R-:W-:Y:S02]  /*ffa0*/  IADD3 R69, P0, PT, R69, UR13, RZ ;  /* 0x0000000d45457c10 */ /* 0x000fe4000ff1e0ff */
[----:B--2---:R-:W-:-:S04]  /*ffb0*/  IADD3.X R4, PT, PT, R4, UR9, RZ, P5, !PT ;  /* 0x0000000904047c10 */ /* 0x004fc8000affe4ff */
[-C--:B------:R-:W-:Y:S01]  /*ffc0*/  @P3 LOP3.LUT R5, R5, R4.reuse, RZ, 0x3c, !PT ;  /* 0x0000000405053212 */ /* 0x080fe200078e3cff */
[----:B------:R0:W-:Y:S03]  /*ffd0*/  STL [R1+0x464], R4 ;  /* 0x0004640401007387 */ /* 0x0001e60000100800 */
[----:B0-----:R-:W-:-:S04]  /*ffe0*/  @P3 LOP3.LUT R4, R5, R4, RZ, 0x3c, !PT ;  /* 0x0000000405043212 */ /* 0x001fc800078e3cff */
[----:B------:R-:W-:-:S05]  /*fff0*/  @P3 LOP3.LUT R5, R5, R4, RZ, 0x3c, !PT ;  /* 0x0000000405053212 */ /* 0x000fca00078e3cff */
[----:B------:R0:W5:Y:S02]  /*10000*/  @P3 LDG.E.U16 R87, desc[UR26][R4.64] ;  /* 0x0000001a04573981 */ /* 0x000164000c1e1500 */
[----:B0-----:R-:W-:Y:S02]  /*10010*/  IMAD.MOV.U32 R4, RZ, RZ, R70 ;  /* 0x000000ffff047224 */ /* 0x001fe400078e0046 */
[----:B------:R-:W-:-:S05]  /*10020*/  IMAD.MOV.U32 R5, RZ, RZ, R67 ;  /* 0x000000ffff057224 */ /* 0x000fca00078e0043 */
[----:B------:R-:W-:-:S04]  /*10030*/  @P2 LOP3.LUT R5, R5, R4, RZ, 0x3c, !PT ;  /* 0x0000000405052212 */ /* 0x000fc800078e3cff */
[C---:B------:R-:W-:Y:S01]  /*10040*/  @P2 LOP3.LUT R4, R5.reuse, R4, RZ, 0x3c, !PT ;  /* 0x0000000405042212 */ /* 0x040fe200078e3cff */
[----:B------:R0:W-:Y:S03]  /*10050*/  STL [R1+0x46c], R70 ;  /* 0x00046c4601007387 */ /* 0x0001e60000100800 */
[----:B------:R-:W-:-:S05]  /*10060*/  @P2 LOP3.LUT R5, R5, R4, RZ, 0x3c, !PT ;  /* 0x0000000405052212 */ /* 0x000fca00078e3cff */
[----:B------:R1:W5:Y:S04]  /*10070*/  @P2 LDG.E.U16 R86, desc[UR26][R4.64] ;  /* 0x0000001a04562981 */ /* 0x000368000c1e1500 */
[----:B0-----:R-:W2:Y:S04]  /*10080*/  LDL.LU R70, [R1+0x5ac] ;  /* 0x0005ac0001467983 */ /* 0x001ea80000300800 */
[----:B------:R-:W4:Y:S01]  /*10090*/  LDL.LU R67, [R1+0x5a8] ;  /* 0x0005a80001437983 */ /* 0x000f220000300800 */
[----:B-1----:R-:W-:-:S03]  /*100a0*/  IMAD.MOV.U32 R5, RZ, RZ, R69 ;  /* 0x000000ffff057224 */ /* 0x002fc600078e0045 */
[----:B------:R0:W-:Y:S04]  /*100b0*/  STL [R1+0x478], R69 ;  /* 0x0004784501007387 */ /* 0x0001e80000100800 */
[----:B0-----:R-:W2:Y:S04]  /*100c0*/  LDL.LU R69, [R1+0x5a4] ;  /* 0x0005a40001457983 */ /* 0x001ea80000300800 */
[----:B------:R-:W2:Y:S01]  /*100d0*/  LDL.LU R4, [R1+0x474] ;  /* 0x0004740001047983 */ /* 0x000ea20000300800 */
[----:B------:R-:W-:Y:S02]  /*100e0*/  ISETP.GT.AND P4, PT, R83, 0x6a, PT ;  /* 0x0000006a5300780c */ /* 0x000fe40003f84270 */
[----:B------:R-:W-:-:S02]  /*100f0*/  PRMT R85, RZ, 0x7610, R85 ;  /* 0x00007610ff557816 */ /* 0x000fc40000000055 */
[----:B--2---:R-:W-:-:S09]  /*10100*/  IADD3.X R4, PT, PT, R4, UR9, RZ, P0, !PT ;  /* 0x0000000904047c10 */ /* 0x004fd200087fe4ff */
[-C--:B------:R-:W-:Y:S01]  /*10110*/  @P4 LOP3.LUT R5, R5, R4.reuse, RZ, 0x3c, !PT ;  /* 0x0000000405054212 */ /* 0x080fe200078e3cff */
[----:B------:R0:W-:Y:S03]  /*10120*/  STL [R1+0x474], R4 ;  /* 0x0004740401007387 */ /* 0x0001e60000100800 */
[----:B0-----:R-:W-:-:S04]  /*10130*/  @P4 LOP3.LUT R4, R5, R4, RZ, 0x3c, !PT ;  /* 0x0000000405044212 */ /* 0x001fc800078e3cff */
[----:B------:R-:W-:-:S05]  /*10140*/  @P4 LOP3.LUT R5, R5, R4, RZ, 0x3c, !PT ;  /* 0x0000000405054212 */ /* 0x000fca00078e3cff */
[----:B------:R0:W5:Y:S04]  /*10150*/  @P4 LDG.E.U16 R85, desc[UR26][R4.64] ;  /* 0x0000001a04554981 */ /* 0x000168000c1e1500 */
[----:B------:R-:W2:Y:S01]  /*10160*/  LDL.LU R5, [R1+0x47c] ;  /* 0x00047c0001057983 */ /* 0x000ea20000300800 */
[----:B------:R-:W-:Y:S02]  /*10170*/  ISETP.GT.AND P2, PT, R83, 0x6b, PT ;  /* 0x0000006b5300780c */ /* 0x000fe40003f44270 */
[----:B---3--:R-:W-:Y:S02]  /*10180*/  IADD3 R3, P0, PT, R3, UR13, RZ ;  /* 0x0000000d03037c10 */ /* 0x008fe4000ff1e0ff */
[----:B------:R-:W-:-:S03]  /*10190*/  PRMT R57, RZ, 0x7610, R57 ;  /* 0x00007610ff397816 */ /* 0x000fc60000000039 */
[----:B------:R1:W-:Y:S06]  /*101a0*/  STL [R1+0x480], R3 ;  /* 0x0004800301007387 */ /* 0x0003ec0000100800 */
[----:B0-----:R-:W-:Y:S01]  /*101b0*/  @P2 IMAD.MOV.U32 R4, RZ, RZ, R3 ;  /* 0x000000ffff042224 */ /* 0x001fe200078e0003 */
[----:B--2---:R-:W-:-:S05]  /*101c0*/  IADD3.X R5, PT, PT, R5, UR9, RZ, P0, !PT ;  /* 0x0000000905057c10 */ /* 0x004fca00087fe4ff */
[----:B------:R0:W-:Y:S04]  /*101d0*/  STL [R1+0x47c], R5 ;  /* 0x00047c0501007387 */ /* 0x0001e80000100800 */
[----:B-1----:R-:W5:Y:S04]  /*101e0*/  LDL.LU R3, [R1+0x5a0] ;  /* 0x0005a00001037983 */ /* 0x002f680000300800 */
[----:B------:R1:W5:Y:S04]  /*101f0*/  @P2 LDG.E.U16 R57, desc[UR26][R4.64] ;  /* 0x0000001a04392981 */ /* 0x000368000c1e1500 */
[----:B------:R-:W2:Y:S04]  /*10200*/  LDL.LU R4, [R1+0x484] ;  /* 0x0004840001047983 */ /* 0x000ea80000300800 */
[----:B0-----:R-:W1:Y:S01]  /*10210*/  LDL.LU R5, [R1+0x488] ;  /* 0x0004880001057983 */ /* 0x001e620000300800 */
[----:B------:R-:W-:-:S02]  /*10220*/  ISETP.GT.AND P2, PT, R83, 0x6c, PT ;  /* 0x0000006c5300780c */ /* 0x000fc40003f44270 */
[----:B------:R-:W-:Y:S02]  /*10230*/  PRMT R58, RZ, 0x7610, R58 ;  /* 0x00007610ff3a7816 */ /* 0x000fe4000000003a */
[----:B-1----:R-:W-:-:S04]  /*10240*/  IADD3 R5, P0, PT, R5, UR13, RZ ;  /* 0x0000000d05057c10 */ /* 0x002fc8000ff1e0ff */
[----:B--2---:R-:W-:Y:S01]  /*10250*/  IADD3.X R4, PT, PT, R4, UR9, RZ, P0, !PT ;  /* 0x0000000904047c10 */ /* 0x004fe200087fe4ff */
[----:B------:R0:W-:Y:S04]  /*10260*/  STL [R1+0x488], R5 ;  /* 0x0004880501007387 */ /* 0x0001e80000100800 */
[----:B------:R1:W-:Y:S01]  /*10270*/  STL [R1+0x484], R4 ;  /* 0x0004840401007387 */ /* 0x0003e20000100800 */
[----:B0-----:R-:W-:-:S04]  /*10280*/  @P2 LOP3.LUT R5, R5, R4, RZ, 0x3c, !PT ;  /* 0x0000000405052212 */ /* 0x001fc800078e3cff */
[----:B-1----:R-:W-:-:S04]  /*10290*/  @P2 LOP3.LUT R4, R5, R4, RZ, 0x3c, !PT ;  /* 0x0000000405042212 */ /* 0x002fc800078e3cff */
[----:B------:R-:W-:-:S05]  /*102a0*/  @P2 LOP3.LUT R5, R5, R4, RZ, 0x3c, !PT ;  /* 0x0000000405052212 */ /* 0x000fca00078e3cff */
[----:B------:R0:W5:Y:S04]  /*102b0*/  @P2 LDG.E.U16 R58, desc[UR26][R4.64] ;  /* 0x0000001a043a2981 */ /* 0x000168000c1e1500 */
[----:B------:R-:W2:Y:S04]  /*102c0*/  LDL.LU R4, [R1+0x48c] ;  /* 0x00048c0001047983 */ /* 0x000ea80000300800 */
[----:B------:R-:W0:Y:S01]  /*102d0*/  LDL.LU R5, [R1+0x490] ;  /* 0x0004900001057983 */ /* 0x000e220000300800 */
[----:B------:R-:W-:Y:S02]  /*102e0*/  ISETP.GT.AND P2, PT, R83, 0x6d, PT ;  /* 0x0000006d5300780c */ /* 0x000fe40003f44270 */
[----:B------:R-:W-:-:S02]  /*102f0*/  PRMT R78, RZ, 0x7610, R78 ;  /* 0x00007610ff4e7816 */ /* 0x000fc4000000004e */
[----:B0-----:R-:W-:-:S04]  /*10300*/  IADD3 R5, P0, PT, R5, UR13, RZ ;  /* 0x0000000d05057c10 */ /* 0x001fc8000ff1e0ff */
        /* <DEDUP_REMOVED lines=202> */
[----:B----4-:R-:W-:-:S02]  /*10fb0*/  PRMT R67, RZ, 0x7610, R67 ;  /* 0x00007610ff437816 */ /* 0x010fc40000000043 */
        /* <DEDUP_REMOVED lines=11> */
[----:B------:R-:W-:Y:S01]  /*11070*/  PRMT R69, RZ, 0x7610, R69 ;  /* 0x00007610ff457816 */ /* 0x000fe20000000045 */
[----:B------:R-:W-:Y:S01]  /*11080*/  USHF.L.U32 UR10, UR19, 0x1f, URZ ;  /* 0x0000001f130a7899 */ /* 0x000fe200080006ff */
[----:B0-----:R-:W-:-:S04]  /*11090*/  IADD3 R5, P0, PT, R5, UR13, RZ ;  /* 0x0000000d05057c10 */ /* 0x001fc8000ff1e0ff */
[----:B--2---:R-:W-:Y:S01]  /*110a0*/  IADD3.X R4, PT, PT, R4, UR9, RZ, P0, !PT ;  /* 0x0000000904047c10 */ /* 0x004fe200087fe4ff */
[----:B------:R0:W-:Y:S04]  /*110b0*/  STL [R1+0x520], R5 ;  /* 0x0005200501007387 */ /* 0x0001e80000100800 */
[----:B------:R1:W-:Y:S01]  /*110c0*/  STL [R1+0x51c], R4 ;  /* 0x00051c0401007387 */ /* 0x0003e20000100800 */
[----:B0-----:R-:W-:-:S04]  /*110d0*/  @P2 LOP3.LUT R5, R5, R4, RZ, 0x3c, !PT ;  /* 0x0000000405052212 */ /* 0x001fc800078e3cff */
[----:B-1----:R-:W-:-:S04]  /*110e0*/  @P2 LOP3.LUT R4, R5, R4, RZ, 0x3c, !PT ;  /* 0x0000000405042212 */ /* 0x002fc800078e3cff */
[----:B------:R-:W-:-:S05]  /*110f0*/  @P2 LOP3.LUT R5, R5, R4, RZ, 0x3c, !PT ;  /* 0x0000000405052212 */ /* 0x000fca00078e3cff */
[----:B------:R0:W5:Y:S02]  /*11100*/  @P2 LDG.E.U16 R69, desc[UR26][R4.64] ;  /* 0x0000001a04452981 */ /* 0x000164000c1e1500 */
[----:B0-----:R-:W0:Y:S02]  /*11110*/  S2R R5, SR_TID.X ;  /* 0x0000000000057919 */ /* 0x001e240000002100 */
[----:B0-----:R-:W-:Y:S01]  /*11120*/  LOP3.LUT R4, R5, 0x7f, RZ, 0xc0, !PT ;  /* 0x0000007f05047812 */ /* 0x001fe200078ec0ff */
[----:B------:R-:W-:-:S04]  /*11130*/  IMAD.U32 R5, RZ, RZ, UR10 ;  /* 0x0000000aff057e24 */ /* 0x000fc8000f8e00ff */
[----:B------:R-:W0:Y:S01]  /*11140*/  SYNCS.PHASECHK.TRANS64.TRYWAIT P2, [UR7], R5 ;  /* 0x00000005ff0075a7 */ /* 0x000e220008041107 */
[----:B------:R-:W-:Y:S02]  /*11150*/  ISETP.GE.AND P0, PT, R4, R83, PT ;  /* 0x000000530400720c */ /* 0x000fe40003f06270 */
[----:B------:R-:W-:Y:S01]  /*11160*/  PRMT R4, R82, 0x5410, R84 ;  /* 0x0000541052047816 */ /* 0x000fe20000000054 */
[----:B0-----:R-:W-:Y:S10]  /*11170*/  @!P2 BRA `(.L_x_9) ;  /* 0x00000040002ca947 */ /* 0x001ff40003800000 */
.L_x_17:
[----:B------:R-:W2:Y:S01]  /*11180*/  LDL.LU R84, [R1+0xc] ;  /* 0x00000c0001547983 */ /* 0x000ea20000300800 */
[----:B-----5:R-:W-:-:S03]  /*11190*/  PRMT R5, R80, 0x5410, R81 ;  /* 0x0000541050057816 */ /* 0x020fc60000000051 */
[----:B------:R-:W3:Y:S04]  /*111a0*/  LDL.LU R83, [R1+0x4] ;  /* 0x0000040001537983 */ /* 0x000ee80000300800 */
[----:B------:R-:W4:Y:S04]  /*111b0*/  LDL.LU R82, [R1] ;  /* 0x0000000001527983 */ /* 0x000f280000300800 */
[----:B------:R-:W2:Y:S01]  /*111c0*/  LDL.LU R80, [R1+0x18] ;  /* 0x0000180001507983 */ /* 0x000ea20000300800 */
[----:B------:R-:W-:-:S03]  /*111d0*/  PRMT R6, R79, 0x5410, R6 ;  /* 0x000054104f067816 */ /* 0x000fc60000000006 */
[----:B------:R-:W2:Y:S04]  /*111e0*/  LDL.LU R81, [R1+0x8] ;  /* 0x0000080001517983 */ /* 0x000ea80000300800 */
[----:B------:R-:W2:Y:S01]  /*111f0*/  LDL.LU R79, [R1+0x10] ;  /* 0x00001000014f7983 */ /* 0x000ea20000300800 */
[----:B------:R-:W-:Y:S02]  /*11200*/  PRMT R7, R7, 0x5410, R56 ;  /* 0x0000541007077816 */ /* 0x000fe40000000038 */
[----:B------:R-:W-:Y:S01]  /*11210*/  PRMT R8, R8, 0x5410, R55 ;  /* 0x0000541008087816 */ /* 0x000fe20000000037 */
[----:B------:R-:W2:Y:S01]  /*11220*/  LDL.LU R56, [R1+0x1c] ;  /* 0x00001c0001387983 */ /* 0x000ea20000300800 */
[----:B------:R-:W-:Y:S02]  /*11230*/  PRMT R9, R54, 0x5410, R9 ;  /* 0x0000541036097816 */ /* 0x000fe40000000009 */
[----:B------:R-:W-:Y:S01]  /*11240*/  PRMT R10, R10, 0x5410, R53 ;  /* 0x000054100a0a7816 */ /* 0x000fe20000000035 */
[----:B------:R-:W2:Y:S01]  /*11250*/  LDL.LU R55, [R1+0x14] ;  /* 0x0000140001377983 */ /* 0x000ea20000300800 */
[----:B------:R-:W-:-:S02]  /*11260*/  PRMT R26, R26, 0x5410, R37 ;  /* 0x000054101a1a7816 */ /* 0x000fc40000000025 */
[----:B------:R-:W-:Y:S01]  /*11270*/  PRMT R27, R27, 0x5410, R36 ;  /* 0x000054101b1b7816 */ /* 0x000fe20000000024 */
[----:B------:R-:W2:Y:S01]  /*11280*/  LDL.LU R54, [R1+0x24] ;  /* 0x0000240001367983 */ /* 0x000ea20000300800 */
[----:B------:R-:W-:-:S03]  /*11290*/  PRMT R28, R28, 0x5410, R35 ;  /* 0x000054101c1c7816 */ /* 0x000fc60000000023 */
[----:B------:R-:W2:Y:S01]  /*112a0*/  LDL.LU R53, [R1+0x20] ;  /* 0x0000200001357983 */ /* 0x000ea20000300800 */
        /* <DEDUP_REMOVED lines=20> */
[----:B---3--:R-:W-:Y:S02]  /*113f0*/  PRMT R36, R83, 0x5410, R125 ;  /* 0x0000541053247816 */ /* 0x008fe4000000007d */
[----:B----4-:R-:W-:Y:S02]  /*11400*/  PRMT R37, R82, 0x5410, R124 ;  /* 0x0000541052257816 */ /* 0x010fe4000000007c */
[----:B------:R-:W3:Y:S04]  /*11410*/  LDL.LU R124, [R1+0x120] ;  /* 0x00012000017c7983 */ /* 0x000ee80000300800 */
[----:B------:R-:W4:Y:S01]  /*11420*/  LDL.LU R125, [R1+0x124] ;  /* 0x00012400017d7983 */ /* 0x000f220000300800 */
[----:B--2---:R-:W-:-:S03]  /*11430*/  PRMT R35, R84, 0x5410, R81 ;  /* 0x0000541054237816 */ /* 0x004fc60000000051 */
[----:B------:R-:W2:Y:S01]  /*11440*/  LDL.LU R84, [R1+0x128] ;  /* 0x0001280001547983 */ /* 0x000ea20000300800 */
[----:B------:R-:W-:-:S03]  /*11450*/  PRMT R34, R80, 0x5410, R79 ;  /* 0x0000541050227816 */ /* 0x000fc6000000004f */
[----:B------:R-:W4:Y:S04]  /*11460*/  LDL.LU R83, [R1+0x12c] ;  /* 0x00012c0001537983 */ /* 0x000f280000300800 */
[----:B------:R-:W4:Y:S01]  /*11470*/  LDL.LU R82, [R1+0x130] ;  /* 0x0001300001527983 */ /* 0x000f220000300800 */
[----:B------:R-:W-:Y:S02]  /*11480*/  PRMT R42, R115, 0x5410, R113 ;  /* 0x00005410732a7816 */ /* 0x000fe40000000071 */
[----:B------:R-:W-:Y:S01]  /*11490*/  PRMT R33, R56, 0x5410, R55 ;  /* 0x0000541038217816 */ /* 0x000fe20000000037 */
[----:B------:R-:W4:Y:S04]  /*114a0*/  LDL.LU R81, [R1+0x134] ;  /* 0x0001340001517983 */ /* 0x000f280000300800 */
[----:B------:R-:W4:Y:S01]  /*114b0*/  LDL.LU R80, [R1+0x138] ;  /* 0x0001380001507983 */ /* 0x000f220000300800 */
[----:B------:R-:W-:-:S02]  /*114c0*/  PRMT R57, R85, 0x5410, R57 ;  /* 0x0000541055397816 */ /* 0x000fc40000000039 */
[----:B------:R-:W-:Y:S01]  /*114d0*/  PRMT R32, R54, 0x5410, R53 ;  /* 0x0000541036207816 */ /* 0x000fe20000000035 */
        /* <DEDUP_REMOVED lines=29> */
[----:B------:R-:W-:-:S04]  /*116b0*/  PRMT R67, R67, 0x5410, R69 ;  /* 0x0000541043437816 */ /* 0x000fc80000000045 */
[----:B------:R0:W-:Y:S01]  /*116c0*/  STTM.x64 tmem[UR6+0x80], R4 ;  /* 0x00008004000079ed */ /* 0x0001e20008340006 */
[----:B------:R-:W1:Y:S01]  /*116d0*/  FENCE.VIEW.ASYNC.T ;  /* 0x00000000000073c6 */ /* 0x000e620000000200 */
[----:B---3--:R-:W-:Y:S02]  /*116e0*/  IADD3 R124, P2, PT, R124, UR11, RZ ;  /* 0x0000000b7c7c7c10 */ /* 0x008fe4000ff5e0ff */
[----:B--2---:R-:W-:Y:S02]  /*116f0*/  IADD3 R84, P4, PT, R84, UR11, RZ ;  /* 0x0000000b54547c10 */ /* 0x004fe4000ff9e0ff */
[----:B----4-:R-:W-:Y:S02]  /*11700*/  IADD3 R123, P3, PT, R123, UR11, RZ ;  /* 0x0000000b7b7b7c10 */ /* 0x010fe4000ff7e0ff */
[----:B------:R-:W-:-:S03]  /*11710*/  IADD3.X R122, PT, PT, R122, UR15, RZ, P2, !PT ;  /* 0x0000000f7a7a7c10 */ /* 0x000fc600097fe4ff */
[----:B------:R-:W-:Y:S01]  /*11720*/  STL [R1+0x118], R123 ;  /* 0x0001187b01007387 */ /* 0x000fe20000100800 */
[----:B------:R-:W-:-:S03]  /*11730*/  IADD3.X R119, PT, PT, R119, UR15, RZ, P3, !PT ;  /* 0x0000000f77777c10 */ /* 0x000fc60009ffe4ff */
[----:B------:R-:W-:Y:S04]  /*11740*/  STL [R1+0x120], R124 ;  /* 0x0001207c01007387 */ /* 0x000fe80000100800 */
[----:B------:R-:W-:Y:S04]  /*11750*/  STL [R1+0x114], R119 ;  /* 0x0001147701007387 */ /* 0x000fe80000100800 */
[----:B0-----:R-:W2:Y:S04]  /*11760*/  LDL.LU R42, [R1+0x140] ;  /* 0x00014000012a7983 */ /* 0x001ea80000300800 */
[----:B------:R-:W3:Y:S04]  /*11770*/  LDL.LU R39, [R1+0x148] ;  /* 0x0001480001277983 */ /* 0x000ee80000300800 */
[----:B------:R-:W-:Y:S04]  /*11780*/  STL [R1+0x11c], R122 ;  /* 0x00011c7a01007387 */ /* 0x000fe80000100800 */
[----:B------:R-:W4:Y:S04]  /*11790*/  LDL.LU R45, [R1+0x13c] ;  /* 0x00013c00012d7983 */ /* 0x000f280000300800 */
[----:B------:R-:W4:Y:S04]  /*117a0*/  LDL.LU R46, [R1+0x144] ;  /* 0x00014400012e7983 */ /* 0x000f280000300800 */
[----:B------:R-:W-:Y:S04]  /*117b0*/  STL [R1+0x128], R84 ;  /* 0x0001285401007387 */ /* 0x000fe80000100800 */
[----:B------:R-:W4:Y:S01]  /*117c0*/  LDL.LU R38, [R1+0x14c] ;  /* 0x00014c0001267983 */ /* 0x000f220000300800 */
[----:B------:R-:W-:Y:S01]  /*117d0*/  PRMT R70, RZ, 0x7610, R70 ;  /* 0x00007610ff467816 */ /* 0x000fe20000000046 */
[----:B------:R-:W-:-:S02]  /*117e0*/  @!P0 IMAD.MOV.U32 R4, RZ, RZ, R123 ;  /* 0x000000ffff048224 */ /* 0x000fc400078e007b */
[----:B------:R-:W-:Y:S01]  /*117f0*/  @!P0 IMAD.MOV.U32 R5, RZ, RZ, R119 ;  /* 0x000000ffff058224 */ /* 0x000fe200078e0077 */
[----:B-1----:R-:W-:Y:S01]  /*11800*/  BAR.SYNC.DEFER_BLOCKING 0x0 ;  /* 0x0000000000007b1d */ /* 0x002fe20000010000 */
[----:B------:R-:W-:Y:S02]  /*11810*/  IADD3 R82, P3, PT, R82, UR11, RZ ;  /* 0x0000000b52527c10 */ /* 0x000fe4000ff7e0ff */
[----:B------:R-:W-:Y:S02]  /*11820*/  IADD3 R80, P2, PT, R80, UR11, RZ ;  /* 0x0000000b50507c10 */ /* 0x000fe4000ff5e0ff */
[----:B------:R-:W-:Y:S02]  /*11830*/  PRMT R69, RZ, 0x7610, R69 ;  /* 0x00007610ff457816 */ /* 0x000fe40000000045 */
[----:B------:R-:W-:Y:S01]  /*11840*/  IADD3.X R125, PT, PT, R125, UR15, RZ, P4, !PT ;  /* 0x0000000f7d7d7c10 */ /* 0x000fe2000a7fe4ff */
[----:B------:R-:W4:Y:S01]  /*11850*/  LDL.LU R37, [R1+0x168] ;  /* 0x0001680001257983 */ /* 0x000f220000300800 */
[----:B------:R-:W-:-:S03]  /*11860*/  IADD3.X R83, PT, PT, R83, UR15, RZ, P3, !PT ;  /* 0x0000000f53537c10 */ /* 0x000fc60009ffe4ff */
[----:B------:R-:W-:Y:S01]  /*11870*/  STL [R1+0x138], R80 ;  /* 0x0001385001007387 */ /* 0x000fe20000100800 */
[----:B------:R-:W-:-:S03]  /*11880*/  IADD3.X R81, PT, PT, R81, UR15, RZ, P2, !PT ;  /* 0x0000000f51517c10 */ /* 0x000fc600097fe4ff */
[----:B------:R-:W-:Y:S01]  /*11890*/  STL [R1+0x130], R82 ;  /* 0x0001305201007387 */ /* 0x000fe20000100800 */
[----:B------:R-:W-:-:S03]  /*118a0*/  PRMT R6, RZ, 0x7610, R6 ;  /* 0x00007610ff067816 */ /* 0x000fc60000000006 */
[----:B------:R0:W4:Y:S04]  /*118b0*/  @!P0 LDG.E.U16 R70, desc[UR26][R4.64] ;  /* 0x0000001a04468981 */ /* 0x000128000c1e1500 */
[----:B------:R-:W-:Y:S01]  /*118c0*/  STL [R1+0x124], R125 ;  /* 0x0001247d01007387 */ /* 0x000fe20000100800 */
[----:B0-----:R-:W-:Y:S02]  /*118d0*/  @!P0 IMAD.MOV.U32 R4, RZ, RZ, R124 ;  /* 0x000000ffff048224 */ /* 0x001fe400078e007c */
[----:B------:R-:W-:Y:S01]  /*118e0*/  @!P0 IMAD.MOV.U32 R5, RZ, RZ, R122 ;  /* 0x000000ffff058224 */ /* 0x000fe200078e007a */
[----:B------:R-:W-:Y:S04]  /*118f0*/  STL [R1+0x12c], R83 ;  /* 0x00012c5301007387 */ /* 0x000fe80000100800 */
[----:B------:R0:W4:Y:S04]  /*11900*/  @!P0 LDG.E.U16 R69, desc[UR26][R4.64] ;  /* 0x0000001a04458981 */ /* 0x000128000c1e1500 */
[----:B------:R-:W4:Y:S01]  /*11910*/  LDL.LU R40, [R1+0x158] ;  /* 0x0001580001287983 */ /* 0x000f220000300800 */
[----:B------:R-:W-:-:S03]  /*11920*/  PRMT R7, RZ, 0x7610, R7 ;  /* 0x00007610ff077816 */ /* 0x000fc60000000007 */
[----:B------:R-:W4:Y:S01]  /*11930*/  LDL.LU R43, [R1+0x160] ;  /* 0x00016000012b7983 */ /* 0x000f220000300800 */
[----:B0-----:R-:W-:Y:S02]  /*11940*/  @!P0 IMAD.MOV.U32 R4, RZ, RZ, R84 ;  /* 0x000000ffff048224 */ /* 0x001fe400078e0054 */
[----:B------:R-:W-:Y:S01]  /*11950*/  @!P0 IMAD.MOV.U32 R5, RZ, RZ, R125 ;  /* 0x000000ffff058224 */ /* 0x000fe200078e007d */
[----:B------:R-:W-:Y:S04]  /*11960*/  STL [R1+0x134], R81 ;  /* 0x0001345101007387 */ /* 0x000fe80000100800 */
[----:B------:R-:W4:Y:S04]  /*11970*/  LDL.LU R44, [R1+0x154] ;  /* 0x00015400012c7983 */ /* 0x000f280000300800 */
[----:B------:R0:W4:Y:S04]  /*11980*/  @!P0 LDG.E.U16 R6, desc[UR26][R4.64] ;  /* 0x0000001a04068981 */ /* 0x000128000c1e1500 */
[----:B------:R-:W4:Y:S01]  /*11990*/  LDL.LU R48, [R1+0x15c] ;  /* 0x00015c0001307983 */ /* 0x000f220000300800 */
[----:B------:R-:W-:-:S03]  /*119a0*/  PRMT R8, RZ, 0x7610, R8 ;  /* 0x00007610ff087816 */ /* 0x000fc60000000008 */
[----:B------:R-:W4:Y:S01]  /*119b0*/  LDL.LU R41, [R1+0x164] ;  /* 0x0001640001297983 */ /* 0x000f220000300800 */
[----:B0-----:R-:W-:Y:S02]  /*119c0*/  @!P0 IMAD.MOV.U32 R4, RZ, RZ, R82 ;  /* 0x000000ffff048224 */ /* 0x001fe400078e0052 */
[----:B------:R-:W-:Y:S01]  /*119d0*/  @!P0 IMAD.MOV.U32 R5, RZ, RZ, R83 ;  /* 0x000000ffff058224 */ /* 0x000fe200078e0053 */
[----:B------:R-:W-:Y:S01]  /*119e0*/  IADD3 R79, P2, PT, R79, UR11, RZ ;  /* 0x0000000b4f4f7c10 */ /* 0x000fe2000ff5e0ff */
[----:B------:R-:W4:Y:S04]  /*119f0*/  LDL.LU R36, [R1+0x180] ;  /* 0x0001800001247983 */ /* 0x000f280000300800 */
[----:B------:R0:W4:Y:S01]  /*11a00*/  @!P0 LDG.E.U16 R7, desc[UR26][R4.64] ;  /* 0x0000001a04078981 */ /* 0x000122000c1e1500 */
[----:B------:R-:W-:Y:S01]  /*11a10*/  PRMT R9, RZ, 0x7610, R9 ;  /* 0x00007610ff097816 */ /* 0x000fe20000000009 */
[----:B0-----:R-:W-:-:S02]  /*11a20*/  @!P0 IMAD.MOV.U32 R4, RZ, RZ, R80 ;  /* 0x000000ffff048224 */ /* 0x001fc400078e0050 */
[----:B------:R-:W-:-:S05]  /*11a30*/  @!P0 IMAD.MOV.U32 R5, RZ, RZ, R81 ;  /* 0x000000ffff058224 */ /* 0x000fca00078e0051 */
[----:B------:R0:W4:Y:S01]  /*11a40*/  @!P0 LDG.E.U16 R8, desc[UR26][R4.64] ;  /* 0x0000001a04088981 */ /* 0x000122000c1e1500 */
[----:B--2---:R-:W-:Y:S02]  /*11a50*/  IADD3 R42, P4, PT, R42, UR11, RZ ;  /* 0x0000000b2a2a7c10 */ /* 0x004fe4000ff9e0ff */
[----:B---3--:R-:W-:-:S03]  /*11a60*/  IADD3 R39, P3, PT, R39, UR11, RZ ;  /* 0x0000000b27277c10 */ /* 0x008fc6000ff7e0ff */
[----:B------:R1:W-:Y:S01]  /*11a70*/  STL [R1+0x140], R42 ;  /* 0x0001402a01007387 */ /* 0x0003e20000100800 */
[----:B0-----:R-:W-:Y:S01]  /*11a80*/  @!P0 IMAD.MOV.U32 R4, RZ, RZ, R42 ;  /* 0x000000ffff048224 */ /* 0x001fe200078e002a */
[----:B----4-:R-:W-:Y:S02]  /*11a90*/  IADD3.X R45, PT, PT, R45, UR15, RZ, P4, !PT ;  /* 0x0000000f2d2d7c10 */ /* 0x010fe4000a7fe4ff */
[----:B------:R-:W-:Y:S01]  /*11aa0*/  STL [R1+0x150], R79 ;  /* 0x0001504f01007387 */ /* 0x000fe20000100800 */
[----:B------:R-:W-:-:S03]  /*11ab0*/  IADD3.X R46, PT, PT, R46, UR15, RZ, P3, !PT ;  /* 0x0000000f2e2e7c10 */ /* 0x000fc60009ffe4ff */
[----:B------:R-:W-:Y:S01]  /*11ac0*/  STL [R1+0x148], R39 ;  /* 0x0001482701007387 */ /* 0x000fe20000100800 */
[----:B------:R-:W-:-:S03]  /*11ad0*/  @!P0 IMAD.MOV.U32 R5, RZ, RZ, R45 ;  /* 0x000000ffff058224 */ /* 0x000fc600078e002d */
[----:B------:R0:W-:Y:S01]  /*11ae0*/  STL [R1+0x13c], R45 ;  /* 0x00013c2d01007387 */ /* 0x0001e20000100800 */
[----:B------:R-:W-:-:S03]  /*11af0*/  IADD3.X R38, PT, PT, R38, UR15, RZ, P2, !PT ;  /* 0x0000000f26267c10 */ /* 0x000fc600097fe4ff */
[----:B------:R2:W-:Y:S04]  /*11b00*/  STL [R1+0x144], R46 ;  /* 0x0001442e01007387 */ /* 0x0005e80000100800 */
[----:B-1----:R-:W3:Y:S04]  /*11b10*/  LDL.LU R42, [R1+0x170] ;  /* 0x00017000012a7983 */ /* 0x002ee80000300800 */
[----:B0-----:R-:W4:Y:S04]  /*11b20*/  LDL.LU R45, [R1+0x178] ;  /* 0x00017800012d7983 */ /* 0x001f280000300800 */
[----:B------:R0:W4:Y:S04]  /*11b30*/  @!P0 LDG.E.U16 R9, desc[UR26][R4.64] ;  /* 0x0000001a04098981 */ /* 0x000128000c1e1500 */
[----:B------:R1:W-:Y:S01]  /*11b40*/  STL [R1+0x14c], R38 ;  /* 0x00014c2601007387 */ /* 0x0003e20000100800 */
[----:B0-----:R-:W-:-:S03]  /*11b50*/  @!P0 IMAD.MOV.U32 R5, RZ, RZ, R46 ;  /* 0x000000ffff058224 */ /* 0x001fc600078e002e */
[----:B--2---:R-:W2:Y:S01]  /*11b60*/  LDL.LU R46, [R1+0x16c] ;  /* 0x00016c00012e7983 */ /* 0x004ea20000300800 */
[----:B------:R-:W-:-:S03]  /*11b70*/  @!P0 IMAD.MOV.U32 R4, RZ, RZ, R39 ;  /* 0x000000ffff048224 */ /* 0x000fc600078e0027 */
[----:B------:R-:W2:Y:S04]  /*11b80*/  LDL.LU R47, [R1+0x174] ;  /* 0x00017400012f7983 */ /* 0x000ea80000300800 */
[----:B------:R-:W2:Y:S01]  /*11b90*/  LDL.LU R39, [R1+0x17c] ;  /* 0x00017c0001277983 */ /* 0x000ea20000300800 */
[----:B------:R-:W-:Y:S02]  /*11ba0*/  PRMT R10, RZ, 0x7610, R10 ;  /* 0x00007610ff0a7816 */ /* 0x000fe4000000000a */
[----:B------:R-:W-:Y:S02]  /*11bb0*/  PRMT R11, RZ, 0x7610, R11 ;  /* 0x00007610ff0b7816 */ /* 0x000fe4000000000b */
[----:B------:R-:W-:Y:S02]  /*11bc0*/  IADD3 R37, P2, PT, R37, UR11, RZ ;  /* 0x0000000b25257c10 */ /* 0x000fe4000ff5e0ff */
[----:B------:R0:W2:Y:S01]  /*11bd0*/  @!P0 LDG.E.U16 R10, desc[UR26][R4.64] ;  /* 0x0000001a040a8981 */ /* 0x0000a2000c1e1500 */
[----:B------:R-:W-:-:S02]  /*11be0*/  PRMT R12, RZ, 0x7610, R12 ;  /* 0x00007610ff0c7816 */ /* 0x000fc4000000000c */
[----:B------:R-:W-:Y:S01]  /*11bf0*/  IADD3 R40, P4, PT, R40, UR11, RZ ;  /* 0x0000000b28287c10 */ /* 0x000fe2000ff9e0ff */
[----:B0-----:R-:W-:Y:S02]  /*11c00*/  @!P0 IMAD.MOV.U32 R4, RZ, RZ, R79 ;  /* 0x000000ffff048224 */ /* 0x001fe400078e004f */
[----:B------:R-:W-:Y:S01]  /*11c10*/  @!P0 IMAD.MOV.U32 R5, RZ, RZ, R38 ;  /* 0x000000ffff058224 */ /* 0x000fe200078e0026 */
[----:B------:R-:W-:Y:S01]  /*11c20*/  IADD3 R43, P3, PT, R43, UR11, RZ ;  /* 0x0000000b2b2b7c10 */ /* 0x000fe2000ff7e0ff */
[----:B-1----:R-:W2:Y:S04]  /*11c30*/  LDL.LU R38, [R1+0x198] ;  /* 0x0001980001267983 */ /* 0x002ea80000300800 */
[----:B------:R0:W-:Y:S01]  /*11c40*/  STL [R1+0x158], R40 ;  /* 0x0001582801007387 */ /* 0x0001e20000100800 */
[----:B------:R-:W-:-:S03]  /*11c50*/  IADD3.X R44, PT, PT, R44, UR15, RZ, P4, !PT ;  /* 0x0000000f2c2c7c10 */ /* 0x000fc6000a7fe4ff */
[----:B------:R1:W2:Y:S04]  /*11c60*/  @!P0 LDG.E.U16 R11, desc[UR26][R4.64] ;  /* 0x0000001a040b8981 */ /* 0x0002a8000c1e1500 */
[----:B------:R-:W-:Y:S01]  /*11c70*/  STL [R1+0x168], R37 ;  /* 0x0001682501007387 */ /* 0x000fe20000100800 */
[----:B------:R-:W-:-:S03]  /*11c80*/  IADD3.X R48, PT, PT, R48, UR15, RZ, P3, !PT ;  /* 0x0000000f30307c10 */ /* 0x000fc60009ffe4ff */
[----:B------:R-:W-:Y:S01]  /*11c90*/  STL [R1+0x160], R43 ;  /* 0x0001602b01007387 */ /* 0x000fe20000100800 */
[----:B-1----:R-:W-:Y:S01]  /*11ca0*/  @!P0 IMAD.MOV.U32 R4, RZ, RZ, R40 ;  /* 0x000000ffff048224 */ /* 0x002fe200078e0028 */
[----:B------:R-:W-:Y:S01]  /*11cb0*/  IADD3.X R41, PT, PT, R41, UR15, RZ, P2, !PT ;  /* 0x0000000f29297c10 */ /* 0x000fe200097fe4ff */
[----:B------:R-:W-:Y:S01]  /*11cc0*/  @!P0 IMAD.MOV.U32 R5, RZ, RZ, R44 ;  /* 0x000000ffff058224 */ /* 0x000fe200078e002c */
[----:B------:R1:W-:Y:S04]  /*11cd0*/  STL [R1+0x154], R44 ;  /* 0x0001542c01007387 */ /* 0x0003e80000100800 */
[----:B------:R1:W-:Y:S04]  /*11ce0*/  STL [R1+0x15c], R48 ;  /* 0x00015c3001007387 */ /* 0x0003e80000100800 */
[----:B0-----:R-:W2:Y:S01]  /*11cf0*/  LDL.LU R40, [R1+0x188] ;  /* 0x0001880001287983 */ /* 0x001ea20000300800 */
[----:B------:R-:W-:-:S03]  /*11d00*/  PRMT R13, RZ, 0x7610, R13 ;  /* 0x00007610ff0d7816 */ /* 0x000fc6000000000d */
[----:B-1----:R-:W2:Y:S04]  /*11d10*/  LDL.LU R44, [R1+0x190] ;  /* 0x00019000012c7983 */ /* 0x002ea80000300800 */
[----:B------:R0:W2:Y:S04]  /*11d20*/  @!P0 LDG.E.U16 R12, desc[UR26][R4.64] ;  /* 0x0000001a040c8981 */ /* 0x0000a8000c1e1500 */
[----:B------:R1:W-:Y:S01]  /*11d30*/  STL [R1+0x164], R41 ;  /* 0x0001642901007387 */ /* 0x0003e20000100800 */
[----:B0-----:R-:W-:-:S03]  /*11d40*/  @!P0 IMAD.MOV.U32 R4, RZ, RZ, R43 ;  /* 0x000000ffff048224 */ /* 0x001fc600078e002b */
[----:B------:R-:W2:Y:S01]  /*11d50*/  LDL.LU R43, [R1+0x184] ;  /* 0x00018400012b7983 */ /* 0x000ea20000300800 */
[----:B------:R-:W-:Y:S01]  /*11d60*/  @!P0 IMAD.MOV.U32 R5, RZ, RZ, R48 ;  /* 0x000000ffff058224 */ /* 0x000fe200078e0030 */
[----:B------:R-:W-:Y:S02]  /*11d70*/  PRMT R14, RZ, 0x7610, R14 ;  /* 0x00007610ff0e7816 */ /* 0x000fe4000000000e */
[----:B------:R-:W2:Y:S01]  /*11d80*/  LDL.LU R48, [R1+0x18c] ;  /* 0x00018c0001307983 */ /* 0x000ea20000300800 */
[----:B------:R-:W-:-:S03]  /*11d90*/  IADD3 R36, P2, PT, R36, UR11, RZ ;  /* 0x0000000b24247c10 */ /* 0x000fc6000ff5e0ff */
[----:B------:R0:W2:Y:S01]  /*11da0*/  @!P0 LDG.E.U16 R13, desc[UR26][R4.64] ;  /* 0x0000001a040d8981 */ /* 0x0000a2000c1e1500 */
[----:B------:R-:W-:Y:S01]  /*11db0*/  PRMT R15, RZ, 0x7610, R15 ;  /* 0x00007610ff0f7816 */ /* 0x000fe2000000000f */
[----:B0-----:R-:W-:Y:S02]  /*11dc0*/  @!P0 IMAD.MOV.U32 R4, RZ, RZ, R37 ;  /* 0x000000ffff048224 */ /* 0x001fe400078e0025 */
[----:B------:R-:W-:Y:S02]  /*11dd0*/  @!P0 IMAD.MOV.U32 R5, RZ, RZ, R41 ;  /* 0x000000ffff058224 */ /* 0x000fe400078e0029 */
[----:B-1----:R-:W2:Y:S04]  /*11de0*/  LDL.LU R41, [R1+0x194] ;  /* 0x0001940001297983 */ /* 0x002ea80000300800 */
[----:B------:R-:W2:Y:S04]  /*11df0*/  LDL.LU R37, [R1+0x1b0] ;  /* 0x0001b00001257983 */ /* 0x000ea80000300800 */
[----:B------:R0:W2:Y:S01]  /*11e00*/  @!P0 LDG.E.U16 R14, desc[UR26][R4.64] ;  /* 0x0000001a040e8981 */ /* 0x0000a2000c1e1500 */
[----:B------:R-:W-:-:S02]  /*11e10*/  PRMT R16, RZ, 0x7610, R16 ;  /* 0x00007610ff107816 */ /* 0x000fc40000000010 */
[----:B---3--:R-:W-:Y:S02]  /*11e20*/  IADD3 R42, P4, PT, R42, UR11, RZ ;  /* 0x0000000b2a2a7c10 */ /* 0x008fe4000ff9e0ff */
[----:B----4-:R-:W-:-:S03]  /*11e30*/  IADD3 R45, P3, PT, R45, UR11, RZ ;  /* 0x0000000b2d2d7c10 */ /* 0x010fc6000ff7e0ff */
[----:B------:R-:W-:Y:S01]  /*11e40*/  STL [R1+0x170], R42 ;  /* 0x0001702a01007387 */ /* 0x000fe20000100800 */
[----:B0-----:R-:W-:-:S03]  /*11e50*/  @!P0 IMAD.MOV.U32 R4, RZ, RZ, R42 ;  /* 0x000000ffff048224 */ /* 0x001fc600078e002a */
[----:B------:R-:W-:Y:S04]  /*11e60*/  STL [R1+0x180], R36 ;  /* 0x0001802401007387 */ /* 0x000fe80000100800 */
[----:B------:R-:W-:Y:S01]  /*11e70*/  STL [R1+0x178], R45 ;  /* 0x0001782d01007387 */ /* 0x000fe20000100800 */
[----:B--2---:R-:W-:Y:S02]  /*11e80*/  IADD3.X R46, PT, PT, R46, UR15, RZ, P4, !PT ;  /* 0x0000000f2e2e7c10 */ /* 0x004fe4000a7fe4ff */
[----:B------:R-:W-:-:S03]  /*11e90*/  IADD3.X R47, PT, PT, R47, UR15, RZ, P3, !PT ;  /* 0x0000000f2f2f7c10 */ /* 0x000fc60009ffe4ff */
[----:B------:R-:W-:Y:S01]  /*11ea0*/  @!P0 IMAD.MOV.U32 R5, RZ, RZ, R46 ;  /* 0x000000ffff058224 */ /* 0x000fe200078e002e */
[----:B------:R0:W-:Y:S01]  /*11eb0*/  STL [R1+0x16c], R46 ;  /* 0x00016c2e01007387 */ /* 0x0001e20000100800 */
[----:B------:R-:W-:-:S03]  /*11ec0*/  IADD3.X R39, PT, PT, R39, UR15, RZ, P2, !PT ;  /* 0x0000000f27277c10 */ /* 0x000fc600097fe4ff */
[----:B------:R1:W-:Y:S04]  /*11ed0*/  STL [R1+0x174], R47 ;  /* 0x0001742f01007387 */ /* 0x0003e80000100800 */
[----:B------:R2:W3:Y:S04]  /*11ee0*/  @!P0 LDG.E.U16 R15, desc[UR26][R4.64] ;  /* 0x0000001a040f8981 */ /* 0x0004e8000c1e1500 */
[----:B0-----:R-:W4:Y:S04]  /*11ef0*/  LDL.LU R46, [R1+0x1a0] ;  /* 0x0001a000012e7983 */ /* 0x001f280000300800 */
[----:B------:R-:W3:Y:S01]  /*11f00*/  LDL.LU R42, [R1+0x1a8] ;  /* 0x0001a800012a7983 */ /* 0x000ee20000300800 */
[----:B--2---:R-:W-:-:S03]  /*11f10*/  @!P0 IMAD.MOV.U32 R5, RZ, RZ, R47 ;  /* 0x000000ffff058224 */ /* 0x004fc600078e002f */
[----:B------:R0:W-:Y:S04]  /*11f20*/  STL [R1+0x17c], R39 ;  /* 0x00017c2701007387 */ /* 0x0001e80000100800 */
[----:B-1----:R-:W2:Y:S01]  /*11f30*/  LDL.LU R47, [R1+0x19c] ;  /* 0x00019c00012f7983 */ /* 0x002ea20000300800 */
[----:B------:R-:W-:-:S03]  /*11f40*/  @!P0 IMAD.MOV.U32 R4, RZ, RZ, R45 ;  /* 0x000000ffff048224 */ /* 0x000fc600078e002d */
[----:B------:R-:W2:Y:S04]  /*11f50*/  LDL.LU R45, [R1+0x1a4] ;  /* 0x0001a400012d7983 */ /* 0x000ea80000300800 */
[----:B------:R1:W2:Y:S02]  /*11f60*/  @!P0 LDG.E.U16 R16, desc[UR26][R4.64] ;  /* 0x0000001a04108981 */ /* 0x0002a4000c1e1500 */
[----:B-1----:R-:W-:Y:S02]  /*11f70*/  @!P0 IMAD.MOV.U32 R5, RZ, RZ, R39 ;  /* 0x000000ffff058224 */ /* 0x002fe400078e0027 */
[----:B0-----:R-:W2:Y:S01]  /*11f80*/  LDL.LU R39, [R1+0x1ac] ;  /* 0x0001ac0001277983 */ /* 0x001ea20000300800 */
[----:B------:R-:W-:Y:S01]  /*11f90*/  PRMT R17, RZ, 0x7610, R17 ;  /* 0x00007610ff117816 */ /* 0x000fe20000000011 */
[----:B------:R-:W-:Y:S01]  /*11fa0*/  @!P0 IMAD.MOV.U32 R4, RZ, RZ, R36 ;  /* 0x000000ffff048224 */ /* 0x000fe200078e0024 */
[----:B------:R-:W-:-:S04]  /*11fb0*/  IADD3 R40, P4, PT, R40, UR11, RZ ;  /* 0x0000000b28287c10 */ /* 0x000fc8000ff9e0ff */
[----:B------:R0:W2:Y:S01]  /*11fc0*/  @!P0 LDG.E.U16 R17, desc[UR26][R4.64] ;  /* 0x0000001a04118981 */ /* 0x0000a2000c1e1500 */
[----:B------:R-:W-:Y:S02]  /*11fd0*/  IADD3 R38, P2, PT, R38, UR11, RZ ;  /* 0x0000000b26267c10 */ /* 0x000fe4000ff5e0ff */
[----:B------:R-:W-:Y:S01]  /*11fe0*/  IADD3 R44, P3, PT, R44, UR11, RZ ;  /* 0x0000000b2c2c7c10 */ /* 0x000fe2000ff7e0ff */
[----:B------:R-:W2:Y:S01]  /*11ff0*/  LDL.LU R36, [R1+0x1c8] ;  /* 0x0001c80001247983 */ /* 0x000ea20000300800 */
[----:B------:R-:W-:Y:S01]  /*12000*/  PRMT R18, RZ, 0x7610, R18 ;  /* 0x00007610ff127816 */ /* 0x000fe20000000012 */
[----:B0-----:R-:W-:Y:S02]  /*12010*/  @!P0 IMAD.MOV.U32 R4, RZ, RZ, R40 ;  /* 0x000000ffff048224 */ /* 0x001fe400078e0028 */
[----:B------:R-:W-:Y:S01]  /*12020*/  STL [R1+0x188], R40 ;  /* 0x0001882801007387 */ /* 0x000fe20000100800 */
[----:B------:R-:W-:-:S03]  /*12030*/  IADD3.X R43, PT, PT, R43, UR15, RZ, P4, !PT ;  /* 0x0000000f2b2b7c10 */ /* 0x000fc6000a7fe4ff */
[----:B------:R-:W-:Y:S01]  /*12040*/  STL [R1+0x198], R38 ;  /* 0x0001982601007387 */ /* 0x000fe20000100800 */
[----:B------:R-:W-:Y:S01]  /*12050*/  IADD3.X R48, PT, PT, R48, UR15, RZ, P3, !PT ;  /* 0x0000000f30307c10 */ /* 0x000fe20009ffe4ff */
[----:B------:R-:W-:Y:S02]  /*12060*/  @!P0 IMAD.MOV.U32 R5, RZ, RZ, R43 ;  /* 0x000000ffff058224 */ /* 0x000fe400078e002b */
[----:B------:R-:W-:Y:S01]  /*12070*/  STL [R1+0x190], R44 ;  /* 0x0001902c01007387 */ /* 0x000fe20000100800 */
[----:B------:R-:W-:-:S03]  /*12080*/  PRMT R19, RZ, 0x7610, R19 ;  /* 0x00007610ff137816 */ /* 0x000fc60000000013 */
[----:B------:R0:W2:Y:S04]  /*12090*/  @!P0 LDG.E.U16 R18, desc[UR26][R4.64] ;  /* 0x0000001a04128981 */ /* 0x0000a8000c1e1500 */
[----:B------:R1:W-:Y:S04]  /*120a0*/  STL [R1+0x184], R43 ;  /* 0x0001842b01007387 */ /* 0x0003e80000100800 */
[----:B------:R-:W-:Y:S01]  /*120b0*/  STL [R1+0x18c], R48 ;  /* 0x00018c3001007387 */ /* 0x000fe20000100800 */
[----:B0-----:R-:W-:Y:S01]  /*120c0*/  @!P0 IMAD.MOV.U32 R4, RZ, RZ, R44 ;  /* 0x000000ffff048224 */ /* 0x001fe200078e002c */
[----:B------:R-:W-:Y:S01]  /*120d0*/  IADD3.X R41, PT, PT, R41, UR15, RZ, P2, !PT ;  /* 0x0000000f29297c10 */ /* 0x000fe200097fe4ff */
[----:B------:R-:W-:Y:S01]  /*120e0*/  @!P0 IMAD.MOV.U32 R5, RZ, RZ, R48 ;  /* 0x000000ffff058224 */ /* 0x000fe200078e0030 */
[----:B-1----:R-:W2:Y:S04]  /*120f0*/  LDL.LU R43, [R1+0x1b8] ;  /* 0x0001b800012b7983 */ /* 0x002ea80000300800 */
[----:B------:R-:W2:Y:S01]  /*12100*/  LDL.LU R40, [R1+0x1c0] ;  /* 0x0001c00001287983 */ /* 0x000ea20000300800 */
[----:B------:R-:W-:-:S03]  /*12110*/  PRMT R20, RZ, 0x7610, R20 ;  /* 0x00007610ff147816 */ /* 0x000fc60000000014 */
[----:B------:R0:W-:Y:S04]  /*12120*/  STL [R1+0x194], R41 ;  /* 0x0001942901007387 */ /* 0x0001e80000100800 */
[----:B------:R1:W2:Y:S04]  /*12130*/  @!P0 LDG.E.U16 R19, desc[UR26][R4.64] ;  /* 0x0000001a04138981 */ /* 0x0002a8000c1e1500 */
[----:B------:R-:W2:Y:S01]  /*12140*/  LDL.LU R44, [R1+0x1b4] ;  /* 0x0001b400012c7983 */ /* 0x000ea20000300800 */
[----:B-1----:R-:W-:-:S03]  /*12150*/  @!P0 IMAD.MOV.U32 R5, RZ, RZ, R41 ;  /* 0x000000ffff058224 */ /* 0x002fc600078e0029 */
[----:B0-----:R-:W2:Y:S01]  /*12160*/  LDL.LU R41, [R1+0x1bc] ;  /* 0x0001bc0001297983 */ /* 0x001ea20000300800 */
[----:B------:R-:W-:-:S03]  /*12170*/  @!P0 IMAD.MOV.U32 R4, RZ, RZ, R38 ;  /* 0x000000ffff048224 */ /* 0x000fc600078e0026 */
[----:B------:R-:W2:Y:S01]  /*12180*/  LDL.LU R38, [R1+0x1c4] ;  /* 0x0001c40001267983 */ /* 0x000ea20000300800 */
[----:B------:R-:W-:-:S03]  /*12190*/  PRMT R21, RZ, 0x7610, R21 ;  /* 0x00007610ff157816 */ /* 0x000fc60000000015 */
[----:B------:R0:W2:Y:S01]  /*121a0*/  @!P0 LDG.E.U16 R20, desc[UR26][R4.64] ;  /* 0x0000001a04148981 */ /* 0x0000a2000c1e1500 */
[----:B------:R-:W-:Y:S02]  /*121b0*/  IADD3 R37, P2, PT, R37, UR11, RZ ;  /* 0x0000000b25257c10 */ /* 0x000fe4000ff5e0ff */
[----:B------:R-:W-:Y:S02]  /*121c0*/  PRMT R22, RZ, 0x7610, R22 ;  /* 0x00007610ff167816 */ /* 0x000fe40000000016 */
[----:B----4-:R-:W-:Y:S02]  /*121d0*/  IADD3 R46, P4, PT, R46, UR11, RZ ;  /* 0x0000000b2e2e7c10 */ /* 0x010fe4000ff9e0ff */
[----:B---3--:R-:W-:-:S03]  /*121e0*/  IADD3 R42, P3, PT, R42, UR11, RZ ;  /* 0x0000000b2a2a7c10 */ /* 0x008fc6000ff7e0ff */
[----:B0-----:R-:W-:Y:S01]  /*121f0*/  @!P0 IMAD.MOV.U32 R4, RZ, RZ, R46 ;  /* 0x000000ffff048224 */ /* 0x001fe200078e002e */
[----:B--2---:R-:W-:Y:S02]  /*12200*/  IADD3.X R47, PT, PT, R47, UR15, RZ, P4, !PT ;  /* 0x0000000f2f2f7c10 */ /* 0x004fe4000a7fe4ff */
[----:B------:R-:W-:-:S03]  /*12210*/  IADD3.X R45, PT, PT, R45, UR15, RZ, P3, !PT ;  /* 0x0000000f2d2d7c10 */ /* 0x000fc60009ffe4ff */
[----:B------:R-:W-:Y:S01]  /*12220*/  @!P0 IMAD.MOV.U32 R5, RZ, RZ, R47 ;  /* 0x000000ffff058224 */ /* 0x000fe200078e002f */
[----:B------:R-:W-:Y:S04]  /*12230*/  STL [R1+0x1a0], R46 ;  /* 0x0001a02e01007387 */ /* 0x000fe80000100800 */
[----:B------:R0:W2:Y:S04]  /*12240*/  @!P0 LDG.E.U16 R21, desc[UR26][R4.64] ;  /* 0x0000001a04158981 */ /* 0x0000a8000c1e1500 */
[----:B------:R-:W-:Y:S04]  /*12250*/  STL [R1+0x1b0], R37 ;  /* 0x0001b02501007387 */ /* 0x000fe80000100800 */
[----:B------:R-:W-:Y:S01]  /*12260*/  STL [R1+0x1a8], R42 ;  /* 0x0001a82a01007387 */ /* 0x000fe20000100800 */
[----:B------:R-:W-:Y:S01]  /*12270*/  IADD3.X R39, PT, PT, R39, UR15, RZ, P2, !PT ;  /* 0x0000000f27277c10 */ /* 0x000fe200097fe4ff */
[----:B0-----:R-:W-:-:S02]  /*12280*/  @!P0 IMAD.MOV.U32 R4, RZ, RZ, R42 ;  /* 0x000000ffff048224 */ /* 0x001fc400078e002a */
[----:B------:R-:W-:Y:S01]  /*12290*/  @!P0 IMAD.MOV.U32 R5, RZ, RZ, R45 ;  /* 0x000000ffff058224 */ /* 0x000fe200078e002d */
[----:B------:R-:W-:Y:S04]  /*122a0*/  STL [R1+0x19c], R47 ;  /* 0x00019c2f01007387 */ /* 0x000fe80000100800 */
[----:B------:R-:W-:Y:S04]  /*122b0*/  STL [R1+0x1a4], R45 ;  /* 0x0001a42d01007387 */ /* 0x000fe80000100800 */
[----:B------:R0:W-:Y:S04]  /*122c0*/  STL [R1+0x1ac], R39 ;  /* 0x0001ac2701007387 */ /* 0x0001e80000100800 */
[----:B------:R1:W3:Y:S04]  /*122d0*/  @!P0 LDG.E.U16 R22, desc[UR26][R4.64] ;  /* 0x0000001a04168981 */ /* 0x0002e8000c1e1500 */
[----:B------:R-:W4:Y:S01]  /*122e0*/  LDL.LU R48, [R1+0x1f8] ;  /* 0x0001f80001307983 */ /* 0x000f220000300800 */
[----:B-1----:R-:W-:-:S02]  /*122f0*/  @!P0 IMAD.MOV.U32 R5, RZ, RZ, R39 ;  /* 0x000000ffff058224 */ /* 0x002fc400078e0027 */
[----:B------:R-:W-:Y:S01]  /*12300*/  @!P0 IMAD.MOV.U32 R4, RZ, RZ, R37 ;  /* 0x000000ffff048224 */ /* 0x000fe200078e0025 */
[----:B0-----:R-:W2:Y:S04]  /*12310*/  LDL.LU R39, [R1+0x1d4] ;  /* 0x0001d40001277983 */ /* 0x001ea80000300800 */
[----:B------:R-:W2:Y:S04]  /*12320*/  LDL.LU R37, [R1+0x1d8] ;  /* 0x0001d80001257983 */ /* 0x000ea80000300800 */
[----:B------:R-:W3:Y:S04]  /*12330*/  LDL.LU R51, [R1+0x1dc] ;  /* 0x0001dc0001337983 */ /* 0x000ee80000300800 */
[----:B------:R-:W3:Y:S01]  /*12340*/  LDL.LU R50, [R1+0x1e0] ;  /* 0x0001e00001327983 */ /* 0x000ee20000300800 */
[----:B------:R-:W-:-:S02]  /*12350*/  IADD3 R36, P2, PT, R36, UR11, RZ ;  /* 0x0000000b24247c10 */ /* 0x000fc4000ff5e0ff */
[----:B------:R-:W-:Y:S01]  /*12360*/  PRMT R23, RZ, 0x7610, R23 ;  /* 0x00007610ff177816 */ /* 0x000fe20000000017 */
[----:B------:R-:W3:Y:S04]  /*12370*/  LDL.LU R49, [R1+0x1f4] ;  /* 0x0001f40001317983 */ /* 0x000ee80000300800 */
[----:B------:R-:W3:Y:S04]  /*12380*/  LDL.LU R42, [R1+0x208] ;  /* 0x00020800012a7983 */ /* 0x000ee80000300800 */
[----:B------:R0:W3:Y:S01]  /*12390*/  @!P0 LDG.E.U16 R23, desc[UR26][R4.64] ;  /* 0x0000001a04178981 */ /* 0x0000e2000c1e1500 */
[----:B------:R-:W-:-:S02]  /*123a0*/  IADD3 R43, P4, PT, R43, UR11, RZ ;  /* 0x0000000b2b2b7c10 */ /* 0x000fc4000ff9e0ff */
[----:B------:R-:W-:-:S03]  /*123b0*/  IADD3 R40, P3, PT, R40, UR11, RZ ;  /* 0x0000000b28287c10 */ /* 0x000fc6000ff7e0ff */
[----:B------:R-:W-:Y:S04]  /*123c0*/  STL [R1+0x1b8], R43 ;  /* 0x0001b82b01007387 */ /* 0x000fe80000100800 */
[----:B------:R-:W-:Y:S01]  /*123d0*/  STL [R1+0x1c8], R36 ;  /* 0x0001c82401007387 */ /* 0x000fe20000100800 */
[----:B------:R-:W-:-:S03]  /*123e0*/  IADD3.X R44, PT, PT, R44, UR15, RZ, P4, !PT ;  /* 0x0000000f2c2c7c10 */ /* 0x000fc6000a7fe4ff */
[----:B------:R-:W-:Y:S01]  /*123f0*/  STL [R1+0x1c0], R40 ;  /* 0x0001c02801007387 */ /* 0x000fe20000100800 */
[----:B------:R-:W-:-:S03]  /*12400*/  IADD3.X R41, PT, PT, R41, UR15, RZ, P3, !PT ;  /* 0x0000000f29297c10 */ /* 0x000fc60009ffe4ff */
[----:B------:R1:W-:Y:S01]  /*12410*/  STL [R1+0x1b4], R44 ;  /* 0x0001b42c01007387 */ /* 0x0003e20000100800 */
[----:B------:R-:W-:-:S03]  /*12420*/  IADD3.X R38, PT, PT, R38, UR15, RZ, P2, !PT ;  /* 0x0000000f26267c10 */ /* 0x000fc600097fe4ff */
[----:B------:R1:W-:Y:S01]  /*12430*/  STL [R1+0x1bc], R41 ;  /* 0x0001bc2901007387 */ /* 0x0003e20000100800 */
[----:B0-----:R-:W-:-:S03]  /*12440*/  @!P0 IMAD.MOV.U32 R5, RZ, RZ, R44 ;  /* 0x000000ffff058224 */ /* 0x001fc600078e002c */
[----:B------:R-:W3:Y:S04]  /*12450*/  LDL.LU R46, [R1+0x1e8] ;  /* 0x0001e800012e7983 */ /* 0x000ee80000300800 */
[----:B-1----:R-:W3:Y:S04]  /*12460*/  LDL.LU R44, [R1+0x200] ;  /* 0x00020000012c7983 */ /* 0x002ee80000300800 */
[----:B------:R0:W-:Y:S01]  /*12470*/  STL [R1+0x1c4], R38 ;  /* 0x0001c42601007387 */ /* 0x0001e20000100800 */
[----:B------:R-:W-:-:S03]  /*12480*/  PRMT R24, RZ, 0x7610, R24 ;  /* 0x00007610ff187816 */ /* 0x000fc60000000018 */
[----:B------:R-:W3:Y:S01]  /*12490*/  LDL.LU R47, [R1+0x1e4] ;  /* 0x0001e400012f7983 */ /* 0x000ee20000300800 */
[----:B------:R-:W-:-:S03]  /*124a0*/  @!P0 IMAD.MOV.U32 R4, RZ, RZ, R43 ;  /* 0x000000ffff048224 */ /* 0x000fc600078e002b */
[----:B------:R-:W3:Y:S01]  /*124b0*/  LDL.LU R45, [R1+0x1fc] ;  /* 0x0001fc00012d7983 */ /* 0x000ee20000300800 */
[----:B------:R-:W-:-:S03]  /*124c0*/  PRMT R25, RZ, 0x7610, R25 ;  /* 0x00007610ff197816 */ /* 0x000fc60000000019 */
[----:B------:R1:W3:Y:S04]  /*124d0*/  @!P0 LDG.E.U16 R24, desc[UR26][R4.64] ;  /* 0x0000001a04188981 */ /* 0x0002e8000c1e1500 */
[----:B------:R-:W3:Y:S01]  /*124e0*/  LDL.LU R43, [R1+0x204] ;  /* 0x00020400012b7983 */ /* 0x000ee20000300800 */
[----:B-1----:R-:W-:Y:S02]  /*124f0*/  @!P0 IMAD.MOV.U32 R4, RZ, RZ, R40 ;  /* 0x000000ffff048224 */ /* 0x002fe400078e0028 */
[----:B------:R-:W-:Y:S02]  /*12500*/  @!P0 IMAD.MOV.U32 R5, RZ, RZ, R41 ;  /* 0x000000ffff058224 */ /* 0x000fe400078e0029 */
[----:B------:R-:W3:Y:S01]  /*12510*/  LDL.LU R41, [R1+0x1cc] ;  /* 0x0001cc0001297983 */ /* 0x000ee20000300800 */
[----:B------:R-:W-:-:S03]  /*12520*/  PRMT R26, RZ, 0x7610, R26 ;  /* 0x00007610ff1a7816 */ /* 0x000fc6000000001a */
[----:B------:R-:W3:Y:S04]  /*12530*/  LDL.LU R40, [R1+0x1d0] ;  /* 0x0001d00001287983 */ /* 0x000ee80000300800 */
[----:B------:R1:W3:Y:S02]  /*12540*/  @!P0 LDG.E.U16 R25, desc[UR26][R4.64] ;  /* 0x0000001a04198981 */ /* 0x0002e4000c1e1500 */
[----:B-1----:R-:W-:Y:S02]  /*12550*/  @!P0 IMAD.MOV.U32 R5, RZ, RZ, R38 ;  /* 0x000000ffff058224 */ /* 0x002fe400078e0026 */
[----:B------:R-:W-:Y:S01]  /*12560*/  @!P0 IMAD.MOV.U32 R4, RZ, RZ, R36 ;  /* 0x000000ffff048224 */ /* 0x000fe200078e0024 */
[----:B0-----:R-:W3:Y:S04]  /*12570*/  LDL.LU R38, [R1+0x1f0] ;  /* 0x0001f00001267983 */ /* 0x001ee80000300800 */
[----:B------:R-:W3:Y:S04]  /*12580*/  LDL.LU R36, [R1+0x210] ;  /* 0x0002100001247983 */ /* 0x000ee80000300800 */
[----:B------:R0:W3:Y:S01]  /*12590*/  @!P0 LDG.E.U16 R26, desc[UR26][R4.64] ;  /* 0x0000001a041a8981 */ /* 0x0000e2000c1e1500 */
[----:B----4-:R-:W-:-:S02]  /*125a0*/  IADD3 R48, P2, PT, R48, UR11, RZ ;  /* 0x0000000b30307c10 */ /* 0x010fc4000ff5e0ff */
[----:B--2---:R-:W-:-:S04]  /*125b0*/  IADD3 R37, P4, PT, R37, UR11, RZ ;  /* 0x0000000b25257c10 */ /* 0x004fc8000ff9e0ff */
[----:B------:R-:W-:Y:S02]  /*125c0*/  IADD3.X R39, PT, PT, R39, UR15, RZ, P4, !PT ;  /* 0x0000000f27277c10 */ /* 0x000fe4000a7fe4ff */
[----:B---3--:R-:W-:Y:S01]  /*125d0*/  IADD3 R50, P3, PT, R50, UR11, RZ ;  /* 0x0000000b32327c10 */ /* 0x008fe2000ff7e0ff */
[----:B------:R-:W-:Y:S03]  /*125e0*/  STL [R1+0x1d8], R37 ;  /* 0x0001d82501007387 */ /* 0x000fe60000100800 */
[----:B------:R-:W-:Y:S01]  /*125f0*/  IADD3.X R51, PT, PT, R51, UR15, RZ, P3, !PT ;  /* 0x0000000f33337c10 */ /* 0x000fe20009ffe4ff */
[----:B------:R-:W-:Y:S01]  /*12600*/  STL [R1+0x1f8], R48 ;  /* 0x0001f83001007387 */ /* 0x000fe20000100800 */
[----:B0-----:R-:W-:-:S03]  /*12610*/  @!P0 IMAD.MOV.U32 R5, RZ, RZ, R39 ;  /* 0x000000ffff058224 */ /* 0x001fc600078e0027 */
[----:B------:R-:W-:Y:S04]  /*12620*/  STL [R1+0x1e0], R50 ;  /* 0x0001e03201007387 */ /* 0x000fe80000100800 */
[----:B------:R0:W-:Y:S04]  /*12630*/  STL [R1+0x1d4], R39 ;  /* 0x0001d42701007387 */ /* 0x0001e80000100800 */
[----:B------:R-:W-:Y:S01]  /*12640*/  STL [R1+0x1dc], R51 ;  /* 0x0001dc3301007387 */ /* 0x000fe20000100800 */
[----:B------:R-:W-:-:S03]  /*12650*/  @!P0 IMAD.MOV.U32 R4, RZ, RZ, R37 ;  /* 0x000000ffff048224 */ /* 0x000fc600078e0025 */
[----:B0-----:R-:W2:Y:S04]  /*12660*/  LDL.LU R39, [R1+0x1ec] ;  /* 0x0001ec0001277983 */ /* 0x001ea80000300800 */
[----:B------:R-:W3:Y:S01]  /*12670*/  LDL.LU R37, [R1+0x20c] ;  /* 0x00020c0001257983 */ /* 0x000ee20000300800 */
[----:B------:R-:W-:Y:S02]  /*12680*/  PRMT R27, RZ, 0x7610, R27 ;  /* 0x00007610ff1b7816 */ /* 0x000fe4000000001b */
[----:B------:R-:W-:Y:S02]  /*12690*/  PRMT R28, RZ, 0x7610, R28 ;  /* 0x00007610ff1c7816 */ /* 0x000fe4000000001c */
[----:B------:R-:W-:Y:S02]  /*126a0*/  IADD3.X R49, PT, PT, R49, UR15, RZ, P2, !PT ;  /* 0x0000000f31317c10 */ /* 0x000fe400097fe4ff */
[----:B------:R0:W4:Y:S01]  /*126b0*/  @!P0 LDG.E.U16 R27, desc[UR26][R4.64] ;  /* 0x0000001a041b8981 */ /* 0x000122000c1e1500 */
[----:B------:R-:W-:Y:S01]  /*126c0*/  PRMT R29, RZ, 0x7610, R29 ;  /* 0x00007610ff1d7816 */ /* 0x000fe2000000001d */
[----:B0-----:R-:W-:-:S02]  /*126d0*/  @!P0 IMAD.MOV.U32 R4, RZ, RZ, R50 ;  /* 0x000000ffff048224 */ /* 0x001fc400078e0032 */
[----:B------:R-:W-:Y:S01]  /*126e0*/  @!P0 IMAD.MOV.U32 R5, RZ, RZ, R51 ;  /* 0x000000ffff058224 */ /* 0x000fe200078e0033 */
[----:B------:R-:W-:-:S04]  /*126f0*/  IADD3 R46, P4, PT, R46, UR11, RZ ;  /* 0x0000000b2e2e7c10 */ /* 0x000fc8000ff9e0ff */
[----:B------:R0:W4:Y:S01]  /*12700*/  @!P0 LDG.E.U16 R28, desc[UR26][R4.64] ;  /* 0x0000001a041c8981 */ /* 0x000122000c1e1500 */
[----:B------:R-:W-:Y:S02]  /*12710*/  IADD3 R44, P3, PT, R44, UR11, RZ ;  /* 0x0000000b2c2c7c10 */ /* 0x000fe4000ff7e0ff */
[----:B------:R-:W-:Y:S02]  /*12720*/  PRMT R30, RZ, 0x7610, R30 ;  /* 0x00007610ff1e7816 */ /* 0x000fe4000000001e */
[----:B------:R-:W-:Y:S01]  /*12730*/  IADD3.X R47, PT, PT, R47, UR15, RZ, P4, !PT ;  /* 0x0000000f2f2f7c10 */ /* 0x000fe2000a7fe4ff */
[----:B0-----:R-:W-:Y:S02]  /*12740*/  @!P0 IMAD.MOV.U32 R4, RZ, RZ, R48 ;  /* 0x000000ffff048224 */ /* 0x001fe400078e0030 */
[----:B------:R-:W-:Y:S01]  /*12750*/  @!P0 IMAD.MOV.U32 R5, RZ, RZ, R49 ;  /* 0x000000ffff058224 */ /* 0x000fe200078e0031 */
[----:B------:R-:W-:-:S04]  /*12760*/  IADD3.X R45, PT, PT, R45, UR15, RZ, P3, !PT ;  /* 0x0000000f2d2d7c10 */ /* 0x000fc80009ffe4ff */
[----:B------:R0:W4:Y:S01]  /*12770*/  @!P0 LDG.E.U16 R29, desc[UR26][R4.64] ;  /* 0x0000001a041d8981 */ /* 0x000122000c1e1500 */
[----:B------:R-:W-:Y:S02]  /*12780*/  IADD3 R42, P2, PT, R42, UR11, RZ ;  /* 0x0000000b2a2a7c10 */ /* 0x000fe4000ff5e0ff */
[----:B------:R-:W-:Y:S01]  /*12790*/  PRMT R31, RZ, 0x7610, R31 ;  /* 0x00007610ff1f7816 */ /* 0x000fe2000000001f */
        /* <DEDUP_REMOVED lines=14> */
[----:B------:R-:W-:-:S04]  /*12880*/  IADD3 R36, P2, PT, R36, UR11, RZ ;  /* 0x0000000b24247c10 */ /* 0x000fc8000ff5e0ff */
[----:B------:R0:W4:Y:S01]  /*12890*/  @!P0 LDG.E.U16 R32, desc[UR26][R4.64] ;  /* 0x0000001a04208981 */ /* 0x000122000c1e1500 */
[----:B------:R-:W-:Y:S01]  /*128a0*/  PRMT R34, RZ, 0x7610, R34 ;  /* 0x00007610ff227816 */ /* 0x000fe20000000022 */
[----:B0-----:R-:W-:Y:S02]  /*128b0*/  @!P0 IMAD.MOV.U32 R4, RZ, RZ, R40 ;  /* 0x000000ffff048224 */ /* 0x001fe400078e0028 */
[----:B------:R-:W-:-:S05]  /*128c0*/  @!P0 IMAD.MOV.U32 R5, RZ, RZ, R41 ;  /* 0x000000ffff058224 */ /* 0x000fca00078e0029 */
[----:B------:R0:W4:Y:S01]  /*128d0*/  @!P0 LDG.E.U16 R33, desc[UR26][R4.64] ;  /* 0x0000001a04218981 */ /* 0x000122000c1e1500 */
[----:B------:R-:W-:Y:S01]  /*128e0*/  PRMT R35, RZ, 0x7610, R35 ;  /* 0x00007610ff237816 */ /* 0x000fe20000000023 */
[----:B0-----:R-:W-:Y:S01]  /*128f0*/  @!P0 IMAD.MOV.U32 R4, RZ, RZ, R38 ;  /* 0x000000ffff048224 */ /* 0x001fe200078e0026 */
[----:B--2---:R-:W-:Y:S02]  /*12900*/  IADD3.X R39, PT, PT, R39, UR15, RZ, P3, !PT ;  /* 0x0000000f27277c10 */ /* 0x004fe40009ffe4ff */
[----:B---3--:R-:W-:-:S03]  /*12910*/  IADD3.X R37, PT, PT, R37, UR15, RZ, P2, !PT ;  /* 0x0000000f25257c10 */ /* 0x008fc600097fe4ff */
[----:B------:R-:W-:-:S05]  /*12920*/  @!P0 IMAD.MOV.U32 R5, RZ, RZ, R39 ;  /* 0x000000ffff058224 */ /* 0x000fca00078e0027 */
[----:B------:R0:W2:Y:S02]  /*12930*/  @!P0 LDG.E.U16 R34, desc[UR26][R4.64] ;  /* 0x0000001a04228981 */ /* 0x0000a4000c1e1500 */
[----:B0-----:R-:W-:Y:S02]  /*12940*/  @!P0 IMAD.MOV.U32 R4, RZ, RZ, R36 ;  /* 0x000000ffff048224 */ /* 0x001fe400078e0024 */
[----:B------:R-:W-:-:S05]  /*12950*/  @!P0 IMAD.MOV.U32 R5, RZ, RZ, R37 ;  /* 0x000000ffff058224 */ /* 0x000fca00078e0025 */
[----:B------:R-:W3:Y:S01]  /*12960*/  @!P0 LDG.E.U16 R35, desc[UR26][R4.64] ;  /* 0x0000001a04238981 */ /* 0x000ee2000c1e1500 */
[----:B------:R-:W-:Y:S06]  /*12970*/  BAR.SYNC.DEFER_BLOCKING 0x0 ;  /* 0x0000000000007b1d */ /* 0x000fec0000010000 */
[----:B------:R-:W-:Y:S04]  /*12980*/  STL [R1+0x1f4], R49 ;  /* 0x0001f43101007387 */ /* 0x000fe80000100800 */
[----:B------:R-:W-:Y:S04]  /*12990*/  STL [R1+0x1e8], R46 ;  /* 0x0001e82e01007387 */ /* 0x000fe80000100800 */
[----:B------:R-:W-:Y:S04]  /*129a0*/  STL [R1+0x208], R42 ;  /* 0x0002082a01007387 */ /* 0x000fe80000100800 */
[----:B------:R-:W-:Y:S04]  /*129b0*/  STL [R1+0x200], R44 ;  /* 0x0002002c01007387 */ /* 0x000fe80000100800 */
[----:B------:R-:W-:Y:S04]  /*129c0*/  STL [R1+0x1e4], R47 ;  /* 0x0001e42f01007387 */ /* 0x000fe80000100800 */
[----:B------:R-:W-:Y:S04]  /*129d0*/  STL [R1+0x1fc], R45 ;  /* 0x0001fc2d01007387 */ /* 0x000fe80000100800 */
[----:B------:R-:W-:Y:S04]  /*129e0*/  STL [R1+0x204], R43 ;  /* 0x0002042b01007387 */ /* 0x000fe80000100800 */
[----:B------:R-:W-:Y:S04]  /*129f0*/  STL [R1+0x1d0], R40 ;  /* 0x0001d02801007387 */ /* 0x000fe80000100800 */
[----:B------:R0:W-:Y:S04]  /*12a00*/  STL [R1+0x210], R36 ;  /* 0x0002102401007387 */ /* 0x0001e80000100800 */
[----:B------:R-:W-:Y:S01]  /*12a10*/  STL [R1+0x1f0], R38 ;  /* 0x0001f02601007387 */ /* 0x000fe20000100800 */
[----:B0-----:R-:W-:-:S03]  /*12a20*/  LOP3.LUT R36, R3, 0x20, RZ, 0x3c, !PT ;  /* 0x0000002003247812 */ /* 0x001fc600078e3cff */
[----:B------:R-:W-:Y:S04]  /*12a30*/  STS.U16 [R3+UR4+0x4000], R70 ;  /* 0x0040004603007988 */ /* 0x000fe80008000404 */
[----:B------:R-:W-:Y:S04]  /*12a40*/  STS.U16 [R3+UR4+0x4400], R8 ;  /* 0x0044000803007988 */ /* 0x000fe80008000404 */
[----:B------:R-:W-:Y:S04]  /*12a50*/  STS.U16 [R3+UR4+0x4800], R12 ;  /* 0x0048000c03007988 */ /* 0x000fe80008000404 */
[----:B------:R-:W-:Y:S04]  /*12a60*/  STS.U16 [R3+UR4+0x4c00], R16 ;  /* 0x004c001003007988 */ /* 0x000fe80008000404 */
[----:B------:R-:W-:Y:S04]  /*12a70*/  STS.U16 [R3+UR4+0x5000], R20 ;  /* 0x0050001403007988 */ /* 0x000fe80008000404 */
[----:B------:R-:W-:Y:S04]  /*12a80*/  STS.U16 [R3+UR4+0x5400], R24 ;  /* 0x0054001803007988 */ /* 0x000fe80008000404 */
[----:B----4-:R-:W-:Y:S04]  /*12a90*/  STS.U16 [R3+UR4+0x5800], R27 ;  /* 0x0058001b03007988 */ /* 0x010fe80008000404 */
[----:B------:R-:W-:Y:S04]  /*12aa0*/  STS.U16 [R3+UR4+0x5c00], R29 ;  /* 0x005c001d03007988 */ /* 0x000fe80008000404 */
[----:B------:R-:W-:Y:S04]  /*12ab0*/  STL [R1+0x1cc], R41 ;  /* 0x0001cc2901007387 */ /* 0x000fe80000100800 */
[----:B------:R-:W-:Y:S04]  /*12ac0*/  STS.U16 [R36+UR4+0x4100], R69 ;  /* 0x0041004524007988 */ /* 0x000fe80008000404 */
[----:B------:R-:W-:Y:S04]  /*12ad0*/  STL [R1+0x1ec], R39 ;  /* 0x0001ec2701007387 */ /* 0x000fe80000100800 */
[----:B------:R-:W-:Y:S04]  /*12ae0*/  STS.U16 [R36+UR4+0x4500], R9 ;  /* 0x0045000924007988 */ /* 0x000fe80008000404 */
[----:B------:R0:W-:Y:S04]  /*12af0*/  STL [R1+0x20c], R37 ;  /* 0x00020c2501007387 */ /* 0x0001e80000100800 */
[----:B------:R-:W-:Y:S04]  /*12b00*/  STS.U16 [R36+UR4+0x4900], R13 ;  /* 0x0049000d24007988 */ /* 0x000fe80008000404 */
[----:B------:R-:W-:Y:S01]  /*12b10*/  STS.U16 [R36+UR4+0x4d00], R17 ;  /* 0x004d001124007988 */ /* 0x000fe20008000404 */
[----:B0-----:R-:W-:-:S03]  /*12b20*/  LOP3.LUT R37, R3, 0x40, RZ, 0x3c, !PT ;  /* 0x0000004003257812 */ /* 0x001fc600078e3cff */
[----:B------:R-:W-:Y:S04]  /*12b30*/  STS.U16 [R36+UR4+0x5100], R21 ;  /* 0x0051001524007988 */ /* 0x000fe80008000404 */
[----:B------:R-:W-:Y:S04]  /*12b40*/  STS.U16 [R36+UR4+0x5500], R25 ;  /* 0x0055001924007988 */ /* 0x000fe80008000404 */
[----:B------:R-:W-:Y:S04]  /*12b50*/  STS.U16 [R36+UR4+0x5900], R28 ;  /* 0x0059001c24007988 */ /* 0x000fe80008000404 */
        /* <DEDUP_REMOVED lines=16> */
[----:B------:R-:W-:-:S04]  /*12c60*/  ULEA UR7, UR18, UR4, 0x3 ;  /* 0x0000000412077291 */ /* 0x000fc8000f8e18ff */
[----:B------:R-:W-:Y:S01]  /*12c70*/  UIADD3 UR7, UPT, UPT, UR7, 0x8000, URZ ;  /* 0x0000800007077890 */ /* 0x000fe2000fffe0ff */
[----:B--2---:R1:W-:Y:S04]  /*12c80*/  STS.U16 [R36+UR4+0x5b00], R34 ;  /* 0x005b002224007988 */ /* 0x0043e80008000404 */
[----:B---3--:R1:W-:Y:S01]  /*12c90*/  STS.U16 [R36+UR4+0x5f00], R35 ;  /* 0x005f002324007988 */ /* 0x0083e20008000404 */
[----:B------:R0:W-:Y:S06]  /*12ca0*/  MEMBAR.ALL.CTA ;  /* 0x0000000000007992 */ /* 0x0001ec0000008000 */
[----:B0-----:R-:W0:Y:S02]  /*12cb0*/  FENCE.VIEW.ASYNC.S ;  /* 0x00000000000073c6 */ /* 0x001e240000000000 */
[----:B0-----:R-:W-:Y:S06]  /*12cc0*/  BAR.SYNC.DEFER_BLOCKING 0x0 ;  /* 0x0000000000007b1d */ /* 0x001fec0000010000 */
[----:B------:R-:W-:Y:S05]  /*12cd0*/  BRA.U UP1, `(.L_x_10) ;  /* 0x0000000501287547 */ /* 0x000fea000b800000 */
[----:B------:R-:W-:Y:S01]  /*12ce0*/  UIADD3 UR74, UPT, UPT, UR5, 0x88, URZ ;  /* 0x00000088054a7890 */ /* 0x000fe2000fffe0ff */
[----:B------:R-:W-:Y:S01]  /*12cf0*/  MOV.SPILL R4, UR9 ;  /* 0x0000000900047c02 */ /* 0x000fe20009000f00 */
[----:B------:R-:W-:Y:S01]  /*12d00*/  UIADD3 UR76, UPT, UPT, UR5, 0x90, URZ ;  /* 0x00000090054c7890 */ /* 0x000fe2000fffe0ff */
[----:B------:R-:W-:Y:S01]  /*12d10*/  MOV.SPILL R5, UR8 ;  /* 0x0000000800057c02 */ /* 0x000fe20009000f00 */
        /* <DEDUP_REMOVED lines=8> */
[----:B------:R-:W-:Y:S01]  /*12da0*/  UMOV UR56, 0x0 ;  /* 0x0000000000387882 */ /* 0x000fe20000000000 */
[----:B------:R-:W-:Y:S01]  /*12db0*/  UMOV UR57, 0x8100490 ;  /* 0x0810049000397882 */ /* 0x000fe20000000000 */
[----:B------:R-:W-:Y:S02]  /*12dc0*/  UIADD3 UR62, UPT, UPT, UR5, 0x40, URZ ;  /* 0x00000040053e7890 */ /* 0x000fe4000fffe0ff */
[----:B------:R2:W-:Y:S01]  /*12dd0*/  UTCHMMA tmem[UR74], gdesc[UR16], tmem[UR5], tmem[UR56], idesc[UR57], UPT ;  /* 0x00ff38104a0079ea */ /* 0x0005e2000b800005 */
[----:B------:R-:W-:Y:S01]  /*12de0*/  UIADD3 UR63, UPT, UPT, UR5, 0xc0, URZ ;  /* 0x000000c0053f7890 */ /* 0x000fe2000fffe0ff */
[----:B------:R-:W-:Y:S01]  /*12df0*/  UMOV UR58, 0x0 ;  /* 0x00000000003a7882 */ /* 0x000fe20000000000 */
[----:B------:R-:W-:Y:S01]  /*12e00*/  UMOV UR59, 0x8100490 ;  /* 0x08100490003b7882 */ /* 0x000fe20000000000 */
[----:B------:R-:W-:Y:S02]  /*12e10*/  UIADD3 UR64, UPT, UPT, UR5, 0x40, URZ ;  /* 0x0000004005407890 */ /* 0x000fe4000fffe0ff */
[----:B------:R3:W-:Y:S01]  /*12e20*/  UTCHMMA tmem[UR76], gdesc[UR20], tmem[UR5], tmem[UR58], idesc[UR59], UPT ;  /* 0x00ff3a144c0079ea */ /* 0x0007e2000b800005 */
[----:B------:R-:W-:Y:S01]  /*12e30*/  UIADD3 UR65, UPT, UPT, UR5, 0xc8, URZ ;  /* 0x000000c805417890 */ /* 0x000fe2000fffe0ff */
[----:B0-----:R-:W-:Y:S01]  /*12e40*/  R2UR.FILL UR9, R4 ;  /* 0x00000000040972ca */ /* 0x001fe200004e0000 */
[----:B------:R-:W-:Y:S01]  /*12e50*/  UMOV UR60, 0x0 ;  /* 0x00000000003c7882 */ /* 0x000fe20000000000 */
[----:B------:R-:W-:Y:S01]  /*12e60*/  UMOV UR61, 0x8100490 ;  /* 0x08100490003d7882 */ /* 0x000fe20000000000 */
[----:B------:R-:W-:-:S02]  /*12e70*/  UIADD3 UR66, UPT, UPT, UR5, 0x40, URZ ;  /* 0x0000004005427890 */ /* 0x000fc4000fffe0ff */
[----:B------:R0:W-:Y:S01]  /*12e80*/  UTCHMMA tmem[UR77], gdesc[UR24], tmem[UR5], tmem[UR60], idesc[UR61], UPT ;  /* 0x00ff3c184d0079ea */ /* 0x0001e2000b800005 */
[----:B------:R-:W-:Y:S01]  /*12e90*/  UIADD3 UR67, UPT, UPT, UR5, 0xd0, URZ ;  /* 0x000000d005437890 */ /* 0x000fe2000fffe0ff */
[----:B------:R-:W-:Y:S01]  /*12ea0*/  R2UR.FILL UR8, R5 ;  /* 0x00000000050872ca */ /* 0x000fe200004e0000 */
        /* <DEDUP_REMOVED lines=17> */
[----:B--2---:R-:W-:-:S02]  /*12fc0*/  UIADD3 UR74, UPT, UPT, UR5, 0x40, URZ ;  /* 0x00000040054a7890 */ /* 0x004fc4000fffe0ff */
[----:B------:R1:W-:Y:S01]  /*12fd0*/  UTCHMMA tmem[UR23], gdesc[UR34], tmem[UR5], tmem[UR44], idesc[UR45], UPT ;  /* 0x00ff2c22170079ea */ /* 0x0003e2000b800005 */
[----:B------:R-:W-:Y:S01]  /*12fe0*/  UIADD3 UR75, UPT, UPT, UR5, 0xf0, URZ ;  /* 0x000000f0054b7890 */ /* 0x000fe2000fffe0ff */
[----:B------:R-:W-:Y:S01]  /*12ff0*/  UMOV UR46, 0x0 ;  /* 0x00000000002e7882 */ /* 0x000fe20000000000 */
[----:B------:R-:W-:Y:S01]  /*13000*/  UMOV UR47, 0x8100490 ;  /* 0x08100490002f7882 */ /* 0x000fe20000000000 */
[----:B---3--:R-:W-:Y:S01]  /*13010*/  UIADD3 UR76, UPT, UPT, UR5, 0x40, URZ ;  /* 0x00000040054c7890 */ /* 0x008fe2000fffe0ff */
[----:B------:R1:W-:Y:S01]  /*13020*/  UTCHMMA tmem[UR63], gdesc[UR36], tmem[UR62], tmem[UR46], idesc[UR47], UPT ;  /* 0x00ff2e243f0079ea */ /* 0x0003e2000b80003e */
[----:B0-----:R-:W-:Y:S01]  /*13030*/  UIADD3 UR77, UPT, UPT, UR5, 0xf8, URZ ;  /* 0x000000f8054d7890 */ /* 0x001fe2000fffe0ff */
        /* <DEDUP_REMOVED lines=9> */
[----:B------:R1:W-:Y:S01]  /*130d0*/  UTCHMMA tmem[UR67], gdesc[UR20], tmem[UR66], tmem[UR50], idesc[UR51], UPT ;  /* 0x00ff3214430079ea */ /* 0x0003e2000b800042 */
[----:B------:R1:W-:Y:S01]  /*130e0*/  UTCHMMA tmem[UR69], gdesc[UR24], tmem[UR68], tmem[UR52], idesc[UR53], UPT ;  /* 0x00ff3418450079ea */ /* 0x0003e2000b800044 */
[----:B----4-:R-:W-:Y:S01]  /*130f0*/  UMOV UR40, UR7 ;  /* 0x0000000700287c82 */ /* 0x010fe20008000000 */
[----:B------:R-:W-:Y:S01]  /*13100*/  UMOV UR41, URZ ;  /* 0x000000ff00297c82 */ /* 0x000fe20008000000 */
[----:B------:R1:W-:Y:S01]  /*13110*/  UTCHMMA tmem[UR71], gdesc[UR28], tmem[UR70], tmem[UR54], idesc[UR55], UPT ;  /* 0x00ff361c470079ea */ /* 0x0003e2000b800046 */
[----:B------:R1:W-:Y:S01]  /*13120*/  UTCHMMA tmem[UR73], gdesc[UR30], tmem[UR72], tmem[UR56], idesc[UR57], UPT ;  /* 0x00ff381e490079ea */ /* 0x0003e2000b800048 */
[----:B------:R-:W-:Y:S01]  /*13130*/  UMOV UR10, UR40 ;  /* 0x00000028000a7c82 */ /* 0x000fe20008000000 */
[----:B------:R1:W-:Y:S01]  /*13140*/  UTCHMMA tmem[UR75], gdesc[UR32], tmem[UR74], tmem[UR58], idesc[UR59], UPT ;  /* 0x00ff3a204b0079ea */ /* 0x0003e2000b80004a */
[----:B------:R1:W-:Y:S01]  /*13150*/  UTCHMMA tmem[UR77], gdesc[UR34], tmem[UR76], tmem[UR60], idesc[UR61], UPT ;  /* 0x00ff3c224d0079ea */ /* 0x0003e2000b80004c */
[----:B------:R1:W-:Y:S01]  /*13160*/  UTCBAR [UR10], URZ ;  /* 0x000000ff0a0073e9 */ /* 0x0003e200080000ff */
[----:B------:R-:W-:Y:S01]  /*13170*/  NOP ;  /* 0x0000000000007918 */ /* 0x000fe20000000000 */
.L_x_10:
[----:B------:R-:W-:Y:S01]  /*13180*/  UIADD3 UR18, UPT, UPT, UR18, 0x1, URZ ;  /* 0x0000000112127890 */ /* 0x000fe2000fffe0ff */
[----:B------:R-:W-:Y:S01]  /*13190*/  ISETP.NE.U32.AND P0, PT, R68, UR12, PT ;  /* 0x0000000c44007c0c */ /* 0x000fe2000bf05070 */
[----:B-1----:R-:W-:Y:S02]  /*131a0*/  UMOV UR19, UR8 ;  /* 0x0000000800137c82 */ /* 0x002fe40008000000 */
[----:B------:R-:W-:-:S04]  /*131b0*/  UISETP.GT.AND UP2, UPT, UR18, 0x1, UPT ;  /* 0x000000011200788c */ /* 0x000fc8000bf44270 */
[----:B------:R-:W-:Y:S02]  /*131c0*/  USEL UR10, URZ, 0x1, !UP2 ;  /* 0x00000001ff0a7887 */ /* 0x000fe4000d000000 */
[----:B------:R-:W-:Y:S02]  /*131d0*/  USEL UR18, UR18, URZ, !UP2 ;  /* 0x000000ff12127287 */ /* 0x000fe4000d000000 */
[----:B------:R-:W-:-:S07]  /*131e0*/  ULOP3.LUT UR10, UR8, UR10, URZ, 0x3c, !UPT ;  /* 0x0000000a080a7292 */ /* 0x000fce000f8e3cff */
[----:B------:R-:W-:Y:S01]  /*131f0*/  UMOV UR8, UR10 ;  /* 0x0000000a00087c82 */ /* 0x000fe20008000000 */
[----:B------:R-:W-:Y:S05]  /*13200*/  @P0 BRA `(.L_x_11) ;  /* 0xffffff8000d40947 */ /* 0x000fea000383ffff */
.L_x_8:
[----:B------:R-:W1:Y:S01]  /*13210*/  LDCU UR8, c[0x0][0x3a0] ;  /* 0x00007400ff0877ac */ /* 0x000e620008000800 */
[----:B------:R-:W2:Y:S01]  /*13220*/  LDCU UR9, c[0x0][0x3b4] ;  /* 0x00007680ff0977ac */ /* 0x000ea20008000800 */
[----:B------:R-:W3:Y:S01]  /*13230*/  LDCU UR10, c[0x0][0x3b8] ;  /* 0x00007700ff0a77ac */ /* 0x000ee20008000800 */
[----:B------:R-:W4:Y:S01]  /*13240*/  LDCU.128 UR12, c[0x0][0x390] ;  /* 0x00007200ff0c77ac */ /* 0x000f220008000c00 */
[----:B-1----:R-:W-:-:S04]  /*13250*/  UIADD3 UR8, UPT, UPT, UR8, 0x7f, URZ ;  /* 0x0000007f08087890 */ /* 0x002fc8000fffe0ff */
[----:B------:R-:W-:-:S09]  /*13260*/  UISETP.GE.AND UP1, UPT, UR8, 0x80, UPT ;  /* 0x000000800800788c */ /* 0x000fd2000bf26270 */
[----:B--234-:R-:W-:Y:S05]  /*13270*/  BRA.U !UP1, `(.L_x_12) ;  /* 0x0000000109107547 */ /* 0x01cfea000b800000 */
[----:B------:R-:W-:-:S06]  /*13280*/  USHF.L.U32 UR19, UR19, 0x1f, URZ ;  /* 0x0000001f13137899 */ /* 0x000fcc00080006ff */
[----:B------:R-:W-:-:S04]  /*13290*/  IMAD.U32 R0, RZ, RZ, UR19 ;  /* 0x00000013ff007e24 */ /* 0x000fc8000f8e00ff */
[----:B------:R-:W1:Y:S02]  /*132a0*/  SYNCS.PHASECHK.TRANS64.TRYWAIT P0, [UR7], R0 ;  /* 0x00000000ff0075a7 */ /* 0x000e640008001107 */
[----:B-1----:R-:W-:Y:S05]  /*132b0*/  @!P0 BRA `(.L_x_13) ;  /* 0x0000001c00e88947 */ /* 0x002fea0003800000 */
.L_x_12:
[----:B------:R-:W2:Y:S04]  /*132c0*/  LDL.LU R2, [R1+0x59c] ;  /* 0x00059c0001027983 */ /* 0x000ea80000300800 */
[----:B------:R-:W3:Y:S01]  /*132d0*/  LDL.LU R87, [R1+0x28] ;  /* 0x0000280001577983 */ /* 0x000ee20000300800 */
[----:B------:R-:W-:Y:S06]  /*132e0*/  BAR.SYNC.DEFER_BLOCKING 0x0 ;  /* 0x0000000000007b1d */ /* 0x000fec0000010000 */
[----:B------:R-:W1:Y:S02]  /*132f0*/  @!P1 SYNCS.CCTL.IV [UR4+0x8000] ;  /* 0x00800000ff0099b1 */ /* 0x000e640008000004 */
[----:B-1----:R-:W-:Y:S06]  /*13300*/  BAR.SYNC.DEFER_BLOCKING 0x0 ;  /* 0x0000000000007b1d */ /* 0x002fec0000010000 */
[----:B0-----:R-:W0:Y:S01]  /*13310*/  LDTM.x64 R4, tmem[UR6] ;  /* 0x00000006000479ee */ /* 0x001e220008340000 */
[----:B------:R-:W1:Y:S01]  /*13320*/  @!P1 SYNCS.CCTL.IV [UR4+0x8008] ;  /* 0x00800800ff0099b1 */ /* 0x000e620008000004 */
[----:B------:R-:W-:Y:S01]  /*13330*/  NOP ;  /* 0x0000000000007918 */ /* 0x000fe20000000000 */
[----:B0-----:R-:W-:-:S02]  /*13340*/  F2FP.BF16.F32.PACK_AB R84, R5, R4 ;  /* 0x000000040554723e */ /* 0x001fc400000010ff */
[----:B------:R-:W-:Y:S02]  /*13350*/  F2FP.BF16.F32.PACK_AB R6, R7, R6 ;  /* 0x000000060706723e */ /* 0x000fe400000010ff */
[----:B------:R-:W-:Y:S02]  /*13360*/  PRMT R7, R84, 0x7632, R7 ;  /* 0x0000763254077816 */ /* 0x000fe40000000007 */
[----:B------:R-:W-:Y:S02]  /*13370*/  F2FP.BF16.F32.PACK_AB R8, R9, R8 ;  /* 0x000000080908723e */ /* 0x000fe400000010ff */
[----:B------:R-:W-:Y:S02]  /*13380*/  PRMT R9, R6, 0x7632, R9 ;  /* 0x0000763206097816 */ /* 0x000fe40000000009 */
[----:B------:R-:W-:Y:S02]  /*13390*/  F2FP.BF16.F32.PACK_AB R10, R11, R10 ;  /* 0x0000000a0b0a723e */ /* 0x000fe400000010ff */
[----:B------:R-:W-:-:S02]  /*133a0*/  F2FP.BF16.F32.PACK_AB R12, R13, R12 ;  /* 0x0000000c0d0c723e */ /* 0x000fc400000010ff */
[----:B------:R-:W-:Y:S02]  /*133b0*/  PRMT R11, R10, 0x7632, R11 ;  /* 0x000076320a0b7816 */ /* 0x000fe4000000000b */
[----:B------:R-:W-:Y:S02]  /*133c0*/  PRMT R13, R12, 0x7632, R13 ;  /* 0x000076320c0d7816 */ /* 0x000fe4000000000d */
[----:B------:R-:W-:Y:S02]  /*133d0*/  F2FP.BF16.F32.PACK_AB R14, R15, R14 ;  /* 0x0000000e0f0e723e */ /* 0x000fe400000010ff */
[----:B------:R-:W-:Y:S02]  /*133e0*/  F2FP.BF16.F32.PACK_AB R16, R17, R16 ;  /* 0x000000101110723e */ /* 0x000fe400000010ff */
[----:B------:R-:W-:Y:S02]  /*133f0*/  F2FP.BF16.F32.PACK_AB R18, R19, R18 ;  /* 0x000000121312723e */ /* 0x000fe400000010ff */
[----:B------:R-:W-:-:S02]  /*13400*/  F2FP.BF16.F32.PACK_AB R20, R21, R20 ;  /* 0x000000141514723e */ /* 0x000fc400000010ff */
[----:B------:R-:W-:Y:S02]  /*13410*/  F2FP.BF16.F32.PACK_AB R22, R23, R22 ;  /* 0x000000161716723e */ /* 0x000fe400000010ff */
[----:B------:R-:W-:Y:S02]  /*13420*/  F2FP.BF16.F32.PACK_AB R24, R25, R24 ;  /* 0x000000181918723e */ /* 0x000fe400000010ff */
        /* <DEDUP_REMOVED lines=21> */
[C---:B--2---:R-:W-:Y:S01]  /*13580*/  ISETP.GE.AND P0, PT, R2.reuse, UR14, PT ;  /* 0x0000000e02007c0c */ /* 0x044fe2000bf06270 */
[----:B------:R-:W-:-:S02]  /*13590*/  IMAD R2, R2, UR9, RZ ;  /* 0x0000000902027c24 */ /* 0x000fc4000f8e02ff */
[C---:B---3--:R-:W-:Y:S01]  /*135a0*/  IMAD R3, R87.reuse, UR10, RZ ;  /* 0x0000000a57037c24 */ /* 0x048fe2000f8e02ff */
[C---:B------:R-:W-:Y:S01]  /*135b0*/  ISETP.LT.AND P1, PT, R87.reuse, UR15, !P0 ;  /* 0x0000000f57007c0c */ /* 0x040fe2000c721270 */
[----:B------:R-:W-:Y:S02]  /*135c0*/  VIADD R0, R87, 0x3 ;  /* 0x0000000357007836 */ /* 0x000fe40000000000 */
[----:B------:R-:W-:Y:S02]  /*135d0*/  VIADD R69, R3, UR10 ;  /* 0x0000000a03457c36 */ /* 0x000fe40008000000 */
[----:B------:R-:W-:Y:S01]  /*135e0*/  VIADD R70, R87, 0x1 ;  /* 0x0000000157467836 */ /* 0x000fe20000000000 */
[----:B------:R-:W-:Y:S01]  /*135f0*/  ISETP.LT.AND P3, PT, R0, UR15, !P0 ;  /* 0x0000000f00007c0c */ /* 0x000fe2000c761270 */
[----:B------:R-:W-:Y:S01]  /*13600*/  VIADD R71, R69, UR10 ;  /* 0x0000000a45477c36 */ /* 0x000fe20008000000 */
[----:B------:R-:W-:Y:S01]  /*13610*/  LEA R0, P2, R2, UR12, 0x1 ;  /* 0x0000000c02007c11 */ /* 0x000fe2000f8408ff */
[----:B------:R-:W-:Y:S01]  /*13620*/  VIADD R68, R87, 0x2 ;  /* 0x0000000257447836 */ /* 0x000fe20000000000 */
[----:B------:R-:W-:Y:S01]  /*13630*/  ISETP.LT.AND P4, PT, R70, UR15, !P0 ;  /* 0x0000000f46007c0c */ /* 0x000fe2000c781270 */
[----:B------:R-:W-:Y:S01]  /*13640*/  VIADD R5, R71, UR10 ;  /* 0x0000000a47057c36 */ /* 0x000fe20008000000 */
[----:B------:R-:W-:Y:S01]  /*13650*/  LEA.HI.X.SX32 R2, R2, UR13, 0x1, P2 ;  /* 0x0000000d02027c11 */ /* 0x000fe200090f0eff */
[----:B------:R-:W-:Y:S01]  /*13660*/  VIADD R86, R87, 0x4 ;  /* 0x0000000457567836 */ /* 0x000fe20000000000 */
[-C--:B------:R-:W-:Y:S01]  /*13670*/  LEA R78, P2, R3, R0.reuse, 0x1 ;  /* 0x00000000034e7211 */ /* 0x080fe200078408ff */
[----:B------:R-:W-:Y:S01]  /*13680*/  VIADD R73, R5, UR10 ;  /* 0x0000000a05497c36 */ /* 0x000fe20008000000 */
[----:B------:R-:W-:-:S02]  /*13690*/  LEA R80, P5, R69, R0, 0x1 ;  /* 0x0000000045507211 */ /* 0x000fc400078a08ff */
[----:B------:R-:W-:Y:S01]  /*136a0*/  LEA.HI.X.SX32 R79, R3, R2, 0x1, P2 ;  /* 0x00000002034f7211 */ /* 0x000fe200010f0eff */
[----:B------:R-:W-:Y:S01]  /*136b0*/  VIADD R3, R73, UR10 ;  /* 0x0000000a49037c36 */ /* 0x000fe20008000000 */
[----:B------:R-:W-:Y:S02]  /*136c0*/  LEA R82, P2, R71, R0, 0x1 ;  /* 0x0000000047527211 */ /* 0x000fe400078408ff */
[----:B------:R-:W-:Y:S01]  /*136d0*/  LEA.HI.X.SX32 R81, R69, R2, 0x1, P5 ;  /* 0x0000000245517211 */ /* 0x000fe200028f0eff */
[----:B------:R-:W-:Y:S01]  /*136e0*/  VIADD R69, R3, UR10 ;  /* 0x0000000a03457c36 */ /* 0x000fe20008000000 */
[----:B------:R-:W-:Y:S01]  /*136f0*/  LEA R76, P5, R5, R0, 0x1 ;  /* 0x00000000054c7211 */ /* 0x000fe200078a08ff */
[----:B------:R-:W-:Y:S01]  /*13700*/  @P1 STG.E.U16 desc[UR26][R78.64], R84 ;  /* 0x000000544e001986 */ /* 0x000fe2000c10151a */
[----:B------:R-:W-:Y:S02]  /*13710*/  LEA.HI.X.SX32 R83, R71, R2, 0x1, P2 ;  /* 0x0000000247537211 */ /* 0x000fe400010f0eff */
[----:B------:R-:W-:Y:S01]  /*13720*/  LEA R74, P2, R73, R0, 0x1 ;  /* 0x00000000494a7211 */ /* 0x000fe200078408ff */
[----:B------:R0:W-:Y:S01]  /*13730*/  @P4 STG.E.U16 desc[UR26][R80.64], R7 ;  /* 0x0000000750004986 */ /* 0x0001e2000c10151a */
[----:B------:R-:W-:Y:S01]  /*13740*/  LEA.HI.X.SX32 R77, R5, R2, 0x1, P5 ;  /* 0x00000002054d7211 */ /* 0x000fe200028f0eff */
[----:B------:R-:W-:Y:S01]  /*13750*/  VIADD R5, R69, UR10 ;  /* 0x0000000a45057c36 */ /* 0x000fe20008000000 */
[----:B------:R-:W-:-:S02]  /*13760*/  LEA R72, P5, R3, R0, 0x1 ;  /* 0x0000000003487211 */ /* 0x000fc400078a08ff */
[----:B------:R-:W-:Y:S01]  /*13770*/  LEA.HI.X.SX32 R75, R73, R2, 0x1, P2 ;  /* 0x00000002494b7211 */ /* 0x000fe200010f0eff */
[----:B------:R-:W-:Y:S01]  /*13780*/  VIADD R85, R5, UR10 ;  /* 0x0000000a05557c36 */ /* 0x000fe20008000000 */
[----:B------:R-:W-:Y:S02]  /*13790*/  LEA R70, P2, R69, R0, 0x1 ;  /* 0x0000000045467211 */ /* 0x000fe400078408ff */
[----:B------:R-:W-:Y:S02]  /*137a0*/  ISETP.LT.AND P6, PT, R68, UR15, !P0 ;  /* 0x0000000f44007c0c */ /* 0x000fe4000c7c1270 */
[----:B------:R-:W-:Y:S01]  /*137b0*/  LEA.HI.X.SX32 R73, R3, R2, 0x1, P5 ;  /* 0x0000000203497211 */ /* 0x000fe200028f0eff */
[----:B------:R-:W-:Y:S01]  /*137c0*/  VIADD R3, R87, 0x5 ;  /* 0x0000000557037836 */ /* 0x000fe20000000000 */
[----:B------:R-:W-:Y:S02]  /*137d0*/  LEA R68, P5, R5, R0, 0x1 ;  /* 0x0000000005447211 */ /* 0x000fe400078a08ff */
[----:B------:R-:W-:-:S02]  /*137e0*/  LEA.HI.X.SX32 R71, R69, R2, 0x1, P2 ;  /* 0x0000000245477211 */ /* 0x000fc400010f0eff */
[----:B------:R-:W-:Y:S02]  /*137f0*/  LEA R4, P2, R85, R0, 0x1 ;  /* 0x0000000055047211 */ /* 0x000fe400078408ff */
[-C--:B------:R-:W-:Y:S02]  /*13800*/  LEA.HI.X.SX32 R69, R5, R2.reuse, 0x1, P5 ;  /* 0x0000000205457211 */ /* 0x080fe400028f0eff */
[----:B------:R-:W-:Y:S01]  /*13810*/  LEA.HI.X.SX32 R5, R85, R2, 0x1, P2 ;  /* 0x0000000255057211 */ /* 0x000fe200010f0eff */
[----:B------:R-:W-:Y:S01]  /*13820*/  @P6 STG.E.U16 desc[UR26][R82.64], R6 ;  /* 0x0000000652006986 */ /* 0x000fe2000c10151a */
[----:B------:R-:W-:Y:S01]  /*13830*/  ISETP.LT.AND P2, PT, R3, UR15, !P0 ;  /* 0x0000000f03007c0c */ /* 0x000fe2000c741270 */
[----:B------:R-:W-:Y:S01]  /*13840*/  VIADD R3, R87, 0x6 ;  /* 0x0000000657037836 */ /* 0x000fe20000000000 */
[----:B------:R-:W-:Y:S01]  /*13850*/  ISETP.LT.AND P5, PT, R86, UR15, !P0 ;  /* 0x0000000f56007c0c */ /* 0x000fe2000c7a1270 */
[----:B------:R2:W-:Y:S01]  /*13860*/  @P3 STG.E.U16 desc[UR26][R76.64], R9 ;  /* 0x000000094c003986 */ /* 0x0005e2000c10151a */
[----:B0-----:R-:W-:Y:S01]  /*13870*/  PRMT R7, R8, 0x7632, R7 ;  /* 0x0000763208077816 */ /* 0x001fe20000000007 */
[----:B------:R-:W-:Y:S01]  /*13880*/  VIADD R85, R85, UR10 ;  /* 0x0000000a55557c36 */ /* 0x000fe20008000000 */
[----:B------:R-:W-:Y:S01]  /*13890*/  ISETP.LT.AND P1, PT, R3, UR15, !P0 ;  /* 0x0000000f03007c0c */ /* 0x000fe2000c721270 */
[----:B------:R-:W-:-:S05]  /*138a0*/  VIADD R3, R87, 0x7 ;  /* 0x0000000757037836 */ /* 0x000fca0000000000 */
[----:B------:R-:W-:Y:S01]  /*138b0*/  ISETP.LT.AND P4, PT, R3, UR15, !P0 ;  /* 0x0000000f03007c0c */ /* 0x000fe2000c781270 */
[C---:B------:R-:W-:Y:S02]  /*138c0*/  VIADD R3, R87.reuse, 0x8 ;  /* 0x0000000857037836 */ /* 0x040fe40000000000 */
[----:B------:R-:W-:Y:S01]  /*138d0*/  @P5 STG.E.U16 desc[UR26][R74.64], R8 ;  /* 0x000000084a005986 */ /* 0x000fe2000c10151a */
[----:B--2---:R-:W-:Y:S02]  /*138e0*/  VIADD R9, R87, 0xe ;  /* 0x0000000e57097836 */ /* 0x004fe40000000000 */
[----:B------:R-:W-:Y:S01]  /*138f0*/  ISETP.LT.AND P6, PT, R3, UR15, !P0 ;  /* 0x0000000f03007c0c */ /* 0x000fe2000c7c1270 */
[----:B------:R-:W-:Y:S01]  /*13900*/  VIADD R3, R87, 0x9 ;  /* 0x0000000957037836 */ /* 0x000fe20000000000 */
[----:B------:R0:W-:Y:S04]  /*13910*/  @P2 STG.E.U16 desc[UR26][R72.64], R7 ;  /* 0x0000000748002986 */ /* 0x0001e8000c10151a */
[----:B------:R-:W-:Y:S01]  /*13920*/  ISETP.LT.AND P3, PT, R3, UR15, !P0 ;  /* 0x0000000f03007c0c */ /* 0x000fe2000c761270 */
[----:B------:R-:W-:Y:S01]  /*13930*/  VIADD R3, R87, 0xa ;  /* 0x0000000a57037836 */ /* 0x000fe20000000000 */
[----:B------:R-:W-:Y:S04]  /*13940*/  @P1 STG.E.U16 desc[UR26][R70.64], R10 ;  /* 0x0000000a46001986 */ /* 0x000fe8000c10151a */
[----:B------:R-:W-:Y:S01]  /*13950*/  ISETP.LT.AND P5, PT, R3, UR15, !P0 ;  /* 0x0000000f03007c0c */ /* 0x000fe2000c7a1270 */
[----:B------:R-:W-:Y:S01]  /*13960*/  VIADD R3, R87, 0xb ;  /* 0x0000000b57037836 */ /* 0x000fe20000000000 */
[----:B------:R-:W-:Y:S01]  /*13970*/  @P4 STG.E.U16 desc[UR26][R68.64], R11 ;  /* 0x0000000b44004986 */ /* 0x000fe2000c10151a */
[----:B------:R-:W-:-:S03]  /*13980*/  LEA R6, P4, R85, R0, 0x1 ;  /* 0x0000000055067211 */ /* 0x000fc600078808ff */
[----:B------:R-:W-:Y:S01]  /*13990*/  ISETP.LT.AND P2, PT, R3, UR15, !P0 ;  /* 0x0000000f03007c0c */ /* 0x000fe2000c741270 */
[----:B------:R-:W-:Y:S01]  /*139a0*/  VIADD R3, R87, 0xc ;  /* 0x0000000c57037836 */ /* 0x000fe20000000000 */
[C---:B0-----:R-:W-:Y:S01]  /*139b0*/  LEA.HI.X.SX32 R7, R85.reuse, R2, 0x1, P4 ;  /* 0x0000000255077211 */ /* 0x041fe200020f0eff */
[----:B------:R-:W-:Y:S01]  /*139c0*/  VIADD R85, R85, UR10 ;  /* 0x0000000a55557c36 */ /* 0x000fe20008000000 */
[----:B------:R0:W-:Y:S02]  /*139d0*/  @P6 STG.E.U16 desc[UR26][R4.64], R12 ;  /* 0x0000000c04006986 */ /* 0x0001e4000c10151a */
[----:B------:R-:W-:Y:S01]  /*139e0*/  ISETP.LT.AND P1, PT, R3, UR15, !P0 ;  /* 0x0000000f03007c0c */ /* 0x000fe2000c721270 */
[----:B------:R-:W-:Y:S01]  /*139f0*/  VIADD R3, R87, 0xd ;  /* 0x0000000d57037836 */ /* 0x000fe20000000000 */
[----:B------:R-:W-:Y:S01]  /*13a00*/  LEA R8, P6, R85, R0, 0x1 ;  /* 0x0000000055087211 */ /* 0x000fe200078c08ff */
[----:B------:R2:W-:Y:S01]  /*13a10*/  @P3 STG.E.U16 desc[UR26][R6.64], R13 ;  /* 0x0000000d06003986 */ /* 0x0005e2000c10151a */
[----:B------:R-:W-:-:S02]  /*13a20*/  ISETP.LT.AND P3, PT, R9, UR15, !P0 ;  /* 0x0000000f09007c0c */ /* 0x000fc4000c761270 */
[----:B------:R-:W-:Y:S01]  /*13a30*/  ISETP.LT.AND P4, PT, R3, UR15, !P0 ;  /* 0x0000000f03007c0c */ /* 0x000fe2000c781270 */
[C---:B------:R-:W-:Y:S01]  /*13a40*/  VIADD R3, R85.reuse, UR10 ;  /* 0x0000000a55037c36 */ /* 0x040fe20008000000 */
[----:B------:R-:W-:Y:S01]  /*13a50*/  LEA.HI.X.SX32 R9, R85, R2, 0x1, P6 ;  /* 0x0000000255097211 */ /* 0x000fe200030f0eff */
[----:B0-----:R-:W-:-:S03]  /*13a60*/  VIADD R4, R87, 0xf ;  /* 0x0000000f57047836 */ /* 0x001fc60000000000 */
[----:B------:R-:W-:Y:S01]  /*13a70*/  LEA R10, P6, R3, R0, 0x1 ;  /* 0x00000000030a7211 */ /* 0x000fe200078c08ff */
[----:B------:R0:W-:Y:S01]  /*13a80*/  @P5 STG.E.U16 desc[UR26][R8.64], R14 ;  /* 0x0000000e08005986 */ /* 0x0001e2000c10151a */
[----:B------:R-:W-:Y:S01]  /*13a90*/  VIADD R5, R87, 0x10 ;  /* 0x0000001057057836 */ /* 0x000fe20000000000 */
[----:B--2---:R-:W-:Y:S02]  /*13aa0*/  PRMT R7, R14, 0x7632, R7 ;  /* 0x000076320e077816 */ /* 0x004fe40000000007 */
[C---:B------:R-:W-:Y:S01]  /*13ab0*/  LEA.HI.X.SX32 R11, R3.reuse, R2, 0x1, P6 ;  /* 0x00000002030b7211 */ /* 0x040fe200030f0eff */
[----:B------:R-:W-:Y:S01]  /*13ac0*/  VIADD R3, R3, UR10 ;  /* 0x0000000a03037c36 */ /* 0x000fe20008000000 */
[----:B------:R-:W-:-:S03]  /*13ad0*/  ISETP.LT.AND P5, PT, R4, UR15, !P0 ;  /* 0x0000000f04007c0c */ /* 0x000fc6000c7a1270 */
[C---:B------:R-:W-:Y:S01]  /*13ae0*/  VIADD R13, R3.reuse, UR10 ;  /* 0x0000000a030d7c36 */ /* 0x040fe20008000000 */
[----:B------:R-:W-:Y:S01]  /*13af0*/  LEA R4, P6, R3, R0, 0x1 ;  /* 0x0000000003047211 */ /* 0x000fe200078c08ff */
[----:B------:R2:W-:Y:S01]  /*13b00*/  @P2 STG.E.U16 desc[UR26][R10.64], R7 ;  /* 0x000000070a002986 */ /* 0x0005e2000c10151a */
[----:B------:R-:W-:Y:S01]  /*13b10*/  ISETP.LT.AND P2, PT, R5, UR15, !P0 ;  /* 0x0000000f05007c0c */ /* 0x000fe2000c741270 */
[----:B0-----:R-:W-:Y:S01]  /*13b20*/  VIADD R9, R87, 0x12 ;  /* 0x0000001257097836 */ /* 0x001fe20000000000 */
[----:B------:R-:W-:Y:S01]  /*13b30*/  LEA.HI.X.SX32 R5, R3, R2, 0x1, P6 ;  /* 0x0000000203057211 */ /* 0x000fe200030f0eff */
[----:B------:R-:W-:Y:S01]  /*13b40*/  VIADD R3, R87, 0x11 ;  /* 0x0000001157037836 */ /* 0x000fe20000000000 */
[----:B------:R-:W-:Y:S01]  /*13b50*/  LEA R6, P6, R13, R0, 0x1 ;  /* 0x000000000d067211 */ /* 0x000fe200078c08ff */
[----:B------:R-:W-:Y:S02]  /*13b60*/  VIADD R14, R87, 0x3e ;  /* 0x0000003e570e7836 */ /* 0x000fe40000000000 */
[----:B------:R0:W-:Y:S01]  /*13b70*/  @P1 STG.E.U16 desc[UR26][R4.64], R16 ;  /* 0x0000001004001986 */ /* 0x0001e2000c10151a */
[----:B------:R-:W-:-:S02]  /*13b80*/  ISETP.LT.AND P1, PT, R3, UR15, !P0 ;  /* 0x0000000f03007c0c */ /* 0x000fc4000c721270 */
[C---:B--2---:R-:W-:Y:S01]  /*13b90*/  LEA.HI.X.SX32 R7, R13.reuse, R2, 0x1, P6 ;  /* 0x000000020d077211 */ /* 0x044fe200030f0eff */
[----:B------:R-:W-:Y:S01]  /*13ba0*/  VIADD R13, R13, UR10 ;  /* 0x0000000a0d0d7c36 */ /* 0x000fe20008000000 */
[----:B------:R-:W-:-:S03]  /*13bb0*/  PRMT R11, R16, 0x7632, R11 ;  /* 0x00007632100b7816 */ /* 0x000fc6000000000b */
[C---:B------:R-:W-:Y:S01]  /*13bc0*/  VIADD R3, R13.reuse, UR10 ;  /* 0x0000000a0d037c36 */ /* 0x040fe20008000000 */
[----:B------:R-:W-:Y:S01]  /*13bd0*/  LEA R8, P6, R13, R0, 0x1 ;  /* 0x000000000d087211 */ /* 0x000fe200078c08ff */
[----:B------:R2:W-:Y:S01]  /*13be0*/  @P4 STG.E.U16 desc[UR26][R6.64], R11 ;  /* 0x0000000b06004986 */ /* 0x0005e2000c10151a */
[----:B------:R-:W-:Y:S01]  /*13bf0*/  ISETP.LT.AND P4, PT, R9, UR15, !P0 ;  /* 0x0000000f09007c0c */ /* 0x000fe2000c781270 */
[----:B0-----:R-:W-:Y:S01]  /*13c00*/  VIADD R4, R87, 0x13 ;  /* 0x0000001357047836 */ /* 0x001fe20000000000 */
[----:B------:R-:W-:Y:S01]  /*13c10*/  LEA.HI.X.SX32 R9, R13, R2, 0x1, P6 ;  /* 0x000000020d097211 */ /* 0x000fe200030f0eff */
[----:B------:R-:W-:Y:S01]  /*13c20*/  VIADD R5, R87, 0x14 ;  /* 0x0000001457057836 */ /* 0x000fe20000000000 */
[----:B------:R-:W-:-:S03]  /*13c30*/  LEA R10, P6, R3, R0, 0x1 ;  /* 0x00000000030a7211 */ /* 0x000fc600078c08ff */
[----:B------:R0:W-:Y:S01]  /*13c40*/  @P3 STG.E.U16 desc[UR26][R8.64], R18 ;  /* 0x0000001208003986 */ /* 0x0001e2000c10151a */
[----:B------:R-:W-:Y:S02]  /*13c50*/  ISETP.LT.AND P3, PT, R4, UR15, !P0 ;  /* 0x0000000f04007c0c */ /* 0x000fe4000c761270 */
        /* <DEDUP_REMOVED lines=233> */
[C---:B--2---:R-:W-:Y:S01]  /*14af0*/  LEA.HI.X.SX32 R11, R3.reuse, R2, 0x1, P6 ;  /* 0x00000002030b7211 */ /* 0x044fe200030f0eff */
[----:B------:R-:W-:Y:S01]  /*14b00*/  VIADD R3, R3, UR10 ;  /* 0x0000000a03037c36 */ /* 0x000fe20008000000 */
[----:B------:R-:W-:Y:S02]  /*14b10*/  PRMT R7, R54, 0x7632, R7 ;  /* 0x0000763236077816 */ /* 0x000fe40000000007 */
[----:B------:R-:W-:Y:S01]  /*14b20*/  ISETP.LT.AND P6, PT, R4, UR15, !P0 ;  /* 0x0000000f04007c0c */ /* 0x000fe2000c7c1270 */
[C---:B------:R-:W-:Y:S01]  /*14b30*/  VIADD R13, R3.reuse, UR10 ;  /* 0x0000000a030d7c36 */ /* 0x040fe20008000000 */
[----:B------:R-:W-:Y:S01]  /*14b40*/  LEA R4, P5, R3, R0, 0x1 ;  /* 0x0000000003047211 */ /* 0x000fe200078a08ff */
[----:B------:R2:W-:Y:S01]  /*14b50*/  @P2 STG.E.U16 desc[UR26][R10.64], R7 ;  /* 0x000000070a002986 */ /* 0x0005e2000c10151a */
[----:B------:R-:W-:Y:S02]  /*14b60*/  ISETP.LT.AND P2, PT, R5, UR15, !P0 ;  /* 0x0000000f05007c0c */ /* 0x000fe4000c741270 */
[----:B------:R-:W-:Y:S01]  /*14b70*/  LEA.HI.X.SX32 R5, R3, R2, 0x1, P5 ;  /* 0x0000000203057211 */ /* 0x000fe200028f0eff */
[----:B------:R-:W-:Y:S01]  /*14b80*/  VIADD R3, R87, 0x39 ;  /* 0x0000003957037836 */ /* 0x000fe20000000000 */
[----:B------:R-:W-:-:S02]  /*14b90*/  LEA R6, P5, R13, R0, 0x1 ;  /* 0x000000000d067211 */ /* 0x000fc400078a08ff */
[----:B0-----:R-:W-:Y:S01]  /*14ba0*/  PRMT R9, R56, 0x7632, R9 ;  /* 0x0000763238097816 */ /* 0x001fe20000000009 */
[----:B------:R-:W-:Y:S01]  /*14bb0*/  @P1 STG.E.U16 desc[UR26][R4.64], R56 ;  /* 0x0000003804001986 */ /* 0x000fe2000c10151a */
[----:B------:R-:W-:Y:S01]  /*14bc0*/  ISETP.LT.AND P1, PT, R3, UR15, !P0 ;  /* 0x0000000f03007c0c */ /* 0x000fe2000c721270 */
[----:B------:R-:W-:Y:S01]  /*14bd0*/  VIADD R3, R87, 0x3b ;  /* 0x0000003b57037836 */ /* 0x000fe20000000000 */
[C---:B--2---:R-:W-:Y:S01]  /*14be0*/  LEA.HI.X.SX32 R7, R13.reuse, R2, 0x1, P5 ;  /* 0x000000020d077211 */ /* 0x044fe200028f0eff */
[----:B------:R-:W-:Y:S02]  /*14bf0*/  VIADD R13, R13, UR10 ;  /* 0x0000000a0d0d7c36 */ /* 0x000fe40008000000 */
[----:B------:R-:W-:Y:S02]  /*14c00*/  VIADD R10, R87, 0x3a ;  /* 0x0000003a570a7836 */ /* 0x000fe40000000000 */
[----:B------:R0:W-:Y:S01]  /*14c10*/  @P4 STG.E.U16 desc[UR26][R6.64], R9 ;  /* 0x0000000906004986 */ /* 0x0001e2000c10151a */
[----:B------:R-:W-:-:S02]  /*14c20*/  LEA R8, P4, R13, R0, 0x1 ;  /* 0x000000000d087211 */ /* 0x000fc400078808ff */
[----:B------:R-:W-:Y:S01]  /*14c30*/  ISETP.LT.AND P5, PT, R10, UR15, !P0 ;  /* 0x0000000f0a007c0c */ /* 0x000fe2000c7a1270 */
[----:B------:R-:W-:Y:S01]  /*14c40*/  VIADD R10, R87, 0x3c ;  /* 0x0000003c570a7836 */ /* 0x000fe20000000000 */
[C---:B0-----:R-:W-:Y:S01]  /*14c50*/  LEA.HI.X.SX32 R9, R13.reuse, R2, 0x1, P4 ;  /* 0x000000020d097211 */ /* 0x041fe200020f0eff */
[----:B------:R-:W-:Y:S01]  /*14c60*/  VIADD R13, R13, UR10 ;  /* 0x0000000a0d0d7c36 */ /* 0x000fe20008000000 */
[----:B------:R-:W-:-:S03]  /*14c70*/  ISETP.LT.AND P4, PT, R3, UR15, !P0 ;  /* 0x0000000f03007c0c */ /* 0x000fc6000c781270 */
[----:B------:R0:W-:Y:S01]  /*14c80*/  @P3 STG.E.U16 desc[UR26][R8.64], R58 ;  /* 0x0000003a08003986 */ /* 0x0001e2000c10151a */
[C---:B------:R-:W-:Y:S01]  /*14c90*/  LEA R4, P3, R13.reuse, R0, 0x1 ;  /* 0x000000000d047211 */ /* 0x040fe200078608ff */
[----:B------:R-:W-:-:S03]  /*14ca0*/  VIADD R3, R13, UR10 ;  /* 0x0000000a0d037c36 */ /* 0x000fc60008000000 */
[----:B------:R-:W-:Y:S01]  /*14cb0*/  LEA.HI.X.SX32 R5, R13, R2, 0x1, P3 ;  /* 0x000000020d057211 */ /* 0x000fe200018f0eff */
[C---:B------:R-:W-:Y:S01]  /*14cc0*/  VIADD R11, R3.reuse, UR10 ;  /* 0x0000000a030b7c36 */ /* 0x040fe20008000000 */
[----:B------:R-:W-:-:S04]  /*14cd0*/  LEA R6, P3, R3, R0, 0x1 ;  /* 0x0000000003067211 */ /* 0x000fc800078608ff */
[----:B------:R-:W-:Y:S01]  /*14ce0*/  LEA.HI.X.SX32 R7, R3, R2, 0x1, P3 ;  /* 0x0000000203077211 */ /* 0x000fe200018f0eff */
[----:B------:R-:W-:Y:S01]  /*14cf0*/  VIADD R3, R11, UR10 ;  /* 0x0000000a0b037c36 */ /* 0x000fe20008000000 */
[----:B0-----:R-:W-:Y:S02]  /*14d00*/  PRMT R9, R58, 0x7632, R9 ;  /* 0x000076323a097816 */ /* 0x001fe40000000009 */
[----:B------:R-:W-:Y:S01]  /*14d10*/  ISETP.LT.AND P3, PT, R10, UR15, !P0 ;  /* 0x0000000f0a007c0c */ /* 0x000fe2000c761270 */
[----:B------:R-:W-:Y:S02]  /*14d20*/  VIADD R10, R87, 0x3d ;  /* 0x0000003d570a7836 */ /* 0x000fe40000000000 */
[----:B------:R0:W-:Y:S01]  /*14d30*/  @P6 STG.E.U16 desc[UR26][R4.64], R9 ;  /* 0x0000000904006986 */ /* 0x0001e2000c10151a */
[----:B------:R-:W-:Y:S01]  /*14d40*/  LEA R8, P6, R11, R0, 0x1 ;  /* 0x000000000b087211 */ /* 0x000fe200078c08ff */
[----:B------:R-:W-:Y:S02]  /*14d50*/  VIADD R13, R3, UR10 ;  /* 0x0000000a030d7c36 */ /* 0x000fe40008000000 */
[----:B------:R2:W-:Y:S01]  /*14d60*/  @P2 STG.E.U16 desc[UR26][R6.64], R60 ;  /* 0x0000003c06002986 */ /* 0x0005e2000c10151a */
[----:B------:R-:W-:Y:S01]  /*14d70*/  ISETP.LT.AND P2, PT, R10, UR15, !P0 ;  /* 0x0000000f0a007c0c */ /* 0x000fe2000c741270 */
[----:B------:R-:W-:Y:S01]  /*14d80*/  VIADD R15, R13, UR10 ;  /* 0x0000000a0d0f7c36 */ /* 0x000fe20008000000 */
[----:B0-----:R-:W-:-:S02]  /*14d90*/  LEA.HI.X.SX32 R9, R11, R2, 0x1, P6 ;  /* 0x000000020b097211 */ /* 0x001fc400030f0eff */
[C---:B------:R-:W-:Y:S02]  /*14da0*/  LEA R10, P6, R3.reuse, R0, 0x1 ;  /* 0x00000000030a7211 */ /* 0x040fe400078c08ff */
[----:B------:R-:W-:Y:S02]  /*14db0*/  PRMT R5, R60, 0x7632, R5 ;  /* 0x000076323c057816 */ /* 0x000fe40000000005 */
[----:B------:R-:W-:Y:S01]  /*14dc0*/  LEA.HI.X.SX32 R11, R3, R2, 0x1, P6 ;  /* 0x00000002030b7211 */ /* 0x000fe200030f0eff */
[C---:B------:R-:W-:Y:S01]  /*14dd0*/  VIADD R3, R15.reuse, UR10 ;  /* 0x0000000a0f037c36 */ /* 0x040fe20008000000 */
[-C--:B--2---:R-:W-:Y:S01]  /*14de0*/  LEA R6, P6, R15, R0.reuse, 0x1 ;  /* 0x000000000f067211 */ /* 0x084fe200078c08ff */
[----:B------:R0:W-:Y:S01]  /*14df0*/  @P1 STG.E.U16 desc[UR26][R8.64], R5 ;  /* 0x0000000508001986 */ /* 0x0001e2000c10151a */
[----:B------:R-:W-:Y:S02]  /*14e00*/  LEA R4, P1, R13, R0, 0x1 ;  /* 0x000000000d047211 */ /* 0x000fe400078208ff */
[----:B------:R-:W-:Y:S01]  /*14e10*/  LEA.HI.X.SX32 R7, R15, R2, 0x1, P6 ;  /* 0x000000020f077211 */ /* 0x000fe200030f0eff */
[C---:B------:R-:W-:Y:S01]  /*14e20*/  VIADD R15, R3.reuse, UR10 ;  /* 0x0000000a030f7c36 */ /* 0x040fe20008000000 */
[----:B------:R-:W-:Y:S01]  /*14e30*/  LEA R12, P6, R3, R0, 0x1 ;  /* 0x00000000030c7211 */ /* 0x000fe200078c08ff */
[----:B------:R-:W-:Y:S01]  /*14e40*/  @P5 STG.E.U16 desc[UR26][R10.64], R62 ;  /* 0x0000003e0a005986 */ /* 0x000fe2000c10151a */
[-C--:B0-----:R-:W-:Y:S01]  /*14e50*/  LEA.HI.X.SX32 R5, R13, R2.reuse, 0x1, P1 ;  /* 0x000000020d057211 */ /* 0x081fe200008f0eff */
[----:B------:R-:W-:Y:S01]  /*14e60*/  VIADD R9, R87, 0x3f ;  /* 0x0000003f57097836 */ /* 0x000fe20000000000 */
[----:B------:R-:W-:Y:S01]  /*14e70*/  LEA.HI.X.SX32 R13, R3, R2, 0x1, P6 ;  /* 0x00000002030d7211 */ /* 0x000fe200030f0eff */
[C---:B------:R-:W-:Y:S01]  /*14e80*/  VIADD R3, R15.reuse, UR10 ;  /* 0x0000000a0f037c36 */ /* 0x040fe20008000000 */
[----:B------:R-:W-:-:S02]  /*14e90*/  LEA R8, P6, R15, R0, 0x1 ;  /* 0x000000000f087211 */ /* 0x000fc400078c08ff */
[----:B------:R-:W-:Y:S02]  /*14ea0*/  ISETP.LT.AND P1, PT, R14, UR15, !P0 ;  /* 0x0000000f0e007c0c */ /* 0x000fe4000c721270 */
[----:B------:R-:W-:Y:S02]  /*14eb0*/  ISETP.LT.AND P0, PT, R9, UR15, !P0 ;  /* 0x0000000f09007c0c */ /* 0x000fe4000c701270 */
[----:B------:R-:W-:Y:S02]  /*14ec0*/  LEA.HI.X.SX32 R9, R15, R2, 0x1, P6 ;  /* 0x000000020f097211 */ /* 0x000fe400030f0eff */
[C---:B------:R-:W-:Y:S02]  /*14ed0*/  LEA R14, P6, R3.reuse, R0, 0x1 ;  /* 0x00000000030e7211 */ /* 0x040fe400078c08ff */
[----:B------:R-:W-:Y:S02]  /*14ee0*/  PRMT R0, R64, 0x7632, R0 ;  /* 0x0000763240007816 */ /* 0x000fe40000000000 */
[----:B------:R-:W-:-:S02]  /*14ef0*/  LEA.HI.X.SX32 R15, R3, R2, 0x1, P6 ;  /* 0x00000002030f7211 */ /* 0x000fc400030f0eff */
[----:B------:R-:W-:-:S05]  /*14f00*/  PRMT R2, R62, 0x7632, R2 ;  /* 0x000076323e027816 */ /* 0x000fca0000000002 */
[----:B------:R-:W-:Y:S04]  /*14f10*/  @P4 STG.E.U16 desc[UR26][R4.64], R2 ;  /* 0x0000000204004986 */ /* 0x000fe8000c10151a */
[----:B------:R0:W-:Y:S04]  /*14f20*/  @P3 STG.E.U16 desc[UR26][R6.64], R64 ;  /* 0x0000004006003986 */ /* 0x0001e8000c10151a */
[----:B------:R2:W-:Y:S04]  /*14f30*/  @P2 STG.E.U16 desc[UR26][R12.64], R0 ;  /* 0x000000000c002986 */ /* 0x0005e8000c10151a */
[----:B------:R2:W-:Y:S01]  /*14f40*/  @P1 STG.E.U16 desc[UR26][R8.64], R66 ;  /* 0x0000004208001986 */ /* 0x0005e2000c10151a */
[----:B0-----:R-:W-:-:S05]  /*14f50*/  PRMT R7, R66, 0x7632, R7 ;  /* 0x0000763242077816 */ /* 0x001fca0000000007 */
[----:B------:R2:W-:Y:S01]  /*14f60*/  @P0 STG.E.U16 desc[UR26][R14.64], R7 ;  /* 0x000000070e000986 */ /* 0x0005e2000c10151a */
[----:B-1----:R-:W-:Y:S06]  /*14f70*/  BAR.SYNC.DEFER_BLOCKING 0x0 ;  /* 0x0000000000007b1d */ /* 0x002fec0000010000 */
[----:B------:R-:W-:Y:S05]  /*14f80*/  BRA.U UP0, `(.L_x_14) ;  /* 0x0000000100a07547 */ /* 0x000fea000b800000 */
[----:B------:R-:W0:Y:S01]  /*14f90*/  S2UR UR6, SR_CgaCtaId ;  /* 0x00000000000679c3 */ /* 0x000e220000008800 */
[----:B------:R-:W-:Y:S01]  /*14fa0*/  NOP ;  /* 0x0000000000007918 */ /* 0x000fe20000000000 */
[----:B------:R-:W-:Y:S01]  /*14fb0*/  UMOV UR4, 0x50 ;  /* 0x0000005000047882 */ /* 0x000fe20000000000 */
[----:B--2---:R-:W-:Y:S02]  /*14fc0*/  IMAD.U32 R0, RZ, RZ, UR5 ;  /* 0x00000005ff007e24 */ /* 0x004fe4000f8e00ff */
[----:B------:R-:W-:Y:S02]  /*14fd0*/  IMAD.MOV.U32 R3, RZ, RZ, 0xff ;  /* 0x000000ffff037424 */ /* 0x000fe400078e00ff */
[----:B------:R-:W-:Y:S01]  /*14fe0*/  IMAD.MOV.U32 R7, RZ, RZ, 0x1 ;  /* 0x00000001ff077424 */ /* 0x000fe200078e00ff */
[----:B------:R-:W-:-:S04]  /*14ff0*/  LOP3.LUT R0, R0, 0xffff, RZ, 0xc0, !PT ;  /* 0x0000ffff00007812 */ /* 0x000fc800078ec0ff */
[----:B------:R-:W-:-:S05]  /*15000*/  SHF.R.U32.HI R0, RZ, 0x5, R0 ;  /* 0x00000005ff007819 */ /* 0x000fca0000011600 */
[----:B------:R-:W-:Y:S01]  /*15010*/  VIADD R2, R0, 0x10 ;  /* 0x0000001000027836 */ /* 0x000fe20000000000 */
[----:B------:R-:W-:Y:S01]  /*15020*/  SHF.L.U32 R0, R3, R0, RZ ;  /* 0x0000000003007219 */ /* 0x000fe200000006ff */
[----:B0-----:R-:W-:-:S03]  /*15030*/  ULEA UR6, UR6, UR4, 0x18 ;  /* 0x0000000406067291 */ /* 0x001fc6000f8ec0ff */
[----:B------:R-:W-:-:S04]  /*15040*/  SHF.L.U32 R3, R7, R2, RZ ;  /* 0x0000000207037219 */ /* 0x000fc800000006ff */
[----:B------:R-:W-:Y:S02]  /*15050*/  LOP3.LUT R0, R3, R0, RZ, 0xfc, !PT ;  /* 0x0000000003007212 */ /* 0x000fe400078efcff */
[----:B------:R-:W0:Y:S02]  /*15060*/  LDS R5, [UR6] ;  /* 0x00000006ff057984 */ /* 0x000e240008000800 */
[C---:B------:R-:W-:Y:S02]  /*15070*/  LOP3.LUT R2, R0.reuse, 0xffff, RZ, 0xc0, !PT ;  /* 0x0000ffff00027812 */ /* 0x040fe400078ec0ff */
[----:B0-----:R-:W-:-:S04]  /*15080*/  LOP3.LUT R3, R0, 0xffff, R5, 0x80, !PT ;  /* 0x0000ffff00037812 */ /* 0x001fc800078e8005 */
[----:B------:R-:W-:-:S13]  /*15090*/  ISETP.NE.AND P0, PT, R3, R2, PT ;  /* 0x000000020300720c */ /* 0x000fda0003f05270 */
[----:B------:R-:W-:Y:S05]  /*150a0*/  @P0 BRA `(.L_x_15) ;  /* 0x0000000000500947 */ /* 0x000fea0003800000 */
[----:B------:R-:W-:Y:S02]  /*150b0*/  SHF.R.U32.HI R5, RZ, 0x10, R5 ;  /* 0x00000010ff057819 */ /* 0x000fe40000011605 */
[----:B------:R-:W-:-:S04]  /*150c0*/  SHF.R.U32.HI R2, RZ, 0x10, R0 ;  /* 0x00000010ff027819 */ /* 0x000fc80000011600 */
[----:B------:R-:W-:-:S04]  /*150d0*/  LOP3.LUT R5, R5, R2, RZ, 0xc0, !PT ;  /* 0x0000000205057212 */ /* 0x000fc800078ec0ff */
[----:B------:R-:W-:-:S13]  /*150e0*/  ISETP.NE.AND P0, PT, R5, R2, PT ;  /* 0x000000020500720c */ /* 0x000fda0003f05270 */
[----:B------:R-:W-:Y:S05]  /*150f0*/  @P0 BRA `(.L_x_16) ;  /* 0x0000000000300947 */ /* 0x000fea0003800000 */
[----:B------:R-:W-:Y:S01]  /*15100*/  R2UR UR4, R0 ;  /* 0x00000000000472ca */ /* 0x000fe200000e0000 */
[----:B------:R-:W-:Y:S01]  /*15110*/  VOTEU.ANY UR5, UPT, PT ;  /* 0x0000000000057886 */ /* 0x000fe200038e0100 */
[----:B------:R-:W0:Y:S01]  /*15120*/  S2R R0, SR_LANEID ;  /* 0x0000000000007919 */ /* 0x000e220000000000 */
[----:B------:R-:W-:-:S10]  /*15130*/  UFLO.U32 UR5, UR5 ;  /* 0x00000005000572bd */ /* 0x000fd400080e0000 */
[----:B------:R-:W-:-:S06]  /*15140*/  ULOP3.LUT UR4, URZ, UR4, URZ, 0x33, !UPT ;  /* 0x00000004ff047292 */ /* 0x000fcc000f8e33ff */
[----:B------:R-:W-:-:S04]  /*15150*/  IMAD.U32 R2, RZ, RZ, UR4 ;  /* 0x00000004ff027e24 */ /* 0x000fc8000f8e00ff */
[----:B------:R-:W1:Y:S02]  /*15160*/  REDUX UR7, R2 ;  /* 0x00000000020773c4 */ /* 0x000e640000000000 */
[----:B------:R3:W-:Y:S01]  /*15170*/  UTCATOMSWS.AND URZ, UR4 ;  /* 0x0000000400ff79e3 */ /* 0x0007e20008000000 */
[----:B0-----:R-:W-:Y:S01]  /*15180*/  ISETP.EQ.U32.AND P0, PT, R0, UR5, PT ;  /* 0x0000000500007c0c */ /* 0x001fe2000bf02070 */
[----:B-1----:R-:W-:-:S12]  /*15190*/  IMAD.U32 R0, RZ, RZ, UR7 ;  /* 0x00000007ff007e24 */ /* 0x002fd8000f8e00ff */
[----:B------:R3:W-:Y:S01]  /*151a0*/  @P0 ATOMS.AND RZ, [UR6], R0 ;  /* 0x00000000ffff098c */ /* 0x0007e2000a800006 */
[----:B------:R-:W-:Y:S05]  /*151b0*/  BRA `(.L_x_14) ;  /* 0x0000000000147947 */ /* 0x000fea0003800000 */
.L_x_16:
[----:B------:R-:W-:-:S07]  /*151c0*/  MOV R2, 0x151e0 ;  /* 0x000151e000027802 */ /* 0x000fce0000000f00 */
[----:B------:R-:W-:Y:S05]  /*151d0*/  CALL.REL.NOINC `($__internal_0_$__cuda_sm10x_tcgen05_guardrail_trap_col_being_dealloced_not_returned_by_alloc) ;  /* 0x00000000002c7944 */ /* 0x000fea0003c00000 */
[----:B------:R-:W-:Y:S05]  /*151e0*/  BRA `(.L_x_14) ;  /* 0x0000000000087947 */ /* 0x000fea0003800000 */
.L_x_15:
[----:B------:R-:W-:-:S07]  /*151f0*/  MOV R2, 0x15210 ;  /* 0x0001521000027802 */ /* 0x000fce0000000f00 */
[----:B------:R-:W-:Y:S05]  /*15200*/  CALL.REL.NOINC `($__internal_2_$__cuda_sm10x_tcgen05_guardrail_trap_unallocated_columns_being_dealloced) ;  /* 0x0000000000387944 */ /* 0x000fea0003c00000 */
.L_x_14:
[----:B------:R-:W-:Y:S01]  /*15210*/  NOP ;  /* 0x0000000000007918 */ /* 0x000fe20000000000 */
[----:B---3--:R-:W-:Y:S05]  /*15220*/  EXIT ;  /* 0x000000000000794d */ /* 0x008fea0003800000 */
.L_x_9:
[----:B------:R-:W0:Y:S02]  /*15230*/  SYNCS.PHASECHK.TRANS64.TRYWAIT P2, [UR7], R5 ;  /* 0x00000005ff0075a7 */ /* 0x000e240008041107 */
[----:B0-----:R-:W-:Y:S05]  /*15240*/  @!P2 BRA `(.L_x_9) ;  /* 0xfffffffc00f8a947 */ /* 0x001fea000383ffff */
[----:B------:R-:W-:Y:S05]  /*15250*/  BRA `(.L_x_17) ;  /* 0xffffffbc00c87947 */ /* 0x000fea000383ffff */
.L_x_13:
[----:B------:R-:W1:Y:S02]  /*15260*/  SYNCS.PHASECHK.TRANS64.TRYWAIT P0, [UR7], R0 ;  /* 0x00000000ff0075a7 */ /* 0x000e640008001107 */
[----:B-1----:R-:W-:Y:S05]  /*15270*/  @!P0 BRA `(.L_x_13) ;  /* 0xfffffffc00f88947 */ /* 0x002fea000383ffff */
[----:B------:R-:W-:Y:S05]  /*15280*/  BRA `(.L_x_12) ;  /* 0xffffffe0000c7947 */ /* 0x000fea000383ffff */
        .weak           $__internal_0_$__cuda_sm10x_tcgen05_guardrail_trap_col_being_dealloced_not_returned_by_alloc
        .type           $__internal_0_$__cuda_sm10x_tcgen05_guardrail_trap_col_being_dealloced_not_returned_by_alloc,@function
        .size           $__internal_0_$__cuda_sm10x_tcgen05_guardrail_trap_col_being_dealloced_not_returned_by_alloc,($__internal_1_$__cuda_sm10x_tcgen05_guardrail_trap_phase_invalid_during_alloc - $__internal_0_$__cuda_sm10x_tcgen05_guardrail_trap_col_being_dealloced_not_returned_by_alloc)
$__internal_0_$__cuda_sm10x_tcgen05_guardrail_trap_col_being_dealloced_not_returned_by_alloc:
[----:B------:R-:W-:Y:S05]  /*15290*/  BPT.TRAP 0x1 ;  /* 0x000000040000795c */ /* 0x000fea0000300000 */
[----:B------:R-:W-:-:S04]  /*152a0*/  IMAD.MOV.U32 R3, RZ, RZ, 0x0 ;  /* 0x00000000ff037424 */ /* 0x000fc800078e00ff */
[----:B------:R-:W-:Y:S05]  /*152b0*/  RET.REL.NODEC R2 `(matmul_kernel) ;  /* 0xfffffeac02507950 */ /* 0x000fea0003c3ffff */
        .weak           $__internal_1_$__cuda_sm10x_tcgen05_guardrail_trap_phase_invalid_during_alloc
        .type           $__internal_1_$__cuda_sm10x_tcgen05_guardrail_trap_phase_invalid_during_alloc,@function
        .size           $__internal_1_$__cuda_sm10x_tcgen05_guardrail_trap_phase_invalid_during_alloc,($__internal_2_$__cuda_sm10x_tcgen05_guardrail_trap_unallocated_columns_being_dealloced - $__internal_1_$__cuda_sm10x_tcgen05_guardrail_trap_phase_invalid_during_alloc)
$__internal_1_$__cuda_sm10x_tcgen05_guardrail_trap_phase_invalid_during_alloc:
[----:B------:R-:W-:Y:S05]  /*152c0*/  BPT.TRAP 0x1 ;  /* 0x000000040000795c */ /* 0x000fea0000300000 */
[----:B------:R-:W-:-:S04]  /*152d0*/  IMAD.MOV.U32 R3, RZ, RZ, 0x0 ;  /* 0x00000000ff037424 */ /* 0x000fc800078e00ff */
[----:B------:R-:W-:Y:S05]  /*152e0*/  RET.REL.NODEC R2 `(matmul_kernel) ;  /* 0xfffffeac02447950 */ /* 0x000fea0003c3ffff */
        .weak           $__internal_2_$__cuda_sm10x_tcgen05_guardrail_trap_unallocated_columns_being_dealloced
        .type           $__internal_2_$__cuda_sm10x_tcgen05_guardrail_trap_unallocated_columns_being_dealloced,@function
        .size           $__internal_2_$__cuda_sm10x_tcgen05_guardrail_trap_unallocated_columns_being_dealloced,(.L_x_21 - $__internal_2_$__cuda_sm10x_tcgen05_guardrail_trap_unallocated_columns_being_dealloced)
$__internal_2_$__cuda_sm10x_tcgen05_guardrail_trap_unallocated_columns_being_dealloced:
[----:B------:R-:W-:Y:S05]  /*152f0*/  BPT.TRAP 0x1 ;  /* 0x000000040000795c */ /* 0x000fea0000300000 */
[----:B------:R-:W-:-:S04]  /*15300*/  IMAD.MOV.U32 R3, RZ, RZ, 0x0 ;  /* 0x00000000ff037424 */ /* 0x000fc800078e00ff */
[----:B------:R-:W-:Y:S05]  /*15310*/  RET.REL.NODEC R2 `(matmul_kernel) ;  /* 0xfffffeac02387950 */ /* 0x000fea0003c3ffff */
.L_x_18:
[----:B------:R-:W-:-:S00]  /*15320*/  BRA `(.L_x_18) ;  /* 0xfffffffc00fc7947 */ /* 0x000fc0000383ffff */
[----:B------:R-:W-:-:S00]  /*15330*/  NOP ;  /* 0x0000000000007918 */ /* 0x000fc00000000000 */
        /* <DEDUP_REMOVED lines=12> */
.L_x_21:


//--------------------- .nv.shared.matmul_kernel  --------------------------
	.section	.nv.shared.matmul_kernel,"aw",@nobits
	.sectionflags	@""
	.align	16
	.zero		1024


//--------------------- .nv.shared.reserved.0     --------------------------
	.section	.nv.shared.reserved.0,"aw",@nobits
	.align	8
	.weak		__nv_reservedSMEM_offset_0_alias
	.size		__nv_reservedSMEM_offset_0_alias, 0, 64
	.other		__nv_reservedSMEM_offset_0_alias,@"STO_CUDA_RESERVED_SHARED STV_DEFAULT"
__nv_reservedSMEM_offset_0_alias:
	.zero		0
.nv.shared.reserved.0:
	.zero		64
	.weak		__nv_reservedSMEM_allocation_phase
	.type		__nv_reservedSMEM_allocation_phase,@object
	.size		__nv_reservedSMEM_allocation_phase,(.L_0 - __nv_reservedSMEM_allocation_phase)
__nv_reservedSMEM_allocation_phase:
	.zero		1
.L_0:
	.zero		7
	.weak		__nv_reservedSMEM_devtool_atexit_pc
	.type		__nv_reservedSMEM_devtool_atexit_pc,@object
	.size		__nv_reservedSMEM_devtool_atexit_pc,(__nv_reservedSMEM_allocation_mask - __nv_reservedSMEM_devtool_atexit_pc)
__nv_reservedSMEM_devtool_atexit_pc:
	.zero		8
	.weak		__nv_reservedSMEM_allocation_mask
	.type		__nv_reservedSMEM_allocation_mask,@object
	.size		__nv_reservedSMEM_allocation_mask,(.L_2 - __nv_reservedSMEM_allocation_mask)
__nv_reservedSMEM_allocation_mask:
	.zero		4
.L_2:


//--------------------- .nv.constant0.matmul_kernel --------------------------
	.section	.nv.constant0.matmul_kernel,"a",@progbits
	.sectionflags	@""
	.align	4
.nv.constant0.matmul_kernel:
	.zero		976


//--------------------- SYMBOLS --------------------------

	.type		.nv.reservedSmem.offset0,@object
	.size		.nv.reservedSmem.offset0,0x4
	.type		.nv.reservedSmem.cap,@object
	.size		.nv.reservedSmem.cap,0x4
